	.target	sm_80

	.elftype	@"ET_EXEC"


//--------------------- .note.nv.tkinfo           --------------------------
	.section	.note.nv.tkinfo,"",@"SHT_NOTE"
	.sectionflags	@"SHF_NOTE_NV_TKINFO"
	.tkinfo
        /*0018*/ 	.word	0x00000002
        /*0030*/ 	.string	""
        /*0030*/ 	.string	"ptxas"
        /*0030*/ 	.string	"Cuda compilation tools, release 13.0, V13.0.88"
        /*0030*/ 	.string	"Build cuda_13.0.r13.0/compiler.36424714_0"
        /*0030*/ 	.string	"-v  -suppress-debug-info  -lineinfo  -arch sm_80 "



//--------------------- .note.nv.cuinfo           --------------------------
	.section	.note.nv.cuinfo,"",@"SHT_NOTE"
	.sectionflags	@"SHF_NOTE_NV_CUINFO"
        /*0018*/ 	.short	0x0002
        /*001a*/ 	.short	0x0050
        /*001c*/ 	.short	0x0082
	.zero		2


//--------------------- .nv.info                  --------------------------
	.section	.nv.info,"",@"SHT_CUDA_INFO"
	.align	4


	//----- nvinfo : EIATTR_REGCOUNT
	.align		4
        /*0000*/ 	.byte	0x04, 0x2f
        /*0002*/ 	.short	(.L_1 - .L_0)
	.align		4
.L_0:
        /*0004*/ 	.word	index@(matmul_kernel)
        /*0008*/ 	.word	0x000000ff


	//----- nvinfo : EIATTR_FRAME_SIZE
	.align		4
.L_1:
        /*000c*/ 	.byte	0x04, 0x11
        /*000e*/ 	.short	(.L_3 - .L_2)
	.align		4
.L_2:
        /*0010*/ 	.word	index@(matmul_kernel)
        /*0014*/ 	.word	0x00000260


	//----- nvinfo : EIATTR_MIN_STACK_SIZE
	.align		4
.L_3:
        /*0018*/ 	.byte	0x04, 0x12
        /*001a*/ 	.short	(.L_5 - .L_4)
	.align		4
.L_4:
        /*001c*/ 	.word	index@(matmul_kernel)
        /*0020*/ 	.word	0x00000260
.L_5:


//--------------------- .nv.info.matmul_kernel    --------------------------
	.section	.nv.info.matmul_kernel,"",@"SHT_CUDA_INFO"
	.sectionflags	@""
	.align	4


	//----- nvinfo : EIATTR_CUDA_API_VERSION
	.align		4
        /*0000*/ 	.byte	0x04, 0x37
        /*0002*/ 	.short	(.L_7 - .L_6)
.L_6:
        /*0004*/ 	.word	0x00000082


	//----- nvinfo : EIATTR_SW2861232_WAR
	.align		4
.L_7:
        /*0008*/ 	.byte	0x01, 0x35
	.zero		2


	//----- nvinfo : EIATTR_PARAM_CBANK
	.align		4
        /*000c*/ 	.byte	0x04, 0x0a
        /*000e*/ 	.short	(.L_9 - .L_8)
	.align		4
.L_8:
        /*0010*/ 	.word	index@(.nv.constant0.matmul_kernel)
        /*0014*/ 	.short	0x0160
        /*0016*/ 	.short	0x0050


	//----- nvinfo : EIATTR_CBANK_PARAM_SIZE
	.align		4
.L_9:
        /*0018*/ 	.byte	0x03, 0x19
        /*001a*/ 	.short	0x0050


	//----- nvinfo : EIATTR_KPARAM_INFO
	.align		4
        /*001c*/ 	.byte	0x04, 0x17
        /*001e*/ 	.short	(.L_11 - .L_10)
.L_10:
        /*0020*/ 	.word	0x00000000
        /*0024*/ 	.short	0x000d
        /*0026*/ 	.short	0x0048
        /*0028*/ 	.byte	0x00, 0xf4, 0x21, 0x00


	//----- nvinfo : EIATTR_KPARAM_INFO
	.align		4
.L_11:
        /*002c*/ 	.byte	0x04, 0x17
        /*002e*/ 	.short	(.L_13 - .L_12)
.L_12:
        /*0030*/ 	.word	0x00000000
        /*0034*/ 	.short	0x000c
        /*0036*/ 	.short	0x0040
        /*0038*/ 	.byte	0x00, 0xf4, 0x21, 0x00


	//----- nvinfo : EIATTR_KPARAM_INFO
	.align		4
.L_13:
        /*003c*/ 	.byte	0x04, 0x17
        /*003e*/ 	.short	(.L_15 - .L_14)
.L_14:
        /*0040*/ 	.word	0x00000000
        /*0044*/ 	.short	0x000b
        /*0046*/ 	.short	0x0038
        /*0048*/ 	.byte	0x00, 0xf0, 0x11, 0x00


	//----- nvinfo : EIATTR_KPARAM_INFO
	.align		4
.L_15:
        /*004c*/ 	.byte	0x04, 0x17
        /*004e*/ 	.short	(.L_17 - .L_16)
.L_16:
        /*0050*/ 	.word	0x00000000
        /*0054*/ 	.short	0x000a
        /*0056*/ 	.short	0x0034
        /*0058*/ 	.byte	0x00, 0xf0, 0x11, 0x00


	//----- nvinfo : EIATTR_KPARAM_INFO
	.align		4
.L_17:
        /*005c*/ 	.byte	0x04, 0x17
        /*005e*/ 	.short	(.L_19 - .L_18)
.L_18:
        /*0060*/ 	.word	0x00000000
        /*0064*/ 	.short	0x0009
        /*0066*/ 	.short	0x0030
        /*0068*/ 	.byte	0x00, 0xf0, 0x11, 0x00


	//----- nvinfo : EIATTR_KPARAM_INFO
	.align		4
.L_19:
        /*006c*/ 	.byte	0x04, 0x17
        /*006e*/ 	.short	(.L_21 - .L_20)
.L_20:
        /*0070*/ 	.word	0x00000000
        /*0074*/ 	.short	0x0008
        /*0076*/ 	.short	0x002c
        /*0078*/ 	.byte	0x00, 0xf0, 0x11, 0x00


	//----- nvinfo : EIATTR_KPARAM_INFO
	.align		4
.L_21:
        /*007c*/ 	.byte	0x04, 0x17
        /*007e*/ 	.short	(.L_23 - .L_22)
.L_22:
        /*0080*/ 	.word	0x00000000
        /*0084*/ 	.short	0x0007
        /*0086*/ 	.short	0x0028
        /*0088*/ 	.byte	0x00, 0xf0, 0x11, 0x00


	//----- nvinfo : EIATTR_KPARAM_INFO
	.align		4
.L_23:
        /*008c*/ 	.byte	0x04, 0x17
        /*008e*/ 	.short	(.L_25 - .L_24)
.L_24:
        /*0090*/ 	.word	0x00000000
        /*0094*/ 	.short	0x0006
        /*0096*/ 	.short	0x0024
        /*0098*/ 	.byte	0x00, 0xf0, 0x11, 0x00


	//----- nvinfo : EIATTR_KPARAM_INFO
	.align		4
.L_25:
        /*009c*/ 	.byte	0x04, 0x17
        /*009e*/ 	.short	(.L_27 - .L_26)
.L_26:
        /*00a0*/ 	.word	0x00000000
        /*00a4*/ 	.short	0x0005
        /*00a6*/ 	.short	0x0020
        /*00a8*/ 	.byte	0x00, 0xf0, 0x11, 0x00


	//----- nvinfo : EIATTR_KPARAM_INFO
	.align		4
.L_27:
        /*00ac*/ 	.byte	0x04, 0x17
        /*00ae*/ 	.short	(.L_29 - .L_28)
.L_28:
        /*00b0*/ 	.word	0x00000000
        /*00b4*/ 	.short	0x0004
        /*00b6*/ 	.short	0x001c
        /*00b8*/ 	.byte	0x00, 0xf0, 0x11, 0x00


	//----- nvinfo : EIATTR_KPARAM_INFO
	.align		4
.L_29:
        /*00bc*/ 	.byte	0x04, 0x17
        /*00be*/ 	.short	(.L_31 - .L_30)
.L_30:
        /*00c0*/ 	.word	0x00000000
        /*00c4*/ 	.short	0x0003
        /*00c6*/ 	.short	0x0018
        /*00c8*/ 	.byte	0x00, 0xf0, 0x11, 0x00


	//----- nvinfo : EIATTR_KPARAM_INFO
	.align		4
.L_31:
        /*00cc*/ 	.byte	0x04, 0x17
        /*00ce*/ 	.short	(.L_33 - .L_32)
.L_32:
        /*00d0*/ 	.word	0x00000000
        /*00d4*/ 	.short	0x0002
        /*00d6*/ 	.short	0x0010
        /*00d8*/ 	.byte	0x00, 0xf4, 0x21, 0x00


	//----- nvinfo : EIATTR_KPARAM_INFO
	.align		4
.L_33:
        /*00dc*/ 	.byte	0x04, 0x17
        /*00de*/ 	.short	(.L_35 - .L_34)
.L_34:
        /*00e0*/ 	.word	0x00000000
        /*00e4*/ 	.short	0x0001
        /*00e6*/ 	.short	0x0008
        /*00e8*/ 	.byte	0x00, 0xf4, 0x21, 0x00


	//----- nvinfo : EIATTR_KPARAM_INFO
	.align		4
.L_35:
        /*00ec*/ 	.byte	0x04, 0x17
        /*00ee*/ 	.short	(.L_37 - .L_36)
.L_36:
        /*00f0*/ 	.word	0x00000000
        /*00f4*/ 	.short	0x0000
        /*00f6*/ 	.short	0x0000
        /*00f8*/ 	.byte	0x00, 0xf4, 0x21, 0x00


	//----- nvinfo : EIATTR_MAXREG_COUNT
	.align		4
.L_37:
        /*00fc*/ 	.byte	0x03, 0x1b
        /*00fe*/ 	.short	0x00ff


	//----- nvinfo : EIATTR_NUM_BARRIERS
	.align		4
        /*0100*/ 	.byte	0x02, 0x4c
        /*0102*/ 	.byte	0x01
	.zero		1


	//----- nvinfo : EIATTR_ANNOTATIONS
	.align		4
        /*0104*/ 	.byte	0x04, 0x55
        /*0106*/ 	.short	(.L_39 - .L_38)


	//   ....[0]....
.L_38:
        /*0108*/ 	.word	0x00000001
        /*010c*/ 	.byte	0xa0, 0x09, 0x00, 0x00, 0x01, 0x00, 0x00, 0x00, 0xd0, 0x39, 0x00, 0x00, 0x01, 0x00, 0x00, 0x00
        /* <DEDUP_REMOVED lines=186> */
        /*0cbc*/ 	.byte	0xf0, 0x08, 0x01, 0x00, 0x01, 0x00, 0x00, 0x00, 0x00, 0x09, 0x01, 0x00


	//----- nvinfo : EIATTR_MERCURY_ISA_VERSION
	.align		4
.L_39:
        /*0cc8*/ 	.byte	0x03, 0x5f
        /*0cca*/ 	.short	0x0000


	//----- nvinfo : EIATTR_EXIT_INSTR_OFFSETS
	.align		4
        /*0ccc*/ 	.byte	0x04, 0x1c
        /*0cce*/ 	.short	(.L_41 - .L_40)


	//   ....[0]....
.L_40:
        /*0cd0*/ 	.word	0x00011a00


	//   ....[1]....
        /*0cd4*/ 	.word	0x00011a20


	//----- nvinfo : EIATTR_REQNTID
	.align		4
.L_41:
        /*0cd8*/ 	.byte	0x04, 0x10
        /*0cda*/ 	.short	(.L_43 - .L_42)
.L_42:
        /*0cdc*/ 	.word	0x00000080
        /*0ce0*/ 	.word	0x00000001
        /*0ce4*/ 	.word	0x00000001
.L_43:


//--------------------- .nv.callgraph             --------------------------
	.section	.nv.callgraph,"",@"SHT_CUDA_CALLGRAPH"
	.align	4
	.sectionentsize	8
	.align		4
        /*0000*/ 	.word	0x00000000
	.align		4
        /*0004*/ 	.word	0xffffffff
	.align		4
        /*0008*/ 	.word	0x00000000
	.align		4
        /*000c*/ 	.word	0xfffffffe
	.align		4
        /*0010*/ 	.word	0x00000000
	.align		4
        /*0014*/ 	.word	0xfffffffd
	.align		4
        /*0018*/ 	.word	0x00000000
	.align		4
        /*001c*/ 	.word	0xfffffffc


//--------------------- .nv.rel.action            --------------------------
	.section	.nv.rel.action,"",@"SHT_CUDA_RELOCINFO"
	.align	8
	.sectionentsize	8
        /*0000*/ 	.byte	0x73, 0x00, 0x00, 0x00, 0x00, 0x00, 0x00, 0x00, 0x00, 0x00, 0x00, 0x11, 0x25, 0x00, 0x05, 0x36


//--------------------- .nv.constant0.matmul_kernel --------------------------
	.section	.nv.constant0.matmul_kernel,"a",@progbits
	.sectionflags	@""
	.align	4
.nv.constant0.matmul_kernel:
	.zero		432


//--------------------- .text.matmul_kernel       --------------------------
	.section	.text.matmul_kernel,"ax",@progbits
	.sectioninfo	@"SHI_REGISTERS=255"
	.align	128
        .global         matmul_kernel
        .type           matmul_kernel,@function
        .size           matmul_kernel,(.L_x_3 - matmul_kernel)
        .other          matmul_kernel,@"STO_CUDA_ENTRY STV_DEFAULT"
matmul_kernel:
.text.matmul_kernel:
[----:B------:R-:W-:Y:S02]  /*0000*/  IMAD.MOV.U32 R1, RZ, RZ, c[0x0][0x28] ;  /* 0x00000a00ff017624 */ /* 0x000fe400078e00ff */
[----:B------:R-:W-:Y:S01]  /*0010*/  IMAD.MOV.U32 R0, RZ, RZ, c[0x0][0x17c] ;  /* 0x00005f00ff007624 */ /* 0x000fe200078e00ff */
[----:B------:R-:W1:Y:S01]  /*0020*/  S2R R7, SR_CTAID.X ;  /* 0x0000000000077919 */ /* 0x000e620000002500 */
[----:B------:R-:W-:Y:S01]  /*0030*/  ULDC UR5, c[0x0][0x180] ;  /* 0x0000600000057ab9 */ /* 0x000fe20000000800 */
[----:B------:R-:W-:Y:S01]  /*0040*/  IADD3 R1, R1, -0x260, RZ ;  /* 0xfffffda001017810 */ /* 0x000fe20007ffe0ff */
[----:B------:R-:W-:Y:S01]  /*0050*/  UIADD3 UR4, UR5, -0x20, URZ ;  /* 0xffffffe005047890 */ /* 0x000fe2000fffe03f */
[----:B------:R-:W-:Y:S01]  /*0060*/  IADD3 R0, R0, 0xff, RZ ;  /* 0x000000ff00007810 */ /* 0x000fe20007ffe0ff */
[----:B------:R-:W2:Y:S01]  /*0070*/  S2R R152, SR_TID.X ;  /* 0x0000000000987919 */ /* 0x000ea20000002100 */
[----:B------:R-:W-:Y:S01]  /*0080*/  UIADD3 UR6, UR5, -0x40, URZ ;  /* 0xffffffc005067890 */ /* 0x000fe2000fffe03f */
[----:B------:R-:W-:Y:S01]  /*0090*/  IMAD.MOV.U32 R211, RZ, RZ, c[0x0][0x188] ;  /* 0x00006200ffd37624 */ /* 0x000fe200078e00ff */
[----:B------:R-:W-:Y:S02]  /*00a0*/  SHF.R.S32.HI R3, RZ, 0x1f, R0 ;  /* 0x0000001fff037819 */ /* 0x000fe40000011400 */
[----:B------:R-:W-:-:S02]  /*00b0*/  LOP3.LUT R2, R2, 0xffffdfff, RZ, 0xc0, !PT ;  /* 0xffffdfff02027812 */ /* 0x000fc400078ec0ff */
[----:B------:R-:W-:-:S04]  /*00c0*/  LEA.HI R3, R3, R0, RZ, 0x8 ;  /* 0x0000000003037211 */ /* 0x000fc800078f40ff */
[----:B------:R-:W-:-:S05]  /*00d0*/  SHF.R.S32.HI R3, RZ, 0x8, R3 ;  /* 0x00000008ff037819 */ /* 0x000fca0000011403 */
[----:B------:R-:W-:Y:S01]  /*00e0*/  IMAD.SHL.U32 R6, R3, 0x8, RZ ;  /* 0x0000000803067824 */ /* 0x000fe200078e00ff */
[----:B-1----:R-:W-:-:S04]  /*00f0*/  IABS R10, R7 ;  /* 0x00000007000a7213 */ /* 0x002fc80000000000 */
[-C--:B------:R-:W-:Y:S02]  /*0100*/  IABS R3, R6.reuse ;  /* 0x0000000600037213 */ /* 0x080fe40000000000 */
[----:B------:R-:W-:Y:S02]  /*0110*/  IABS R11, R6 ;  /* 0x00000006000b7213 */ /* 0x000fe40000000000 */
[----:B------:R-:W1:Y:S01]  /*0120*/  I2F.RP R0, R3 ;  /* 0x0000000300007306 */ /* 0x000e620000209400 */
[--C-:B--2---:R-:W-:Y:S02]  /*0130*/  SHF.R.S32.HI R205, RZ, 0x6, R152.reuse ;  /* 0x00000006ffcd7819 */ /* 0x104fe40000011498 */
[----:B------:R-:W-:Y:S02]  /*0140*/  SHF.R.U32.HI R207, RZ, 0x6, R152 ;  /* 0x00000006ffcf7819 */ /* 0x000fe40000011698 */
[----:B------:R-:W-:Y:S02]  /*0150*/  SGXT R205, R205, 0x1 ;  /* 0x00000001cdcd781a */ /* 0x000fe40000000200 */
[----:B------:R-:W-:-:S02]  /*0160*/  SGXT.U32 R207, R207, 0x1 ;  /* 0x00000001cfcf781a */ /* 0x000fc40000000000 */
[----:B------:R-:W-:Y:S02]  /*0170*/  LOP3.LUT R154, R152, 0x1f, RZ, 0xc0, !PT ;  /* 0x0000001f989a7812 */ /* 0x000fe400078ec0ff */
[C---:B------:R-:W-:Y:S02]  /*0180*/  ISETP.GE.AND P3, PT, R207.reuse, c[0x0][0x180], PT ;  /* 0x00006000cf007a0c */ /* 0x040fe40003f66270 */
[C---:B------:R-:W-:Y:S01]  /*0190*/  LOP3.LUT R167, R207.reuse, 0x4, RZ, 0xfc, !PT ;  /* 0x00000004cfa77812 */ /* 0x040fe200078efcff */
[----:B------:R-:W-:Y:S01]  /*01a0*/  IMAD R245, R154, c[0x0][0x18c], RZ ;  /* 0x000063009af57a24 */ /* 0x000fe200078e02ff */
[C---:B------:R-:W-:Y:S01]  /*01b0*/  LOP3.LUT R166, R207.reuse, 0x8, RZ, 0xfc, !PT ;  /* 0x00000008cfa67812 */ /* 0x040fe200078efcff */
[----:B-1----:R-:W1:Y:S01]  /*01c0*/  MUFU.RCP R0, R0 ;  /* 0x0000000000007308 */ /* 0x002e620000001000 */
[C---:B------:R-:W-:Y:S02]  /*01d0*/  LOP3.LUT R165, R207.reuse, 0xc, RZ, 0xfc, !PT ;  /* 0x0000000ccfa57812 */ /* 0x040fe400078efcff */
[----:B------:R-:W-:-:S02]  /*01e0*/  LOP3.LUT R164, R207, 0x10, RZ, 0xfc, !PT ;  /* 0x00000010cfa47812 */ /* 0x000fc400078efcff */
[C---:B------:R-:W-:Y:S02]  /*01f0*/  LOP3.LUT R163, R207.reuse, 0x14, RZ, 0xfc, !PT ;  /* 0x00000014cfa37812 */ /* 0x040fe400078efcff */
[C---:B------:R-:W-:Y:S02]  /*0200*/  LOP3.LUT R162, R207.reuse, 0x18, RZ, 0xfc, !PT ;  /* 0x00000018cfa27812 */ /* 0x040fe400078efcff */
[C---:B------:R-:W-:Y:S02]  /*0210*/  LOP3.LUT R161, R207.reuse, 0x1c, RZ, 0xfc, !PT ;  /* 0x0000001ccfa17812 */ /* 0x040fe400078efcff */
[C---:B------:R-:W-:Y:S02]  /*0220*/  LOP3.LUT R160, R207.reuse, 0x2, RZ, 0xfc, !PT ;  /* 0x00000002cfa07812 */ /* 0x040fe400078efcff */
[C---:B------:R-:W-:Y:S02]  /*0230*/  LOP3.LUT R159, R207.reuse, 0xa, RZ, 0xfc, !PT ;  /* 0x0000000acf9f7812 */ /* 0x040fe400078efcff */
[----:B------:R-:W-:-:S02]  /*0240*/  LOP3.LUT R158, R207, 0xe, RZ, 0xfc, !PT ;  /* 0x0000000ecf9e7812 */ /* 0x000fc400078efcff */
[----:B-1----:R-:W-:Y:S01]  /*0250*/  IADD3 R4, R0, 0xffffffe, RZ ;  /* 0x0ffffffe00047810 */ /* 0x002fe20007ffe0ff */
[----:B------:R-:W-:Y:S01]  /*0260*/  IMAD.MOV R0, RZ, RZ, -R11 ;  /* 0x000000ffff007224 */ /* 0x000fe200078e0a0b */
[C---:B------:R-:W-:Y:S02]  /*0270*/  LOP3.LUT R157, R207.reuse, 0x16, RZ, 0xfc, !PT ;  /* 0x00000016cf9d7812 */ /* 0x040fe400078efcff */
[----:B------:R1:W2:Y:S01]  /*0280*/  F2I.FTZ.U32.TRUNC.NTZ R5, R4 ;  /* 0x0000000400057305 */ /* 0x0002a2000021f000 */
[C---:B------:R-:W-:Y:S02]  /*0290*/  LOP3.LUT R156, R207.reuse, 0x1a, RZ, 0xfc, !PT ;  /* 0x0000001acf9c7812 */ /* 0x040fe400078efcff */
[----:B------:R-:W-:Y:S01]  /*02a0*/  LOP3.LUT R155, R207, 0x1e, RZ, 0xfc, !PT ;  /* 0x0000001ecf9b7812 */ /* 0x000fe200078efcff */
[----:B-1----:R-:W-:Y:S02]  /*02b0*/  IMAD.MOV.U32 R4, RZ, RZ, RZ ;  /* 0x000000ffff047224 */ /* 0x002fe400078e00ff */
[----:B--2---:R-:W-:-:S04]  /*02c0*/  IMAD.MOV R8, RZ, RZ, -R5 ;  /* 0x000000ffff087224 */ /* 0x004fc800078e0a05 */
[----:B------:R-:W-:Y:S02]  /*02d0*/  IMAD R9, R8, R3, RZ ;  /* 0x0000000308097224 */ /* 0x000fe400078e02ff */
[----:B------:R-:W-:Y:S02]  /*02e0*/  IMAD.MOV.U32 R8, RZ, RZ, R10 ;  /* 0x000000ffff087224 */ /* 0x000fe400078e000a */
[----:B------:R-:W-:-:S04]  /*02f0*/  IMAD.HI.U32 R5, R5, R9, R4 ;  /* 0x0000000905057227 */ /* 0x000fc800078e0004 */
[----:B------:R-:W-:Y:S02]  /*0300*/  IMAD.MOV.U32 R10, RZ, RZ, 0x1f ;  /* 0x0000001fff0a7424 */ /* 0x000fe400078e00ff */
[----:B------:R-:W-:-:S03]  /*0310*/  IMAD.HI.U32 R5, R5, R8, RZ ;  /* 0x0000000805057227 */ /* 0x000fc600078e00ff */
[----:B------:R-:W-:Y:S01]  /*0320*/  IADD3 R153, R10, c[0x0][0x180], RZ ;  /* 0x000060000a997a10 */ /* 0x000fe20007ffe0ff */
[----:B------:R-:W-:-:S05]  /*0330*/  IMAD R0, R5, R0, R8 ;  /* 0x0000000005007224 */ /* 0x000fca00078e0208 */
[----:B------:R-:W-:-:S13]  /*0340*/  ISETP.GT.U32.AND P1, PT, R3, R0, PT ;  /* 0x000000000300720c */ /* 0x000fda0003f24070 */
[----:B------:R-:W-:Y:S01]  /*0350*/  @!P1 IMAD.IADD R0, R0, 0x1, -R3 ;  /* 0x0000000100009824 */ /* 0x000fe200078e0a03 */
[----:B------:R-:W-:Y:S02]  /*0360*/  @!P1 IADD3 R5, R5, 0x1, RZ ;  /* 0x0000000105059810 */ /* 0x000fe40007ffe0ff */
[----:B------:R-:W-:Y:S02]  /*0370*/  ISETP.NE.AND P1, PT, R6, RZ, PT ;  /* 0x000000ff0600720c */ /* 0x000fe40003f25270 */
[----:B------:R-:W-:Y:S02]  /*0380*/  ISETP.GE.U32.AND P0, PT, R0, R3, PT ;  /* 0x000000030000720c */ /* 0x000fe40003f06070 */
[----:B------:R-:W-:-:S04]  /*0390*/  LOP3.LUT R0, R7, R6, RZ, 0x3c, !PT ;  /* 0x0000000607007212 */ /* 0x000fc800078e3cff */
[----:B------:R-:W-:Y:S01]  /*03a0*/  ISETP.GE.AND P2, PT, R0, RZ, PT ;  /* 0x000000ff0000720c */ /* 0x000fe20003f46270 */
[----:B------:R-:W-:-:S05]  /*03b0*/  IMAD.MOV.U32 R0, RZ, RZ, c[0x0][0x178] ;  /* 0x00005e00ff007624 */ /* 0x000fca00078e00ff */
[----:B------:R-:W-:Y:S02]  /*03c0*/  IADD3 R0, R0, 0x3f, RZ ;  /* 0x0000003f00007810 */ /* 0x000fe40007ffe0ff */
[----:B------:R-:W-:Y:S02]  /*03d0*/  @P0 IADD3 R5, R5, 0x1, RZ ;  /* 0x0000000105050810 */ /* 0x000fe40007ffe0ff */
[----:B------:R-:W-:-:S03]  /*03e0*/  SHF.R.S32.HI R3, RZ, 0x1f, R0 ;  /* 0x0000001fff037819 */ /* 0x000fc60000011400 */
[----:B------:R-:W-:Y:S01]  /*03f0*/  IMAD.MOV.U32 R4, RZ, RZ, R5 ;  /* 0x000000ffff047224 */ /* 0x000fe200078e0005 */
[----:B------:R-:W-:-:S03]  /*0400*/  LEA.HI R3, R3, R0, RZ, 0x6 ;  /* 0x0000000003037211 */ /* 0x000fc600078f30ff */
[----:B------:R-:W-:Y:S01]  /*0410*/  @!P2 IMAD.MOV R4, RZ, RZ, -R4 ;  /* 0x000000ffff04a224 */ /* 0x000fe200078e0a04 */
[----:B------:R-:W-:-:S05]  /*0420*/  @!P1 LOP3.LUT R4, RZ, R6, RZ, 0x33, !PT ;  /* 0x00000006ff049212 */ /* 0x000fca00078e33ff */
[----:B------:R-:W-:Y:S02]  /*0430*/  IMAD.SHL.U32 R12, R4, 0x8, RZ ;  /* 0x00000008040c7824 */ /* 0x000fe400078e00ff */
[----:B------:R-:W-:-:S03]  /*0440*/  IMAD.MOV R4, RZ, RZ, -R4 ;  /* 0x000000ffff047224 */ /* 0x000fc600078e0a04 */
[----:B------:R-:W-:Y:S01]  /*0450*/  LEA.HI.SX32 R3, R3, -R12, 0x1a ;  /* 0x8000000c03037211 */ /* 0x000fe200078fd2ff */
[----:B------:R-:W-:Y:S02]  /*0460*/  IMAD R16, R6, R4, R7 ;  /* 0x0000000406107224 */ /* 0x000fe400078e0207 */
[----:B------:R-:W-:Y:S01]  /*0470*/  IMAD.MOV.U32 R4, RZ, RZ, RZ ;  /* 0x000000ffff047224 */ /* 0x000fe200078e00ff */
[----:B------:R-:W-:Y:S02]  /*0480*/  IMNMX R15, R3, 0x8, PT ;  /* 0x00000008030f7817 */ /* 0x000fe40003800200 */
[----:B------:R-:W-:Y:S02]  /*0490*/  IABS R6, R16 ;  /* 0x0000001000067213 */ /* 0x000fe40000000000 */
[-C--:B------:R-:W-:Y:S02]  /*04a0*/  IABS R8, R15.reuse ;  /* 0x0000000f00087213 */ /* 0x080fe40000000000 */
[----:B------:R-:W-:-:S02]  /*04b0*/  IABS R7, R15 ;  /* 0x0000000f00077213 */ /* 0x000fc40000000000 */
[----:B------:R-:W1:Y:S08]  /*04c0*/  I2F.RP R0, R8 ;  /* 0x0000000800007306 */ /* 0x000e700000209400 */
[----:B-1----:R-:W1:Y:S02]  /*04d0*/  MUFU.RCP R0, R0 ;  /* 0x0000000000007308 */ /* 0x002e640000001000 */
[----:B-1----:R-:W-:-:S02]  /*04e0*/  IADD3 R5, R0, 0xffffffe, RZ ;  /* 0x0ffffffe00057810 */ /* 0x002fc40007ffe0ff */
[----:B------:R-:W-:-:S04]  /*04f0*/  IABS R0, c[0x0][0x17c] ;  /* 0x00005f0000007a13 */ /* 0x000fc80000000000 */
[----:B------:R-:W1:Y:S02]  /*0500*/  F2I.FTZ.U32.TRUNC.NTZ R5, R5 ;  /* 0x0000000500057305 */ /* 0x000e64000021f000 */
[----:B-1----:R-:W-:-:S04]  /*0510*/  IMAD.MOV R3, RZ, RZ, -R5 ;  /* 0x000000ffff037224 */ /* 0x002fc800078e0a05 */
[----:B------:R-:W-:-:S04]  /*0520*/  IMAD R3, R3, R8, RZ ;  /* 0x0000000803037224 */ /* 0x000fc800078e02ff */
[----:B------:R-:W-:-:S04]  /*0530*/  IMAD.HI.U32 R4, R5, R3, R4 ;  /* 0x0000000305047227 */ /* 0x000fc800078e0004 */
[----:B------:R-:W-:Y:S02]  /*0540*/  IMAD.MOV.U32 R3, RZ, RZ, R6 ;  /* 0x000000ffff037224 */ /* 0x000fe400078e0006 */
[----:B------:R-:W-:Y:S01]  /*0550*/  IMAD.MOV R5, RZ, RZ, -R7 ;  /* 0x000000ffff057224 */ /* 0x000fe200078e0a07 */
[----:B------:R-:W1:Y:S01]  /*0560*/  I2F.RP R6, R0 ;  /* 0x0000000000067306 */ /* 0x000e620000209400 */
[----:B------:R-:W-:Y:S01]  /*0570*/  IMAD.HI.U32 R4, R4, R3, RZ ;  /* 0x0000000304047227 */ /* 0x000fe200078e00ff */
[----:B------:R-:W-:-:S03]  /*0580*/  SHF.R.U32.HI R7, RZ, 0x5, R152 ;  /* 0x00000005ff077819 */ /* 0x000fc60000011698 */
[----:B------:R-:W-:Y:S01]  /*0590*/  IMAD R3, R4, R5, R3 ;  /* 0x0000000504037224 */ /* 0x000fe200078e0203 */
[----:B------:R-:W-:-:S04]  /*05a0*/  SGXT.U32 R7, R7, 0x2 ;  /* 0x000000020707781a */ /* 0x000fc80000000000 */
[----:B------:R-:W-:Y:S01]  /*05b0*/  ISETP.GT.U32.AND P1, PT, R8, R3, PT ;  /* 0x000000030800720c */ /* 0x000fe20003f24070 */
[----:B-1----:R-:W1:-:S12]  /*05c0*/  MUFU.RCP R6, R6 ;  /* 0x0000000600067308 */ /* 0x002e580000001000 */
[----:B------:R-:W-:Y:S01]  /*05d0*/  @!P1 IMAD.IADD R3, R3, 0x1, -R8 ;  /* 0x0000000103039824 */ /* 0x000fe200078e0a08 */
[----:B------:R-:W-:Y:S02]  /*05e0*/  @!P1 IADD3 R4, R4, 0x1, RZ ;  /* 0x0000000104049810 */ /* 0x000fe40007ffe0ff */
[----:B------:R-:W-:Y:S02]  /*05f0*/  ISETP.NE.AND P1, PT, R15, RZ, PT ;  /* 0x000000ff0f00720c */ /* 0x000fe40003f25270 */
[----:B------:R-:W-:Y:S02]  /*0600*/  ISETP.GE.U32.AND P0, PT, R3, R8, PT ;  /* 0x000000080300720c */ /* 0x000fe40003f06070 */
[----:B------:R-:W-:Y:S02]  /*0610*/  LOP3.LUT R3, R16, R15, RZ, 0x3c, !PT ;  /* 0x0000000f10037212 */ /* 0x000fe400078e3cff */
[----:B-1----:R-:W-:Y:S02]  /*0620*/  IADD3 R5, R6, 0xffffffe, RZ ;  /* 0x0ffffffe06057810 */ /* 0x002fe40007ffe0ff */
[----:B------:R-:W-:-:S02]  /*0630*/  ISETP.GE.AND P2, PT, R3, RZ, PT ;  /* 0x000000ff0300720c */ /* 0x000fc40003f46270 */
[----:B------:R-:W-:Y:S02]  /*0640*/  IABS R3, c[0x0][0x178] ;  /* 0x00005e0000037a13 */ /* 0x000fe40000000000 */
[----:B------:R-:W1:Y:S03]  /*0650*/  F2I.FTZ.U32.TRUNC.NTZ R5, R5 ;  /* 0x0000000500057305 */ /* 0x000e66000021f000 */
[----:B------:R-:W-:Y:S02]  /*0660*/  @P0 IADD3 R4, R4, 0x1, RZ ;  /* 0x0000000104040810 */ /* 0x000fe40007ffe0ff */
[----:B------:R-:W-:-:S03]  /*0670*/  ISETP.GT.AND P0, PT, R153, 0x1f, PT ;  /* 0x0000001f9900780c */ /* 0x000fc60003f04270 */
[----:B------:R-:W-:Y:S01]  /*0680*/  IMAD.MOV.U32 R14, RZ, RZ, R4 ;  /* 0x000000ffff0e7224 */ /* 0x000fe200078e0004 */
[----:B------:R-:W-:Y:S01]  /*0690*/  SEL R206, RZ, 0x4, !P0 ;  /* 0x00000004ffce7807 */ /* 0x000fe20004000000 */
[----:B------:R-:W2:Y:S02]  /*06a0*/  I2F.RP R4, R3 ;  /* 0x0000000300047306 */ /* 0x000ea40000209400 */
[----:B------:R-:W-:Y:S01]  /*06b0*/  @!P2 IMAD.MOV R14, RZ, RZ, -R14 ;  /* 0x000000ffff0ea224 */ /* 0x000fe200078e0a0e */
[----:B------:R-:W-:Y:S02]  /*06c0*/  @!P1 LOP3.LUT R14, RZ, R15, RZ, 0x33, !PT ;  /* 0x0000000fff0e9212 */ /* 0x000fe400078e33ff */
[----:B------:R-:W-:Y:S01]  /*06d0*/  SEL R242, R206, RZ, !P3 ;  /* 0x000000ffcef27207 */ /* 0x000fe20005800000 */
[----:B-1----:R-:W-:Y:S02]  /*06e0*/  IMAD.MOV R9, RZ, RZ, -R5 ;  /* 0x000000ffff097224 */ /* 0x002fe400078e0a05 */
[----:B------:R-:W-:-:S02]  /*06f0*/  IMAD.SHL.U32 R204, R14, 0x100, RZ ;  /* 0x000001000ecc7824 */ /* 0x000fc400078e00ff */
[----:B------:R-:W-:Y:S02]  /*0700*/  IMAD R9, R9, R0, RZ ;  /* 0x0000000009097224 */ /* 0x000fe400078e02ff */
[----:B------:R-:W-:Y:S01]  /*0710*/  IMAD.MOV R14, RZ, RZ, -R14 ;  /* 0x000000ffff0e7224 */ /* 0x000fe200078e0a0e */
[----:B------:R-:W-:Y:S01]  /*0720*/  LOP3.LUT R7, R204, R7, RZ, 0xfc, !PT ;  /* 0x00000007cc077212 */ /* 0x000fe200078efcff */
[----:B--2---:R1:W2:Y:S03]  /*0730*/  MUFU.RCP R8, R4 ;  /* 0x0000000400087308 */ /* 0x0042a60000001000 */
[----:B------:R-:W-:Y:S01]  /*0740*/  LOP3.LUT R18, R7, 0xfc, RZ, 0xfc, !PT ;  /* 0x000000fc07127812 */ /* 0x000fe200078efcff */
[----:B------:R-:W-:Y:S01]  /*0750*/  IMAD R14, R15, R14, R16 ;  /* 0x0000000e0f0e7224 */ /* 0x000fe200078e0210 */
[----:B------:R-:W-:Y:S02]  /*0760*/  IABS R11, R7 ;  /* 0x00000007000b7213 */ /* 0x000fe40000000000 */
[----:B------:R-:W-:Y:S01]  /*0770*/  IABS R13, R18 ;  /* 0x00000012000d7213 */ /* 0x000fe20000000000 */
[----:B------:R-:W-:Y:S01]  /*0780*/  IMAD.IADD R14, R12, 0x1, R14 ;  /* 0x000000010c0e7824 */ /* 0x000fe200078e020e */
[----:B------:R-:W-:Y:S01]  /*0790*/  LOP3.LUT R10, R7, 0x4, RZ, 0xfc, !PT ;  /* 0x00000004070a7812 */ /* 0x000fe200078efcff */
[----:B-1----:R-:W-:Y:S01]  /*07a0*/  IMAD.MOV.U32 R4, RZ, RZ, RZ ;  /* 0x000000ffff047224 */ /* 0x002fe200078e00ff */
[----:B------:R-:W-:-:S02]  /*07b0*/  ISETP.GE.AND P3, PT, R18, RZ, PT ;  /* 0x000000ff1200720c */ /* 0x000fc40003f66270 */
[----:B------:R-:W-:Y:S01]  /*07c0*/  IABS R17, R10 ;  /* 0x0000000a00117213 */ /* 0x000fe20000000000 */
[----:B------:R-:W-:Y:S01]  /*07d0*/  IMAD.HI.U32 R6, R5, R9, R4 ;  /* 0x0000000905067227 */ /* 0x000fe200078e0004 */
[----:B------:R-:W-:Y:S02]  /*07e0*/  ISETP.GE.AND P5, PT, R10, RZ, PT ;  /* 0x000000ff0a00720c */ /* 0x000fe40003fa6270 */
[----:B--2---:R-:W-:Y:S02]  /*07f0*/  IADD3 R8, R8, 0xffffffe, RZ ;  /* 0x0ffffffe08087810 */ /* 0x004fe40007ffe0ff */
[C---:B------:R-:W-:Y:S01]  /*0800*/  LOP3.LUT R10, R7.reuse, 0xc, RZ, 0xfc, !PT ;  /* 0x0000000c070a7812 */ /* 0x040fe200078efcff */
[C---:B------:R-:W-:Y:S01]  /*0810*/  IMAD.HI.U32 R9, R6.reuse, R13, RZ ;  /* 0x0000000d06097227 */ /* 0x040fe200078e00ff */
[C---:B------:R-:W-:Y:S02]  /*0820*/  LOP3.LUT R12, R7.reuse, 0x10, RZ, 0xfc, !PT ;  /* 0x00000010070c7812 */ /* 0x040fe400078efcff */
[----:B------:R-:W-:Y:S01]  /*0830*/  LOP3.LUT R16, R7, 0x14, RZ, 0xfc, !PT ;  /* 0x0000001407107812 */ /* 0x000fe200078efcff */
[----:B------:R-:W-:Y:S01]  /*0840*/  IMAD.HI.U32 R5, R6, R11, RZ ;  /* 0x0000000b06057227 */ /* 0x000fe200078e00ff */
[----:B------:R-:W-:-:S02]  /*0850*/  IABS R19, R12 ;  /* 0x0000000c00137213 */ /* 0x000fc40000000000 */
[----:B------:R-:W-:Y:S01]  /*0860*/  IABS R21, R16 ;  /* 0x0000001000157213 */ /* 0x000fe20000000000 */
[----:B------:R-:W-:Y:S01]  /*0870*/  IMAD.MOV R4, RZ, RZ, -R9 ;  /* 0x000000ffff047224 */ /* 0x000fe200078e0a09 */
[C---:B------:R-:W-:Y:S01]  /*0880*/  LOP3.LUT R26, R7.reuse, 0x1c, RZ, 0xfc, !PT ;  /* 0x0000001c071a7812 */ /* 0x040fe200078efcff */
[----:B------:R-:W1:Y:S01]  /*0890*/  F2I.FTZ.U32.TRUNC.NTZ R9, R8 ;  /* 0x0000000800097305 */ /* 0x000e62000021f000 */
[----:B------:R-:W-:Y:S01]  /*08a0*/  IMAD.MOV R5, RZ, RZ, -R5 ;  /* 0x000000ffff057224 */ /* 0x000fe200078e0a05 */
[----:B------:R-:W-:Y:S01]  /*08b0*/  LOP3.LUT R24, R7, 0x18, RZ, 0xfc, !PT ;  /* 0x0000001807187812 */ /* 0x000fe200078efcff */
[C---:B------:R-:W-:Y:S01]  /*08c0*/  IMAD R13, R0.reuse, R4, R13 ;  /* 0x00000004000d7224 */ /* 0x040fe200078e020d */
[----:B------:R-:W-:Y:S01]  /*08d0*/  IABS R23, R26 ;  /* 0x0000001a00177213 */ /* 0x000fe20000000000 */
[----:B------:R-:W-:Y:S01]  /*08e0*/  IMAD R5, R0, R5, R11 ;  /* 0x0000000500057224 */ /* 0x000fe200078e020b */
[----:B------:R-:W-:Y:S02]  /*08f0*/  LOP3.LUT R11, R152, 0x3f, RZ, 0xc0, !PT ;  /* 0x0000003f980b7812 */ /* 0x000fe400078ec0ff */
[----:B------:R-:W-:-:S02]  /*0900*/  ISETP.GT.U32.AND P2, PT, R0, R13, PT ;  /* 0x0000000d0000720c */ /* 0x000fc40003f44070 */
[----:B------:R-:W-:Y:S01]  /*0910*/  ISETP.GT.U32.AND P1, PT, R0, R5, PT ;  /* 0x000000050000720c */ /* 0x000fe20003f24070 */
[----:B------:R-:W-:Y:S01]  /*0920*/  IMAD.SHL.U32 R4, R11, 0x4, RZ ;  /* 0x000000040b047824 */ /* 0x000fe200078e00ff */
[C---:B------:R-:W-:Y:S01]  /*0930*/  LOP3.LUT R30, R7.reuse, 0x24, RZ, 0xfc, !PT ;  /* 0x00000024071e7812 */ /* 0x040fe200078efcff */
[----:B------:R-:W-:Y:S01]  /*0940*/  IMAD R66, R14, 0x40, R11 ;  /* 0x000000400e427824 */ /* 0x000fe200078e020b */
[C---:B------:R-:W-:Y:S01]  /*0950*/  LOP3.LUT R28, R7.reuse, 0x20, RZ, 0xfc, !PT ;  /* 0x00000020071c7812 */ /* 0x040fe200078efcff */
[----:B-1----:R-:W-:Y:S01]  /*0960*/  IMAD.MOV R8, RZ, RZ, -R9 ;  /* 0x000000ffff087224 */ /* 0x002fe200078e0a09 */
[----:B------:R-:W-:Y:S01]  /*0970*/  LOP3.LUT R205, R4, 0x120, R205, 0x78, !PT ;  /* 0x0000012004cd7812 */ /* 0x000fe200078e78cd */
[----:B------:R-:W-:Y:S01]  /*0980*/  IMAD.HI.U32 R4, R6, R17, RZ ;  /* 0x0000001106047227 */ /* 0x000fe200078e00ff */
[----:B------:R-:W-:Y:S01]  /*0990*/  IABS R25, R28 ;  /* 0x0000001c00197213 */ /* 0x000fe20000000000 */
[----:B------:R1:W-:Y:S01]  /*09a0*/  STL [R1+0x1f0], R66 ;  /* 0x0001f04201007387 */ /* 0x0003e20000100800 */
[C---:B------:R-:W-:Y:S01]  /*09b0*/  LOP3.LUT R31, R7.reuse, 0x28, RZ, 0xfc, !PT ;  /* 0x00000028071f7812 */ /* 0x040fe200078efcff */
[----:B------:R-:W-:Y:S01]  /*09c0*/  IMAD R15, R8, R3, RZ ;  /* 0x00000003080f7224 */ /* 0x000fe200078e02ff */
[C---:B------:R-:W-:Y:S01]  /*09d0*/  LOP3.LUT R33, R7.reuse, 0x30, RZ, 0xfc, !PT ;  /* 0x0000003007217812 */ /* 0x040fe200078efcff */
[----:B------:R-:W-:Y:S01]  /*09e0*/  IMAD.MOV.U32 R8, RZ, RZ, RZ ;  /* 0x000000ffff087224 */ /* 0x000fe200078e00ff */
[----:B------:R-:W-:Y:S01]  /*09f0*/  LOP3.LUT R32, R7, 0x2c, RZ, 0xfc, !PT ;  /* 0x0000002c07207812 */ /* 0x000fe200078efcff */
[----:B------:R-:W-:Y:S01]  /*0a00*/  @!P2 IMAD.IADD R13, R13, 0x1, -R0 ;  /* 0x000000010d0da824 */ /* 0x000fe200078e0a00 */
[----:B------:R-:W-:Y:S01]  /*0a10*/  IABS R29, R33 ;  /* 0x00000021001d7213 */ /* 0x000fe20000000000 */
[----:B------:R-:W-:Y:S01]  /*0a20*/  IMAD.MOV R4, RZ, RZ, -R4 ;  /* 0x000000ffff047224 */ /* 0x000fe200078e0a04 */
[----:B------:R-:W-:Y:S01]  /*0a30*/  IABS R27, R32 ;  /* 0x00000020001b7213 */ /* 0x000fe20000000000 */
[----:B------:R-:W-:Y:S01]  /*0a40*/  IMAD.HI.U32 R8, R9, R15, R8 ;  /* 0x0000000f09087227 */ /* 0x000fe200078e0008 */
[----:B------:R-:W-:-:S02]  /*0a50*/  ISETP.GT.U32.AND P0, PT, R0, R13, PT ;  /* 0x0000000d0000720c */ /* 0x000fc40003f04070 */
[C---:B------:R-:W-:Y:S01]  /*0a60*/  LOP3.LUT R34, R7.reuse, 0x34, RZ, 0xfc, !PT ;  /* 0x0000003407227812 */ /* 0x040fe200078efcff */
[----:B------:R-:W-:Y:S01]  /*0a70*/  IMAD R9, R0, R4, R17 ;  /* 0x0000000400097224 */ /* 0x000fe200078e0211 */
[----:B------:R-:W-:Y:S01]  /*0a80*/  LOP3.LUT R4, R7, 0x8, RZ, 0xfc, !PT ;  /* 0x0000000807047812 */ /* 0x000fe200078efcff */
[----:B------:R-:W-:Y:S01]  /*0a90*/  @!P1 IMAD.IADD R5, R5, 0x1, -R0 ;  /* 0x0000000105059824 */ /* 0x000fe200078e0a00 */
[----:B------:R-:W-:Y:S01]  /*0aa0*/  IABS R17, R10 ;  /* 0x0000000a00117213 */ /* 0x000fe20000000000 */
[----:B------:R-:W-:Y:S01]  /*0ab0*/  IMAD.HI.U32 R18, R6, R25, RZ ;  /* 0x0000001906127227 */ /* 0x000fe200078e00ff */
[C---:B------:R-:W-:Y:S02]  /*0ac0*/  ISETP.GT.U32.AND P4, PT, R0.reuse, R9, PT ;  /* 0x000000090000720c */ /* 0x040fe40003f84070 */
[----:B------:R-:W-:Y:S01]  /*0ad0*/  ISETP.GT.U32.AND P2, PT, R0, R5, PT ;  /* 0x000000050000720c */ /* 0x000fe20003f44070 */
[----:B------:R-:W-:Y:S01]  /*0ae0*/  IMAD.MOV R18, RZ, RZ, -R18 ;  /* 0x000000ffff127224 */ /* 0x000fe200078e0a12 */
[----:B------:R-:W-:Y:S01]  /*0af0*/  ISETP.GE.AND P1, PT, R4, RZ, PT ;  /* 0x000000ff0400720c */ /* 0x000fe20003f26270 */
[----:B------:R-:W-:Y:S01]  /*0b00*/  @!P0 IMAD.IADD R13, R13, 0x1, -R0 ;  /* 0x000000010d0d8824 */ /* 0x000fe200078e0a00 */
[----:B------:R-:W-:Y:S01]  /*0b10*/  IABS R15, R4 ;  /* 0x00000004000f7213 */ /* 0x000fe20000000000 */
[----:B------:R-:W-:Y:S01]  /*0b20*/  IMAD R18, R0, R18, R25 ;  /* 0x0000001200127224 */ /* 0x000fe200078e0219 */
[C---:B------:R-:W-:Y:S01]  /*0b30*/  ISETP.GE.AND P0, PT, R7.reuse, RZ, PT ;  /* 0x000000ff0700720c */ /* 0x040fe20003f06270 */
[----:B------:R-:W-:Y:S01]  /*0b40*/  IMAD.MOV.U32 R4, RZ, RZ, R13 ;  /* 0x000000ffff047224 */ /* 0x000fe200078e000d */
[----:B------:R-:W-:Y:S01]  /*0b50*/  IABS R25, R31 ;  /* 0x0000001f00197213 */ /* 0x000fe20000000000 */
[----:B------:R-:W-:Y:S01]  /*0b60*/  IMAD.HI.U32 R13, R6, R19, RZ ;  /* 0x00000013060d7227 */ /* 0x000fe200078e00ff */
[----:B------:R-:W-:-:S02]  /*0b70*/  LOP3.LUT R36, R7, 0x50, RZ, 0xfc, !PT ;  /* 0x0000005007247812 */ /* 0x000fc400078efcff */
[----:B------:R-:W-:Y:S01]  /*0b80*/  LOP3.LUT R38, R7, 0x54, RZ, 0xfc, !PT ;  /* 0x0000005407267812 */ /* 0x000fe200078efcff */
[--C-:B------:R-:W-:Y:S01]  /*0b90*/  @!P4 IMAD.IADD R9, R9, 0x1, -R0.reuse ;  /* 0x000000010909c824 */ /* 0x100fe200078e0a00 */
[----:B------:R-:W-:Y:S01]  /*0ba0*/  ISETP.GE.AND P4, PT, R12, RZ, PT ;  /* 0x000000ff0c00720c */ /* 0x000fe20003f86270 */
[----:B------:R-:W-:Y:S01]  /*0bb0*/  @!P2 IMAD.IADD R5, R5, 0x1, -R0 ;  /* 0x000000010505a824 */ /* 0x000fe200078e0a00 */
[----:B------:R-:W-:Y:S01]  /*0bc0*/  ISETP.GE.AND P2, PT, R10, RZ, PT ;  /* 0x000000ff0a00720c */ /* 0x000fe20003f46270 */
[----:B------:R-:W-:Y:S01]  /*0bd0*/  @!P3 IMAD.MOV R4, RZ, RZ, -R4 ;  /* 0x000000ffff04b224 */ /* 0x000fe200078e0a04 */
[----:B------:R-:W-:Y:S01]  /*0be0*/  ISETP.GT.U32.AND P3, PT, R0, R9, PT ;  /* 0x000000090000720c */ /* 0x000fe20003f64070 */
[C---:B------:R-:W-:Y:S01]  /*0bf0*/  IMAD.HI.U32 R10, R6.reuse, R15, RZ ;  /* 0x0000000f060a7227 */ /* 0x040fe200078e00ff */
[----:B------:R-:W-:Y:S02]  /*0c00*/  IABS R35, R36 ;  /* 0x0000002400237213 */ /* 0x000fe40000000000 */
[C---:B------:R-:W-:Y:S01]  /*0c10*/  LOP3.LUT R39, R7.reuse, 0x58, RZ, 0xfc, !PT ;  /* 0x0000005807277812 */ /* 0x040fe200078efcff */
[----:B------:R-:W-:Y:S01]  /*0c20*/  IMAD.MOV R10, RZ, RZ, -R10 ;  /* 0x000000ffff0a7224 */ /* 0x000fe200078e0a0a */
[C---:B------:R-:W-:Y:S01]  /*0c30*/  LOP3.LUT R40, R7.reuse, 0x5c, RZ, 0xfc, !PT ;  /* 0x0000005c07287812 */ /* 0x040fe200078efcff */
[----:B------:R-:W-:Y:S01]  /*0c40*/  IMAD.HI.U32 R12, R6, R17, RZ ;  /* 0x00000011060c7227 */ /* 0x000fe200078e00ff */
[----:B------:R-:W-:-:S02]  /*0c50*/  LOP3.LUT R42, R7, 0x6c, RZ, 0xfc, !PT ;  /* 0x0000006c072a7812 */ /* 0x000fc400078efcff */
[----:B------:R-:W-:Y:S01]  /*0c60*/  LOP3.LUT R44, R7, 0x70, RZ, 0xfc, !PT ;  /* 0x00000070072c7812 */ /* 0x000fe200078efcff */
[C---:B------:R-:W-:Y:S01]  /*0c70*/  IMAD R10, R0.reuse, R10, R15 ;  /* 0x0000000a000a7224 */ /* 0x040fe200078e020f */
[----:B------:R-:W-:Y:S01]  /*0c80*/  IABS R41, R42 ;  /* 0x0000002a00297213 */ /* 0x000fe20000000000 */
[----:B------:R-:W-:Y:S01]  /*0c90*/  @!P3 IMAD.IADD R9, R9, 0x1, -R0 ;  /* 0x000000010909b824 */ /* 0x000fe200078e0a00 */
[----:B------:R-:W-:Y:S01]  /*0ca0*/  IABS R43, R44 ;  /* 0x0000002c002b7213 */ /* 0x000fe20000000000 */
[----:B------:R-:W-:Y:S01]  /*0cb0*/  IMAD.MOV R12, RZ, RZ, -R12 ;  /* 0x000000ffff0c7224 */ /* 0x000fe200078e0a0c */
[C---:B------:R-:W-:Y:S01]  /*0cc0*/  ISETP.GT.U32.AND P3, PT, R0.reuse, R10, PT ;  /* 0x0000000a0000720c */ /* 0x040fe20003f64070 */
[----:B------:R-:W-:Y:S01]  /*0cd0*/  @!P5 IMAD.MOV R9, RZ, RZ, -R9 ;  /* 0x000000ffff09d224 */ /* 0x000fe200078e0a09 */
[C---:B------:R-:W-:Y:S01]  /*0ce0*/  LOP3.LUT R46, R7.reuse, 0x74, RZ, 0xfc, !PT ;  /* 0x00000074072e7812 */ /* 0x040fe200078efcff */
[----:B------:R-:W-:Y:S01]  /*0cf0*/  IMAD R12, R0, R12, R17 ;  /* 0x0000000c000c7224 */ /* 0x000fe200078e0211 */
[----:B------:R-:W-:Y:S01]  /*0d00*/  LOP3.LUT R48, R7, 0x78, RZ, 0xfc, !PT ;  /* 0x0000007807307812 */ /* 0x000fe200078efcff */
[----:B------:R-:W-:Y:S01]  /*0d10*/  IMAD.HI.U32 R15, R6, R21, RZ ;  /* 0x00000015060f7227 */ /* 0x000fe200078e00ff */
[----:B------:R-:W-:-:S02]  /*0d20*/  IABS R45, R46 ;  /* 0x0000002e002d7213 */ /* 0x000fc40000000000 */
[----:B------:R-:W-:Y:S01]  /*0d30*/  ISETP.GT.U32.AND P5, PT, R0, R12, PT ;  /* 0x0000000c0000720c */ /* 0x000fe20003fa4070 */
[----:B------:R-:W-:Y:S01]  /*0d40*/  IMAD.MOV R15, RZ, RZ, -R15 ;  /* 0x000000ffff0f7224 */ /* 0x000fe200078e0a0f */
[C---:B------:R-:W-:Y:S01]  /*0d50*/  LOP3.LUT R50, R7.reuse, 0x7c, RZ, 0xfc, !PT ;  /* 0x0000007c07327812 */ /* 0x040fe200078efcff */
[----:B------:R-:W-:Y:S01]  /*0d60*/  IMAD.MOV R13, RZ, RZ, -R13 ;  /* 0x000000ffff0d7224 */ /* 0x000fe200078e0a0d */
[C---:B------:R-:W-:Y:S01]  /*0d70*/  LOP3.LUT R52, R7.reuse, 0x84, RZ, 0xfc, !PT ;  /* 0x0000008407347812 */ /* 0x040fe200078efcff */
[----:B------:R-:W-:Y:S01]  /*0d80*/  @!P3 IMAD.IADD R10, R10, 0x1, -R0 ;  /* 0x000000010a0ab824 */ /* 0x000fe200078e0a00 */
[----:B------:R-:W-:Y:S01]  /*0d90*/  LOP3.LUT R53, R7, 0x88, RZ, 0xfc, !PT ;  /* 0x0000008807357812 */ /* 0x000fe200078efcff */
[C---:B------:R-:W-:Y:S01]  /*0da0*/  IMAD R15, R0.reuse, R15, R21 ;  /* 0x0000000f000f7224 */ /* 0x040fe200078e0215 */
[----:B------:R-:W-:Y:S01]  /*0db0*/  IABS R47, R52 ;  /* 0x00000034002f7213 */ /* 0x000fe20000000000 */
[C---:B------:R-:W-:Y:S01]  /*0dc0*/  IMAD R13, R0.reuse, R13, R19 ;  /* 0x0000000d000d7224 */ /* 0x040fe200078e0213 */
[----:B------:R-:W-:Y:S01]  /*0dd0*/  ISETP.GT.U32.AND P3, PT, R0, R10, PT ;  /* 0x0000000a0000720c */ /* 0x000fe20003f64070 */
[----:B------:R-:W-:Y:S01]  /*0de0*/  IMAD.HI.U32 R17, R6, R23, RZ ;  /* 0x0000001706117227 */ /* 0x000fe200078e00ff */
[----:B------:R-:W-:-:S02]  /*0df0*/  IABS R19, R24 ;  /* 0x0000001800137213 */ /* 0x000fc40000000000 */
[----:B------:R-:W-:Y:S01]  /*0e00*/  IABS R49, R53 ;  /* 0x0000003500317213 */ /* 0x000fe20000000000 */
[--C-:B------:R-:W-:Y:S01]  /*0e10*/  @!P5 IMAD.IADD R12, R12, 0x1, -R0.reuse ;  /* 0x000000010c0cd824 */ /* 0x100fe200078e0a00 */
[----:B------:R-:W-:Y:S01]  /*0e20*/  ISETP.GT.U32.AND P5, PT, R0, R15, PT ;  /* 0x0000000f0000720c */ /* 0x000fe20003fa4070 */
[----:B------:R-:W-:Y:S01]  /*0e30*/  @!P0 IMAD.MOV R5, RZ, RZ, -R5 ;  /* 0x000000ffff058224 */ /* 0x000fe200078e0a05 */
[----:B------:R-:W-:Y:S01]  /*0e40*/  ISETP.GE.AND P0, PT, R16, RZ, PT ;  /* 0x000000ff1000720c */ /* 0x000fe20003f06270 */
[----:B------:R-:W-:Y:S01]  /*0e50*/  IMAD.MOV R17, RZ, RZ, -R17 ;  /* 0x000000ffff117224 */ /* 0x000fe200078e0a11 */
[C---:B------:R-:W-:Y:S01]  /*0e60*/  LOP3.LUT R54, R7.reuse, 0x8c, RZ, 0xfc, !PT ;  /* 0x0000008c07367812 */ /* 0x040fe200078efcff */
[----:B------:R-:W-:Y:S01]  /*0e70*/  IMAD.HI.U32 R16, R6, R19, RZ ;  /* 0x0000001306107227 */ /* 0x000fe200078e00ff */
[----:B------:R-:W-:Y:S02]  /*0e80*/  LOP3.LUT R56, R7, 0xa0, RZ, 0xfc, !PT ;  /* 0x000000a007387812 */ /* 0x000fe400078efcff */
[----:B------:R-:W-:Y:S01]  /*0e90*/  IABS R51, R54 ;  /* 0x0000003600337213 */ /* 0x000fe20000000000 */
[--C-:B------:R-:W-:Y:S01]  /*0ea0*/  @!P3 IMAD.IADD R10, R10, 0x1, -R0.reuse ;  /* 0x000000010a0ab824 */ /* 0x100fe200078e0a00 */
[C---:B------:R-:W-:Y:S01]  /*0eb0*/  ISETP.GT.U32.AND P3, PT, R0.reuse, R13, PT ;  /* 0x0000000d0000720c */ /* 0x040fe20003f64070 */
[C---:B------:R-:W-:Y:S01]  /*0ec0*/  IMAD R17, R0.reuse, R17, R23 ;  /* 0x0000001100117224 */ /* 0x040fe200078e0217 */
[----:B------:R-:W-:Y:S01]  /*0ed0*/  IABS R23, R30 ;  /* 0x0000001e00177213 */ /* 0x000fe20000000000 */
[----:B------:R-:W-:Y:S01]  /*0ee0*/  @!P5 IMAD.IADD R15, R15, 0x1, -R0 ;  /* 0x000000010f0fd824 */ /* 0x000fe200078e0a00 */
[C---:B------:R-:W-:Y:S01]  /*0ef0*/  LOP3.LUT R58, R7.reuse, 0xa4, RZ, 0xfc, !PT ;  /* 0x000000a4073a7812 */ /* 0x040fe200078efcff */
[----:B------:R-:W-:Y:S01]  /*0f00*/  IMAD.MOV R16, RZ, RZ, -R16 ;  /* 0x000000ffff107224 */ /* 0x000fe200078e0a10 */
[C---:B------:R-:W-:Y:S01]  /*0f10*/  LOP3.LUT R60, R7.reuse, 0xa8, RZ, 0xfc, !PT ;  /* 0x000000a8073c7812 */ /* 0x040fe200078efcff */
[----:B------:R-:W-:Y:S01]  /*0f20*/  @!P1 IMAD.MOV R10, RZ, RZ, -R10 ;  /* 0x000000ffff0a9224 */ /* 0x000fe200078e0a0a */
[C---:B------:R-:W-:Y:S01]  /*0f30*/  ISETP.GT.U32.AND P5, PT, R0.reuse, R15, PT ;  /* 0x0000000f0000720c */ /* 0x040fe20003fa4070 */
[----:B------:R-:W-:Y:S01]  /*0f40*/  IMAD R16, R0, R16, R19 ;  /* 0x0000001000107224 */ /* 0x000fe200078e0213 */
[----:B------:R-:W-:Y:S01]  /*0f50*/  LOP3.LUT R62, R7, 0xac, RZ, 0xfc, !PT ;  /* 0x000000ac073e7812 */ /* 0x000fe200078efcff */
[----:B------:R-:W-:Y:S01]  /*0f60*/  IMAD.HI.U32 R19, R6, R23, RZ ;  /* 0x0000001706137227 */ /* 0x000fe200078e00ff */
[----:B------:R-:W-:-:S02]  /*0f70*/  IABS R57, R60 ;  /* 0x0000003c00397213 */ /* 0x000fc40000000000 */
[----:B------:R-:W-:Y:S01]  /*0f80*/  IABS R59, R62 ;  /* 0x0000003e003b7213 */ /* 0x000fe20000000000 */
[--C-:B------:R-:W-:Y:S01]  /*0f90*/  @!P3 IMAD.IADD R13, R13, 0x1, -R0.reuse ;  /* 0x000000010d0db824 */ /* 0x100fe200078e0a00 */
[----:B------:R-:W-:Y:S01]  /*0fa0*/  ISETP.GT.U32.AND P3, PT, R0, R12, PT ;  /* 0x0000000c0000720c */ /* 0x000fe20003f64070 */
[----:B------:R-:W-:Y:S01]  /*0fb0*/  IMAD.MOV R19, RZ, RZ, -R19 ;  /* 0x000000ffff137224 */ /* 0x000fe200078e0a13 */
[----:B------:R-:W-:Y:S01]  /*0fc0*/  LOP3.LUT R64, R7, 0xd4, RZ, 0xfc, !PT ;  /* 0x000000d407407812 */ /* 0x000fe200078efcff */
[----:B------:R-:W-:Y:S01]  /*0fd0*/  IMAD.HI.U32 R20, R6, R25, RZ ;  /* 0x0000001906147227 */ /* 0x000fe200078e00ff */
[C---:B------:R-:W-:Y:S02]  /*0fe0*/  ISETP.GT.U32.AND P1, PT, R0.reuse, R13, PT ;  /* 0x0000000d0000720c */ /* 0x040fe40003f24070 */
[----:B------:R-:W-:Y:S01]  /*0ff0*/  IABS R77, R64 ;  /* 0x00000040004d7213 */ /* 0x000fe20000000000 */
[----:B------:R-:W-:Y:S01]  /*1000*/  IMAD R19, R0, R19, R23 ;  /* 0x0000001300137224 */ /* 0x000fe200078e0217 */
[----:B------:R-:W-:Y:S01]  /*1010*/  IABS R237, R66 ;  /* 0x0000004200ed7213 */ /* 0x000fe20000000000 */
[----:B------:R-:W-:-:S02]  /*1020*/  @!P5 IMAD.IADD R15, R15, 0x1, -R0 ;  /* 0x000000010f0fd824 */ /* 0x000fc400078e0a00 */
[----:B------:R-:W-:Y:S01]  /*1030*/  IMAD.HI.U32 R22, R6, R29, RZ ;  /* 0x0000001d06167227 */ /* 0x000fe200078e00ff */
[----:B------:R-:W-:-:S03]  /*1040*/  ISETP.GT.U32.AND P5, PT, R0, R19, PT ;  /* 0x000000130000720c */ /* 0x000fc60003fa4070 */
[--C-:B------:R-:W-:Y:S01]  /*1050*/  @!P3 IMAD.IADD R12, R12, 0x1, -R0.reuse ;  /* 0x000000010c0cb824 */ /* 0x100fe200078e0a00 */
[C---:B------:R-:W-:Y:S01]  /*1060*/  ISETP.GT.U32.AND P3, PT, R0.reuse, R16, PT ;  /* 0x000000100000720c */ /* 0x040fe20003f64070 */
[----:B------:R-:W-:Y:S01]  /*1070*/  @!P1 IMAD.IADD R13, R13, 0x1, -R0 ;  /* 0x000000010d0d9824 */ /* 0x000fe200078e0a00 */
[C---:B------:R-:W-:Y:S01]  /*1080*/  ISETP.GT.U32.AND P1, PT, R0.reuse, R18, PT ;  /* 0x000000120000720c */ /* 0x040fe20003f24070 */
[----:B------:R-:W-:Y:S01]  /*1090*/  @!P2 IMAD.MOV R12, RZ, RZ, -R12 ;  /* 0x000000ffff0ca224 */ /* 0x000fe200078e0a0c */
[----:B------:R-:W-:Y:S01]  /*10a0*/  ISETP.GT.U32.AND P2, PT, R0, R17, PT ;  /* 0x000000110000720c */ /* 0x000fe20003f44070 */
[----:B------:R-:W-:Y:S02]  /*10b0*/  @!P4 IMAD.MOV R13, RZ, RZ, -R13 ;  /* 0x000000ffff0dc224 */ /* 0x000fe400078e0a0d */
[----:B------:R-:W-:Y:S02]  /*10c0*/  IMAD.MOV R20, RZ, RZ, -R20 ;  /* 0x000000ffff147224 */ /* 0x000fe400078e0a14 */
[----:B------:R-:W-:-:S02]  /*10d0*/  @!P5 IMAD.IADD R19, R19, 0x1, -R0 ;  /* 0x000000011313d824 */ /* 0x000fc400078e0a00 */
[----:B------:R-:W-:-:S03]  /*10e0*/  IMAD.HI.U32 R21, R6, R27, RZ ;  /* 0x0000001b06157227 */ /* 0x000fc600078e00ff */
[----:B------:R-:W-:Y:S01]  /*10f0*/  ISETP.GT.U32.AND P4, PT, R0, R19, PT ;  /* 0x000000130000720c */ /* 0x000fe20003f84070 */
[--C-:B------:R-:W-:Y:S02]  /*1100*/  @!P1 IMAD.IADD R18, R18, 0x1, -R0.reuse ;  /* 0x0000000112129824 */ /* 0x100fe400078e0a00 */
[--C-:B------:R-:W-:Y:S01]  /*1110*/  @!P3 IMAD.IADD R16, R16, 0x1, -R0.reuse ;  /* 0x000000011010b824 */ /* 0x100fe200078e0a00 */
[----:B------:R-:W-:Y:S01]  /*1120*/  ISETP.GE.AND P3, PT, R24, RZ, PT ;  /* 0x000000ff1800720c */ /* 0x000fe20003f66270 */
[----:B------:R-:W-:Y:S01]  /*1130*/  @!P2 IMAD.IADD R17, R17, 0x1, -R0 ;  /* 0x000000011111a824 */ /* 0x000fe200078e0a00 */
[C---:B------:R-:W-:Y:S01]  /*1140*/  ISETP.GT.U32.AND P5, PT, R0.reuse, R18, PT ;  /* 0x000000120000720c */ /* 0x040fe20003fa4070 */
[----:B------:R-:W-:Y:S01]  /*1150*/  IMAD.MOV R22, RZ, RZ, -R22 ;  /* 0x000000ffff167224 */ /* 0x000fe200078e0a16 */
[C---:B------:R-:W-:Y:S01]  /*1160*/  ISETP.GT.U32.AND P2, PT, R0.reuse, R16, PT ;  /* 0x000000100000720c */ /* 0x040fe20003f44070 */
[C---:B------:R-:W-:Y:S01]  /*1170*/  IMAD R20, R0.reuse, R20, R25 ;  /* 0x0000001400147224 */ /* 0x040fe200078e0219 */
[----:B------:R-:W-:Y:S01]  /*1180*/  IABS R25, R34 ;  /* 0x0000002200197213 */ /* 0x000fe20000000000 */
[----:B------:R-:W-:Y:S01]  /*1190*/  IMAD.MOV R21, RZ, RZ, -R21 ;  /* 0x000000ffff157224 */ /* 0x000fe200078e0a15 */
[C---:B------:R-:W-:Y:S01]  /*11a0*/  ISETP.GT.U32.AND P1, PT, R0.reuse, R17, PT ;  /* 0x000000110000720c */ /* 0x040fe20003f24070 */
[----:B------:R-:W-:Y:S01]  /*11b0*/  IMAD R22, R0, R22, R29 ;  /* 0x0000001600167224 */ /* 0x000fe200078e021d */
[----:B------:R-:W-:Y:S01]  /*11c0*/  LOP3.LUT R29, R7, 0x38, RZ, 0xfc, !PT ;  /* 0x00000038071d7812 */ /* 0x000fe200078efcff */
[----:B------:R-:W-:Y:S01]  /*11d0*/  @!P4 IMAD.IADD R19, R19, 0x1, -R0 ;  /* 0x000000011313c824 */ /* 0x000fe200078e0a00 */
[----:B------:R-:W-:Y:S01]  /*11e0*/  ISETP.GE.AND P4, PT, R28, RZ, PT ;  /* 0x000000ff1c00720c */ /* 0x000fe20003f86270 */
[----:B------:R-:W-:Y:S01]  /*11f0*/  IMAD.HI.U32 R23, R6, R25, RZ ;  /* 0x0000001906177227 */ /* 0x000fe200078e00ff */
[----:B------:R-:W-:-:S03]  /*1200*/  LOP3.LUT R28, R7, 0x3c, RZ, 0xfc, !PT ;  /* 0x0000003c071c7812 */ /* 0x000fc600078efcff */
[----:B------:R-:W-:Y:S01]  /*1210*/  IMAD R21, R0, R21, R27 ;  /* 0x0000001500157224 */ /* 0x000fe200078e021b */
[----:B------:R-:W-:Y:S01]  /*1220*/  IABS R27, R29 ;  /* 0x0000001d001b7213 */ /* 0x000fe20000000000 */
[--C-:B------:R-:W-:Y:S01]  /*1230*/  @!P5 IMAD.IADD R18, R18, 0x1, -R0.reuse ;  /* 0x000000011212d824 */ /* 0x100fe200078e0a00 */
[C---:B------:R-:W-:Y:S01]  /*1240*/  ISETP.GT.U32.AND P5, PT, R0.reuse, R22, PT ;  /* 0x000000160000720c */ /* 0x040fe20003fa4070 */
[----:B------:R-:W-:Y:S02]  /*1250*/  IMAD.MOV R23, RZ, RZ, -R23 ;  /* 0x000000ffff177224 */ /* 0x000fe400078e0a17 */
[----:B------:R-:W-:Y:S01]  /*1260*/  @!P0 IMAD.MOV R15, RZ, RZ, -R15 ;  /* 0x000000ffff0f8224 */ /* 0x000fe200078e0a0f */
[----:B------:R-:W-:Y:S01]  /*1270*/  ISETP.GT.U32.AND P0, PT, R0, R20, PT ;  /* 0x000000140000720c */ /* 0x000fe20003f04070 */
[----:B------:R-:W-:Y:S01]  /*1280*/  @!P2 IMAD.IADD R16, R16, 0x1, -R0 ;  /* 0x000000011010a824 */ /* 0x000fe200078e0a00 */
[C---:B------:R-:W-:Y:S01]  /*1290*/  ISETP.GT.U32.AND P2, PT, R0.reuse, R21, PT ;  /* 0x000000150000720c */ /* 0x040fe20003f44070 */
[----:B------:R-:W-:-:S02]  /*12a0*/  IMAD R23, R0, R23, R25 ;  /* 0x0000001700177224 */ /* 0x000fc400078e0219 */
[----:B------:R-:W-:-:S04]  /*12b0*/  IMAD.HI.U32 R24, R6, R27, RZ ;  /* 0x0000001b06187227 */ /* 0x000fc800078e00ff */
[----:B------:R-:W-:Y:S01]  /*12c0*/  @!P1 IMAD.IADD R17, R17, 0x1, -R0 ;  /* 0x0000000111119824 */ /* 0x000fe200078e0a00 */
[----:B------:R-:W-:Y:S01]  /*12d0*/  ISETP.GE.AND P1, PT, R26, RZ, PT ;  /* 0x000000ff1a00720c */ /* 0x000fe20003f26270 */
[----:B------:R-:W-:Y:S01]  /*12e0*/  @!P4 IMAD.MOV R18, RZ, RZ, -R18 ;  /* 0x000000ffff12c224 */ /* 0x000fe200078e0a12 */
[----:B------:R-:W-:Y:S01]  /*12f0*/  ISETP.GT.U32.AND P4, PT, R0, R23, PT ;  /* 0x000000170000720c */ /* 0x000fe20003f84070 */
[----:B------:R-:W-:Y:S02]  /*1300*/  IMAD.MOV R24, RZ, RZ, -R24 ;  /* 0x000000ffff187224 */ /* 0x000fe400078e0a18 */
[--C-:B------:R-:W-:Y:S02]  /*1310*/  @!P5 IMAD.IADD R22, R22, 0x1, -R0.reuse ;  /* 0x000000011616d824 */ /* 0x100fe400078e0a00 */
[----:B------:R-:W-:Y:S01]  /*1320*/  IMAD R24, R0, R24, R27 ;  /* 0x0000001800187224 */ /* 0x000fe200078e021b */
[----:B------:R-:W-:Y:S01]  /*1330*/  IABS R27, R28 ;  /* 0x0000001c001b7213 */ /* 0x000fe20000000000 */
[--C-:B------:R-:W-:Y:S01]  /*1340*/  @!P0 IMAD.IADD R20, R20, 0x1, -R0.reuse ;  /* 0x0000000114148824 */ /* 0x100fe200078e0a00 */
[----:B------:R-:W-:Y:S01]  /*1350*/  ISETP.GE.AND P0, PT, R30, RZ, PT ;  /* 0x000000ff1e00720c */ /* 0x000fe20003f06270 */
[----:B------:R-:W-:Y:S01]  /*1360*/  @!P2 IMAD.IADD R21, R21, 0x1, -R0 ;  /* 0x000000011515a824 */ /* 0x000fe200078e0a00 */
[----:B------:R-:W-:Y:S01]  /*1370*/  LOP3.LUT R30, R7, 0x40, RZ, 0xfc, !PT ;  /* 0x00000040071e7812 */ /* 0x000fe200078efcff */
[----:B------:R-:W-:Y:S01]  /*1380*/  @!P3 IMAD.MOV R16, RZ, RZ, -R16 ;  /* 0x000000ffff10b224 */ /* 0x000fe200078e0a10 */
[----:B------:R-:W-:Y:S01]  /*1390*/  ISETP.GT.U32.AND P3, PT, R0, R22, PT ;  /* 0x000000160000720c */ /* 0x000fe20003f64070 */
[----:B------:R-:W-:Y:S01]  /*13a0*/  IMAD.HI.U32 R25, R6, R27, RZ ;  /* 0x0000001b06197227 */ /* 0x000fe200078e00ff */
[----:B------:R-:W-:-:S02]  /*13b0*/  IABS R26, R30 ;  /* 0x0000001e001a7213 */ /* 0x000fc40000000000 */
[C---:B------:R-:W-:Y:S01]  /*13c0*/  ISETP.GT.U32.AND P5, PT, R0.reuse, R20, PT ;  /* 0x000000140000720c */ /* 0x040fe20003fa4070 */
[----:B------:R-:W-:Y:S01]  /*13d0*/  @!P1 IMAD.MOV R17, RZ, RZ, -R17 ;  /* 0x000000ffff119224 */ /* 0x000fe200078e0a11 */
[C---:B------:R-:W-:Y:S01]  /*13e0*/  ISETP.GT.U32.AND P1, PT, R0.reuse, R21, PT ;  /* 0x000000150000720c */ /* 0x040fe20003f24070 */
[----:B------:R-:W-:Y:S01]  /*13f0*/  @!P4 IMAD.IADD R23, R23, 0x1, -R0 ;  /* 0x000000011717c824 */ /* 0x000fe200078e0a00 */
[----:B------:R-:W-:Y:S01]  /*1400*/  ISETP.GE.AND P2, PT, R31, RZ, PT ;  /* 0x000000ff1f00720c */ /* 0x000fe20003f46270 */
[----:B------:R-:W-:Y:S02]  /*1410*/  IMAD.MOV R25, RZ, RZ, -R25 ;  /* 0x000000ffff197224 */ /* 0x000fe400078e0a19 */
[----:B------:R-:W-:Y:S01]  /*1420*/  @!P0 IMAD.MOV R19, RZ, RZ, -R19 ;  /* 0x000000ffff138224 */ /* 0x000fe200078e0a13 */
[C---:B------:R-:W-:Y:S01]  /*1430*/  ISETP.GT.U32.AND P4, PT, R0.reuse, R23, PT ;  /* 0x000000170000720c */ /* 0x040fe20003f84070 */
[----:B------:R-:W-:Y:S01]  /*1440*/  IMAD R25, R0, R25, R27 ;  /* 0x0000001900197224 */ /* 0x000fe200078e021b */
[----:B------:R-:W-:Y:S01]  /*1450*/  ISETP.GE.AND P0, PT, R32, RZ, PT ;  /* 0x000000ff2000720c */ /* 0x000fe20003f06270 */
[----:B------:R-:W-:Y:S01]  /*1460*/  IMAD.MOV.U32 R27, RZ, RZ, R26 ;  /* 0x000000ffff1b7224 */ /* 0x000fe200078e001a */
[----:B------:R-:W-:Y:S01]  /*1470*/  IABS R32, R39 ;  /* 0x0000002700207213 */ /* 0x000fe20000000000 */
[----:B------:R-:W-:Y:S01]  /*1480*/  @!P3 IMAD.IADD R22, R22, 0x1, -R0 ;  /* 0x000000011616b824 */ /* 0x000fe200078e0a00 */
[----:B------:R-:W-:Y:S01]  /*1490*/  ISETP.GE.AND P3, PT, R34, RZ, PT ;  /* 0x000000ff2200720c */ /* 0x000fe20003f66270 */
[----:B------:R-:W-:Y:S01]  /*14a0*/  IMAD.HI.U32 R26, R6, R27, RZ ;  /* 0x0000001b061a7227 */ /* 0x000fe200078e00ff */
[----:B------:R-:W-:-:S03]  /*14b0*/  LOP3.LUT R34, R7, 0x4c, RZ, 0xfc, !PT ;  /* 0x0000004c07227812 */ /* 0x000fc600078efcff */
[----:B------:R-:W-:Y:S01]  /*14c0*/  @!P1 IMAD.IADD R21, R21, 0x1, -R0 ;  /* 0x0000000115159824 */ /* 0x000fe200078e0a00 */
[----:B------:R-:W-:Y:S01]  /*14d0*/  ISETP.GE.AND P1, PT, R33, RZ, PT ;  /* 0x000000ff2100720c */ /* 0x000fe20003f26270 */
[----:B------:R-:W-:Y:S01]  /*14e0*/  IMAD.MOV R26, RZ, RZ, -R26 ;  /* 0x000000ffff1a7224 */ /* 0x000fe200078e0a1a */
[----:B------:R-:W-:Y:S01]  /*14f0*/  IABS R33, R34 ;  /* 0x0000002200217213 */ /* 0x000fe20000000000 */
[--C-:B------:R-:W-:Y:S01]  /*1500*/  @!P5 IMAD.IADD R20, R20, 0x1, -R0.reuse ;  /* 0x000000011414d824 */ /* 0x100fe200078e0a00 */
[----:B------:R-:W-:Y:S01]  /*1510*/  ISETP.GT.U32.AND P5, PT, R0, R24, PT ;  /* 0x000000180000720c */ /* 0x000fe20003fa4070 */
[----:B------:R-:W-:Y:S01]  /*1520*/  @!P4 IMAD.IADD R23, R23, 0x1, -R0 ;  /* 0x000000011717c824 */ /* 0x000fe200078e0a00 */
[----:B------:R-:W-:Y:S01]  /*1530*/  ISETP.GE.AND P4, PT, R30, RZ, PT ;  /* 0x000000ff1e00720c */ /* 0x000fe20003f86270 */
[----:B------:R-:W-:Y:S01]  /*1540*/  IMAD R26, R0, R26, R27 ;  /* 0x0000001a001a7224 */ /* 0x000fe200078e021b */
[C---:B------:R-:W-:Y:S01]  /*1550*/  LOP3.LUT R30, R7.reuse, 0x48, RZ, 0xfc, !PT ;  /* 0x00000048071e7812 */ /* 0x040fe200078efcff */
[----:B------:R-:W-:Y:S01]  /*1560*/  @!P0 IMAD.MOV R21, RZ, RZ, -R21 ;  /* 0x000000ffff158224 */ /* 0x000fe200078e0a15 */
[----:B------:R-:W-:Y:S01]  /*1570*/  ISETP.GE.AND P0, PT, R28, RZ, PT ;  /* 0x000000ff1c00720c */ /* 0x000fe20003f06270 */
[----:B------:R-:W-:Y:S01]  /*1580*/  @!P3 IMAD.MOV R23, RZ, RZ, -R23 ;  /* 0x000000ffff17b224 */ /* 0x000fe200078e0a17 */
[----:B------:R-:W-:Y:S01]  /*1590*/  ISETP.GT.U32.AND P3, PT, R0, R26, PT ;  /* 0x0000001a0000720c */ /* 0x000fe20003f64070 */
[----:B------:R-:W-:Y:S01]  /*15a0*/  @!P2 IMAD.MOV R20, RZ, RZ, -R20 ;  /* 0x000000ffff14a224 */ /* 0x000fe200078e0a14 */
[----:B------:R-:W-:Y:S01]  /*15b0*/  LOP3.LUT R28, R7, 0x44, RZ, 0xfc, !PT ;  /* 0x00000044071c7812 */ /* 0x000fe200078efcff */
[----:B------:R-:W-:Y:S01]  /*15c0*/  @!P1 IMAD.MOV R22, RZ, RZ, -R22 ;  /* 0x000000ffff169224 */ /* 0x000fe200078e0a16 */
[----:B------:R-:W-:Y:S01]  /*15d0*/  ISETP.GE.AND P2, PT, R29, RZ, PT ;  /* 0x000000ff1d00720c */ /* 0x000fe20003f46270 */
[----:B------:R-:W-:Y:S01]  /*15e0*/  @!P5 IMAD.IADD R24, R24, 0x1, -R0 ;  /* 0x000000011818d824 */ /* 0x000fe200078e0a00 */
[----:B------:R-:W-:Y:S01]  /*15f0*/  ISETP.GT.U32.AND P1, PT, R0, R25, PT ;  /* 0x000000190000720c */ /* 0x000fe20003f24070 */
[----:B------:R-:W-:Y:S01]  /*1600*/  IMAD.HI.U32 R8, R8, R237, RZ ;  /* 0x000000ed08087227 */ /* 0x000fe200078e00ff */
[----:B------:R-:W-:-:S02]  /*1610*/  IABS R29, R28 ;  /* 0x0000001c001d7213 */ /* 0x000fc40000000000 */
[----:B------:R-:W-:Y:S01]  /*1620*/  ISETP.GT.U32.AND P5, PT, R0, R24, PT ;  /* 0x000000180000720c */ /* 0x000fe20003fa4070 */
[----:B------:R-:W-:Y:S01]  /*1630*/  IMAD.MOV R8, RZ, RZ, -R8 ;  /* 0x000000ffff087224 */ /* 0x000fe200078e0a08 */
[----:B------:R-:W-:Y:S01]  /*1640*/  IABS R31, R30 ;  /* 0x0000001e001f7213 */ /* 0x000fe20000000000 */
[----:B------:R-:W-:-:S04]  /*1650*/  IMAD.HI.U32 R27, R6, R29, RZ ;  /* 0x0000001d061b7227 */ /* 0x000fc800078e00ff */
[--C-:B------:R-:W-:Y:S02]  /*1660*/  @!P3 IMAD.IADD R26, R26, 0x1, -R0.reuse ;  /* 0x000000011a1ab824 */ /* 0x100fe400078e0a00 */
[----:B------:R-:W-:Y:S02]  /*1670*/  IMAD.MOV R27, RZ, RZ, -R27 ;  /* 0x000000ffff1b7224 */ /* 0x000fe400078e0a1b */
[----:B------:R-:W-:Y:S01]  /*1680*/  @!P1 IMAD.IADD R25, R25, 0x1, -R0 ;  /* 0x0000000119199824 */ /* 0x000fe200078e0a00 */
[C---:B------:R-:W-:Y:S01]  /*1690*/  ISETP.GT.U32.AND P3, PT, R0.reuse, R26, PT ;  /* 0x0000001a0000720c */ /* 0x040fe20003f64070 */
[----:B------:R-:W-:Y:S02]  /*16a0*/  IMAD R27, R0, R27, R29 ;  /* 0x0000001b001b7224 */ /* 0x000fe400078e021d */
[----:B------:R-:W-:Y:S01]  /*16b0*/  IMAD.HI.U32 R29, R6, R33, RZ ;  /* 0x00000021061d7227 */ /* 0x000fe200078e00ff */
[----:B------:R-:W-:-:S03]  /*16c0*/  ISETP.GT.U32.AND P1, PT, R0, R25, PT ;  /* 0x000000190000720c */ /* 0x000fc60003f24070 */
[----:B------:R-:W-:Y:S02]  /*16d0*/  IMAD.MOV R29, RZ, RZ, -R29 ;  /* 0x000000ffff1d7224 */ /* 0x000fe400078e0a1d */
[----:B------:R-:W-:Y:S01]  /*16e0*/  @!P5 IMAD.IADD R24, R24, 0x1, -R0 ;  /* 0x000000011818d824 */ /* 0x000fe200078e0a00 */
[----:B------:R-:W-:Y:S01]  /*16f0*/  ISETP.GE.AND P5, PT, R28, RZ, PT ;  /* 0x000000ff1c00720c */ /* 0x000fe20003fa6270 */
[----:B------:R-:W-:Y:S02]  /*1700*/  IMAD R29, R0, R29, R33 ;  /* 0x0000001d001d7224 */ /* 0x000fe400078e0221 */
[----:B------:R-:W-:-:S04]  /*1710*/  IMAD.HI.U32 R28, R6, R31, RZ ;  /* 0x0000001f061c7227 */ /* 0x000fc800078e00ff */
[----:B------:R-:W-:Y:S01]  /*1720*/  @!P3 IMAD.IADD R26, R26, 0x1, -R0 ;  /* 0x000000011a1ab824 */ /* 0x000fe200078e0a00 */
[C---:B------:R-:W-:Y:S01]  /*1730*/  ISETP.GT.U32.AND P3, PT, R0.reuse, R29, PT ;  /* 0x0000001d0000720c */ /* 0x040fe20003f64070 */
[----:B------:R-:W-:Y:S02]  /*1740*/  IMAD.MOV R28, RZ, RZ, -R28 ;  /* 0x000000ffff1c7224 */ /* 0x000fe400078e0a1c */
[----:B------:R-:W-:Y:S01]  /*1750*/  @!P1 IMAD.IADD R25, R25, 0x1, -R0 ;  /* 0x0000000119199824 */ /* 0x000fe200078e0a00 */
[----:B------:R-:W-:Y:S01]  /*1760*/  ISETP.GT.U32.AND P1, PT, R0, R27, PT ;  /* 0x0000001b0000720c */ /* 0x000fe20003f24070 */
[----:B------:R-:W-:Y:S01]  /*1770*/  @!P2 IMAD.MOV R24, RZ, RZ, -R24 ;  /* 0x000000ffff18a224 */ /* 0x000fe200078e0a18 */
[----:B------:R-:W-:Y:S01]  /*1780*/  ISETP.GE.AND P2, PT, R30, RZ, PT ;  /* 0x000000ff1e00720c */ /* 0x000fe20003f46270 */
[----:B------:R-:W-:Y:S01]  /*1790*/  IMAD R28, R0, R28, R31 ;  /* 0x0000001c001c7224 */ /* 0x000fe200078e021f */
[----:B------:R-:W-:Y:S01]  /*17a0*/  IABS R31, R38 ;  /* 0x00000026001f7213 */ /* 0x000fe20000000000 */
[----:B------:R-:W-:-:S04]  /*17b0*/  IMAD.HI.U32 R30, R6, R35, RZ ;  /* 0x00000023061e7227 */ /* 0x000fc800078e00ff */
[----:B------:R-:W-:Y:S01]  /*17c0*/  @!P0 IMAD.MOV R25, RZ, RZ, -R25 ;  /* 0x000000ffff198224 */ /* 0x000fe200078e0a19 */
[C---:B------:R-:W-:Y:S01]  /*17d0*/  ISETP.GT.U32.AND P0, PT, R0.reuse, R28, PT ;  /* 0x0000001c0000720c */ /* 0x040fe20003f04070 */
[----:B------:R-:W-:Y:S02]  /*17e0*/  IMAD.MOV R30, RZ, RZ, -R30 ;  /* 0x000000ffff1e7224 */ /* 0x000fe400078e0a1e */
[----:B------:R-:W-:Y:S02]  /*17f0*/  @!P3 IMAD.IADD R29, R29, 0x1, -R0 ;  /* 0x000000011d1db824 */ /* 0x000fe400078e0a00 */
[C---:B------:R-:W-:Y:S02]  /*1800*/  IMAD R30, R0.reuse, R30, R35 ;  /* 0x0000001e001e7224 */ /* 0x040fe400078e0223 */
[----:B------:R-:W-:Y:S01]  /*1810*/  IMAD.MOV.U32 R33, RZ, RZ, R31 ;  /* 0x000000ffff217224 */ /* 0x000fe200078e001f */
[----:B------:R-:W-:Y:S01]  /*1820*/  ISETP.GT.U32.AND P3, PT, R0, R29, PT ;  /* 0x0000001d0000720c */ /* 0x000fe20003f64070 */
[----:B------:R-:W-:-:S02]  /*1830*/  IMAD.MOV.U32 R35, RZ, RZ, R32 ;  /* 0x000000ffff237224 */ /* 0x000fc400078e0020 */
[----:B------:R-:W-:Y:S02]  /*1840*/  @!P1 IMAD.IADD R27, R27, 0x1, -R0 ;  /* 0x000000011b1b9824 */ /* 0x000fe400078e0a00 */
[----:B------:R-:W-:-:S03]  /*1850*/  IMAD.HI.U32 R31, R6, R33, RZ ;  /* 0x00000021061f7227 */ /* 0x000fc600078e00ff */
[----:B------:R-:W-:Y:S01]  /*1860*/  ISETP.GT.U32.AND P1, PT, R0, R27, PT ;  /* 0x0000001b0000720c */ /* 0x000fe20003f24070 */
[----:B------:R-:W-:-:S04]  /*1870*/  IMAD.HI.U32 R32, R6, R35, RZ ;  /* 0x0000002306207227 */ /* 0x000fc800078e00ff */
[----:B------:R-:W-:Y:S02]  /*1880*/  @!P0 IMAD.IADD R28, R28, 0x1, -R0 ;  /* 0x000000011c1c8824 */ /* 0x000fe400078e0a00 */
[----:B------:R-:W-:Y:S02]  /*1890*/  IMAD.MOV R31, RZ, RZ, -R31 ;  /* 0x000000ffff1f7224 */ /* 0x000fe400078e0a1f */
[----:B------:R-:W-:Y:S01]  /*18a0*/  IMAD.MOV R32, RZ, RZ, -R32 ;  /* 0x000000ffff207224 */ /* 0x000fe200078e0a20 */
[C---:B------:R-:W-:Y:S01]  /*18b0*/  ISETP.GT.U32.AND P0, PT, R0.reuse, R28, PT ;  /* 0x0000001c0000720c */ /* 0x040fe20003f04070 */
[C---:B------:R-:W-:Y:S01]  /*18c0*/  IMAD R31, R0.reuse, R31, R33 ;  /* 0x0000001f001f7224 */ /* 0x040fe200078e0221 */
[----:B------:R-:W-:Y:S01]  /*18d0*/  IABS R33, R40 ;  /* 0x0000002800217213 */ /* 0x000fe20000000000 */
[C---:B------:R-:W-:Y:S02]  /*18e0*/  IMAD R32, R0.reuse, R32, R35 ;  /* 0x0000002000207224 */ /* 0x040fe400078e0223 */
[----:B------:R-:W-:Y:S01]  /*18f0*/  @!P4 IMAD.MOV R26, RZ, RZ, -R26 ;  /* 0x000000ffff1ac224 */ /* 0x000fe200078e0a1a */
[C---:B------:R-:W-:Y:S01]  /*1900*/  ISETP.GT.U32.AND P4, PT, R0.reuse, R30, PT ;  /* 0x0000001e0000720c */ /* 0x040fe20003f84070 */
[----:B------:R-:W-:Y:S01]  /*1910*/  @!P3 IMAD.IADD R29, R29, 0x1, -R0 ;  /* 0x000000011d1db824 */ /* 0x000fe200078e0a00 */
[----:B------:R-:W-:Y:S01]  /*1920*/  ISETP.GT.U32.AND P3, PT, R0, R32, PT ;  /* 0x000000200000720c */ /* 0x000fe20003f64070 */
[----:B------:R-:W-:-:S02]  /*1930*/  IMAD.MOV.U32 R35, RZ, RZ, R33 ;  /* 0x000000ffff237224 */ /* 0x000fc400078e0021 */
[----:B------:R-:W-:Y:S01]  /*1940*/  @!P1 IMAD.IADD R27, R27, 0x1, -R0 ;  /* 0x000000011b1b9824 */ /* 0x000fe200078e0a00 */
[----:B------:R-:W-:Y:S01]  /*1950*/  ISETP.GE.AND P1, PT, R34, RZ, PT ;  /* 0x000000ff2200720c */ /* 0x000fe20003f26270 */
[----:B------:R-:W-:-:S04]  /*1960*/  IMAD.HI.U32 R33, R6, R35, RZ ;  /* 0x0000002306217227 */ /* 0x000fc800078e00ff */
[--C-:B------:R-:W-:Y:S01]  /*1970*/  @!P0 IMAD.IADD R28, R28, 0x1, -R0.reuse ;  /* 0x000000011c1c8824 */ /* 0x100fe200078e0a00 */
[----:B------:R-:W-:Y:S01]  /*1980*/  ISETP.GE.AND P0, PT, R36, RZ, PT ;  /* 0x000000ff2400720c */ /* 0x000fe20003f06270 */
[----:B------:R-:W-:Y:S01]  /*1990*/  IMAD.MOV R33, RZ, RZ, -R33 ;  /* 0x000000ffff217224 */ /* 0x000fe200078e0a21 */
[----:B------:R-:W-:Y:S01]  /*19a0*/  LOP3.LUT R36, R7, 0x60, RZ, 0xfc, !PT ;  /* 0x0000006007247812 */ /* 0x000fe200078efcff */
[----:B------:R-:W-:Y:S01]  /*19b0*/  @!P5 IMAD.MOV R27, RZ, RZ, -R27 ;  /* 0x000000ffff1bd224 */ /* 0x000fe200078e0a1b */
[----:B------:R-:W-:Y:S01]  /*19c0*/  ISETP.GT.U32.AND P5, PT, R0, R31, PT ;  /* 0x0000001f0000720c */ /* 0x000fe20003fa4070 */
[--C-:B------:R-:W-:Y:S01]  /*19d0*/  @!P4 IMAD.IADD R30, R30, 0x1, -R0.reuse ;  /* 0x000000011e1ec824 */ /* 0x100fe200078e0a00 */
[----:B------:R-:W-:Y:S01]  /*19e0*/  IABS R37, R36 ;  /* 0x0000002400257213 */ /* 0x000fe20000000000 */
[----:B------:R-:W-:Y:S02]  /*19f0*/  IMAD R33, R0, R33, R35 ;  /* 0x0000002100217224 */ /* 0x000fe400078e0223 */
[----:B------:R-:W-:Y:S01]  /*1a00*/  @!P3 IMAD.IADD R32, R32, 0x1, -R0 ;  /* 0x000000012020b824 */ /* 0x000fe200078e0a00 */
[C---:B------:R-:W-:Y:S01]  /*1a10*/  ISETP.GT.U32.AND P4, PT, R0.reuse, R30, PT ;  /* 0x0000001e0000720c */ /* 0x040fe20003f84070 */
[----:B------:R-:W-:Y:S01]  /*1a20*/  @!P1 IMAD.MOV R29, RZ, RZ, -R29 ;  /* 0x000000ffff1d9224 */ /* 0x000fe200078e0a1d */
[----:B------:R-:W-:Y:S01]  /*1a30*/  ISETP.GT.U32.AND P1, PT, R0, R33, PT ;  /* 0x000000210000720c */ /* 0x000fe20003f24070 */
[----:B------:R-:W-:Y:S01]  /*1a40*/  IMAD.HI.U32 R34, R6, R37, RZ ;  /* 0x0000002506227227 */ /* 0x000fe200078e00ff */
[----:B------:R-:W-:-:S03]  /*1a50*/  ISETP.GT.U32.AND P3, PT, R0, R32, PT ;  /* 0x000000200000720c */ /* 0x000fc60003f64070 */
[----:B------:R-:W-:Y:S02]  /*1a60*/  IMAD.MOV R34, RZ, RZ, -R34 ;  /* 0x000000ffff227224 */ /* 0x000fe400078e0a22 */
[--C-:B------:R-:W-:Y:S01]  /*1a70*/  @!P5 IMAD.IADD R31, R31, 0x1, -R0.reuse ;  /* 0x000000011f1fd824 */ /* 0x100fe200078e0a00 */
[----:B------:R-:W-:Y:S01]  /*1a80*/  ISETP.GE.AND P5, PT, R38, RZ, PT ;  /* 0x000000ff2600720c */ /* 0x000fe20003fa6270 */
[----:B------:R-:W-:Y:S01]  /*1a90*/  IMAD R34, R0, R34, R37 ;  /* 0x0000002200227224 */ /* 0x000fe200078e0225 */
[----:B------:R-:W-:Y:S01]  /*1aa0*/  LOP3.LUT R38, R7, 0x64, RZ, 0xfc, !PT ;  /* 0x0000006407267812 */ /* 0x000fe200078efcff */
[--C-:B------:R-:W-:Y:S01]  /*1ab0*/  @!P4 IMAD.IADD R30, R30, 0x1, -R0.reuse ;  /* 0x000000011e1ec824 */ /* 0x100fe200078e0a00 */
[----:B------:R-:W-:Y:S01]  /*1ac0*/  ISETP.GE.AND P4, PT, R39, RZ, PT ;  /* 0x000000ff2700720c */ /* 0x000fe20003f86270 */
[--C-:B------:R-:W-:Y:S01]  /*1ad0*/  @!P1 IMAD.IADD R33, R33, 0x1, -R0.reuse ;  /* 0x0000000121219824 */ /* 0x100fe200078e0a00 */
[----:B------:R-:W-:Y:S01]  /*1ae0*/  IABS R39, R38 ;  /* 0x0000002600277213 */ /* 0x000fe20000000000 */
[----:B------:R-:W-:Y:S01]  /*1af0*/  @!P3 IMAD.IADD R32, R32, 0x1, -R0 ;  /* 0x000000012020b824 */ /* 0x000fe200078e0a00 */
[C---:B------:R-:W-:Y:S01]  /*1b00*/  ISETP.GT.U32.AND P3, PT, R0.reuse, R34, PT ;  /* 0x000000220000720c */ /* 0x040fe20003f64070 */
[----:B------:R-:W-:Y:S01]  /*1b10*/  @!P0 IMAD.MOV R30, RZ, RZ, -R30 ;  /* 0x000000ffff1e8224 */ /* 0x000fe200078e0a1e */
[----:B------:R-:W-:Y:S01]  /*1b20*/  ISETP.GT.U32.AND P1, PT, R0, R33, PT ;  /* 0x000000210000720c */ /* 0x000fe20003f24070 */
[----:B------:R-:W-:Y:S01]  /*1b30*/  IMAD.HI.U32 R35, R6, R39, RZ ;  /* 0x0000002706237227 */ /* 0x000fe200078e00ff */
[----:B------:R-:W-:-:S02]  /*1b40*/  ISETP.GE.AND P0, PT, R36, RZ, PT ;  /* 0x000000ff2400720c */ /* 0x000fc40003f06270 */
[----:B------:R-:W-:Y:S01]  /*1b50*/  LOP3.LUT R36, R7, 0x68, RZ, 0xfc, !PT ;  /* 0x0000006807247812 */ /* 0x000fe200078efcff */
[----:B------:R-:W-:Y:S02]  /*1b60*/  IMAD.MOV R35, RZ, RZ, -R35 ;  /* 0x000000ffff237224 */ /* 0x000fe400078e0a23 */
[----:B------:R-:W-:Y:S01]  /*1b70*/  @!P2 IMAD.MOV R28, RZ, RZ, -R28 ;  /* 0x000000ffff1ca224 */ /* 0x000fe200078e0a1c */
[----:B------:R-:W-:Y:S01]  /*1b80*/  IABS R37, R36 ;  /* 0x0000002400257213 */ /* 0x000fe20000000000 */
[C---:B------:R-:W-:Y:S01]  /*1b90*/  IMAD R35, R0.reuse, R35, R39 ;  /* 0x0000002300237224 */ /* 0x040fe200078e0227 */
[----:B------:R-:W-:Y:S01]  /*1ba0*/  ISETP.GT.U32.AND P2, PT, R0, R31, PT ;  /* 0x0000001f0000720c */ /* 0x000fe20003f44070 */
[----:B------:R-:W-:Y:S02]  /*1bb0*/  @!P3 IMAD.IADD R34, R34, 0x1, -R0 ;  /* 0x000000012222b824 */ /* 0x000fe400078e0a00 */
[----:B------:R-:W-:Y:S01]  /*1bc0*/  @!P4 IMAD.MOV R32, RZ, RZ, -R32 ;  /* 0x000000ffff20c224 */ /* 0x000fe200078e0a20 */
[----:B------:R-:W-:Y:S01]  /*1bd0*/  ISETP.GE.AND P4, PT, R36, RZ, PT ;  /* 0x000000ff2400720c */ /* 0x000fe20003f86270 */
[----:B------:R-:W-:Y:S01]  /*1be0*/  @!P1 IMAD.IADD R33, R33, 0x1, -R0 ;  /* 0x0000000121219824 */ /* 0x000fe200078e0a00 */
[----:B------:R-:W-:Y:S01]  /*1bf0*/  ISETP.GT.U32.AND P3, PT, R0, R34, PT ;  /* 0x000000220000720c */ /* 0x000fe20003f64070 */
[----:B------:R-:W-:Y:S01]  /*1c00*/  IMAD.HI.U32 R36, R6, R37, RZ ;  /* 0x0000002506247227 */ /* 0x000fe200078e00ff */
[----:B------:R-:W-:-:S03]  /*1c10*/  ISETP.GT.U32.AND P1, PT, R0, R35, PT ;  /* 0x000000230000720c */ /* 0x000fc60003f24070 */
[----:B------:R-:W-:Y:S02]  /*1c20*/  IMAD.MOV R36, RZ, RZ, -R36 ;  /* 0x000000ffff247224 */ /* 0x000fe400078e0a24 */
[----:B------:R-:W-:Y:S01]  /*1c30*/  @!P2 IMAD.IADD R31, R31, 0x1, -R0 ;  /* 0x000000011f1fa824 */ /* 0x000fe200078e0a00 */
[----:B------:R-:W-:Y:S01]  /*1c40*/  ISETP.GE.AND P2, PT, R40, RZ, PT ;  /* 0x000000ff2800720c */ /* 0x000fe20003f46270 */
[----:B------:R-:W-:Y:S01]  /*1c50*/  IMAD R36, R0, R36, R37 ;  /* 0x0000002400247224 */ /* 0x000fe200078e0225 */
[----:B------:R-:W-:Y:S01]  /*1c60*/  IABS R40, R48 ;  /* 0x0000003000287213 */ /* 0x000fe20000000000 */
[----:B------:R-:W-:-:S04]  /*1c70*/  IMAD.HI.U32 R37, R6, R41, RZ ;  /* 0x0000002906257227 */ /* 0x000fc800078e00ff */
[--C-:B------:R-:W-:Y:S01]  /*1c80*/  @!P3 IMAD.IADD R34, R34, 0x1, -R0.reuse ;  /* 0x000000012222b824 */ /* 0x100fe200078e0a00 */
[----:B------:R-:W-:Y:S01]  /*1c90*/  ISETP.GT.U32.AND P3, PT, R0, R36, PT ;  /* 0x000000240000720c */ /* 0x000fe20003f64070 */
[----:B------:R-:W-:Y:S02]  /*1ca0*/  @!P1 IMAD.IADD R35, R35, 0x1, -R0 ;  /* 0x0000000123239824 */ /* 0x000fe400078e0a00 */
[----:B------:R-:W-:Y:S01]  /*1cb0*/  @!P5 IMAD.MOV R31, RZ, RZ, -R31 ;  /* 0x000000ffff1fd224 */ /* 0x000fe200078e0a1f */
[----:B------:R-:W-:Y:S01]  /*1cc0*/  ISETP.GE.AND P5, PT, R38, RZ, PT ;  /* 0x000000ff2600720c */ /* 0x000fe20003fa6270 */
[----:B------:R-:W-:Y:S01]  /*1cd0*/  IMAD.HI.U32 R38, R6, R43, RZ ;  /* 0x0000002b06267227 */ /* 0x000fe200078e00ff */
[----:B------:R-:W-:-:S03]  /*1ce0*/  ISETP.GT.U32.AND P1, PT, R0, R35, PT ;  /* 0x000000230000720c */ /* 0x000fc60003f24070 */
[----:B------:R-:W-:Y:S02]  /*1cf0*/  IMAD.MOV R37, RZ, RZ, -R37 ;  /* 0x000000ffff257224 */ /* 0x000fe400078e0a25 */
[----:B------:R-:W-:Y:S02]  /*1d00*/  IMAD.MOV R38, RZ, RZ, -R38 ;  /* 0x000000ffff267224 */ /* 0x000fe400078e0a26 */
[C---:B------:R-:W-:Y:S01]  /*1d10*/  IMAD R37, R0.reuse, R37, R41 ;  /* 0x0000002500257224 */ /* 0x040fe200078e0229 */
[----:B------:R-:W-:Y:S01]  /*1d20*/  IABS R41, R50 ;  /* 0x0000003200297213 */ /* 0x000fe20000000000 */
[----:B------:R-:W-:Y:S02]  /*1d30*/  IMAD R38, R0, R38, R43 ;  /* 0x0000002600267224 */ /* 0x000fe400078e022b */
[--C-:B------:R-:W-:Y:S02]  /*1d40*/  @!P3 IMAD.IADD R36, R36, 0x1, -R0.reuse ;  /* 0x000000012424b824 */ /* 0x100fe400078e0a00 */
[----:B------:R-:W-:Y:S01]  /*1d50*/  @!P2 IMAD.MOV R33, RZ, RZ, -R33 ;  /* 0x000000ffff21a224 */ /* 0x000fe200078e0a21 */
[C---:B------:R-:W-:Y:S01]  /*1d60*/  ISETP.GT.U32.AND P2, PT, R0.reuse, R37, PT ;  /* 0x000000250000720c */ /* 0x040fe20003f44070 */
[----:B------:R-:W-:Y:S01]  /*1d70*/  @!P1 IMAD.IADD R35, R35, 0x1, -R0 ;  /* 0x0000000123239824 */ /* 0x000fe200078e0a00 */
[----:B------:R-:W-:Y:S01]  /*1d80*/  ISETP.GT.U32.AND P3, PT, R0, R36, PT ;  /* 0x000000240000720c */ /* 0x000fe20003f64070 */
[----:B------:R-:W-:Y:S01]  /*1d90*/  IMAD.HI.U32 R39, R6, R45, RZ ;  /* 0x0000002d06277227 */ /* 0x000fe200078e00ff */
[----:B------:R-:W-:-:S03]  /*1da0*/  ISETP.GT.U32.AND P1, PT, R0, R38, PT ;  /* 0x000000260000720c */ /* 0x000fc60003f24070 */
[----:B------:R-:W-:Y:S02]  /*1db0*/  IMAD.MOV R39, RZ, RZ, -R39 ;  /* 0x000000ffff277224 */ /* 0x000fe400078e0a27 */
[----:B------:R-:W-:Y:S02]  /*1dc0*/  IMAD.MOV.U32 R43, RZ, RZ, R40 ;  /* 0x000000ffff2b7224 */ /* 0x000fe400078e0028 */
[----:B------:R-:W-:Y:S02]  /*1dd0*/  IMAD R39, R0, R39, R45 ;  /* 0x0000002700277224 */ /* 0x000fe400078e022d */
[--C-:B------:R-:W-:Y:S01]  /*1de0*/  @!P2 IMAD.IADD R37, R37, 0x1, -R0.reuse ;  /* 0x000000012525a824 */ /* 0x100fe200078e0a00 */
[----:B------:R-:W-:Y:S01]  /*1df0*/  ISETP.GE.AND P2, PT, R46, RZ, PT ;  /* 0x000000ff2e00720c */ /* 0x000fe20003f46270 */
[--C-:B------:R-:W-:Y:S01]  /*1e00*/  @!P3 IMAD.IADD R36, R36, 0x1, -R0.reuse ;  /* 0x000000012424b824 */ /* 0x100fe200078e0a00 */
[----:B------:R-:W-:Y:S01]  /*1e10*/  LOP3.LUT R46, R7, 0x80, RZ, 0xfc, !PT ;  /* 0x00000080072e7812 */ /* 0x000fe200078efcff */
[----:B------:R-:W-:Y:S01]  /*1e20*/  @!P1 IMAD.IADD R38, R38, 0x1, -R0 ;  /* 0x0000000126269824 */ /* 0x000fe200078e0a00 */
[----:B------:R-:W-:Y:S01]  /*1e30*/  ISETP.GT.U32.AND P1, PT, R0, R37, PT ;  /* 0x000000250000720c */ /* 0x000fe20003f24070 */
[----:B------:R-:W-:Y:S01]  /*1e40*/  IMAD.MOV.U32 R45, RZ, RZ, R41 ;  /* 0x000000ffff2d7224 */ /* 0x000fe200078e0029 */
[----:B------:R-:W-:Y:S01]  /*1e50*/  ISETP.GE.AND P3, PT, R44, RZ, PT ;  /* 0x000000ff2c00720c */ /* 0x000fe20003f66270 */
[----:B------:R-:W-:-:S04]  /*1e60*/  IMAD.HI.U32 R40, R6, R43, RZ ;  /* 0x0000002b06287227 */ /* 0x000fc800078e00ff */
[----:B------:R-:W-:Y:S01]  /*1e70*/  @!P4 IMAD.MOV R36, RZ, RZ, -R36 ;  /* 0x000000ffff24c224 */ /* 0x000fe200078e0a24 */
[----:B------:R-:W-:Y:S01]  /*1e80*/  ISETP.GT.U32.AND P4, PT, R0, R38, PT ;  /* 0x000000260000720c */ /* 0x000fe20003f84070 */
[----:B------:R-:W-:-:S04]  /*1e90*/  IMAD.HI.U32 R41, R6, R45, RZ ;  /* 0x0000002d06297227 */ /* 0x000fc800078e00ff */
[----:B------:R-:W-:Y:S02]  /*1ea0*/  IMAD.MOV R40, RZ, RZ, -R40 ;  /* 0x000000ffff287224 */ /* 0x000fe400078e0a28 */
[----:B------:R-:W-:Y:S02]  /*1eb0*/  IMAD.MOV R41, RZ, RZ, -R41 ;  /* 0x000000ffff297224 */ /* 0x000fe400078e0a29 */
[C---:B------:R-:W-:Y:S01]  /*1ec0*/  IMAD R40, R0.reuse, R40, R43 ;  /* 0x0000002800287224 */ /* 0x040fe200078e022b */
[----:B------:R-:W-:Y:S01]  /*1ed0*/  IABS R43, R46 ;  /* 0x0000002e002b7213 */ /* 0x000fe20000000000 */
[C---:B------:R-:W-:Y:S02]  /*1ee0*/  IMAD R41, R0.reuse, R41, R45 ;  /* 0x0000002900297224 */ /* 0x040fe400078e022d */
[--C-:B------:R-:W-:Y:S01]  /*1ef0*/  @!P1 IMAD.IADD R37, R37, 0x1, -R0.reuse ;  /* 0x0000000125259824 */ /* 0x100fe200078e0a00 */
[----:B------:R-:W-:Y:S01]  /*1f00*/  ISETP.GT.U32.AND P1, PT, R0, R40, PT ;  /* 0x000000280000720c */ /* 0x000fe20003f24070 */
[----:B------:R-:W-:Y:S01]  /*1f10*/  @!P4 IMAD.IADD R38, R38, 0x1, -R0 ;  /* 0x000000012626c824 */ /* 0x000fe200078e0a00 */
[----:B------:R-:W-:Y:S01]  /*1f20*/  ISETP.GT.U32.AND P4, PT, R0, R41, PT ;  /* 0x000000290000720c */ /* 0x000fe20003f84070 */
[----:B------:R-:W-:Y:S01]  /*1f30*/  @!P0 IMAD.MOV R34, RZ, RZ, -R34 ;  /* 0x000000ffff228224 */ /* 0x000fe200078e0a22 */
[----:B------:R-:W-:Y:S01]  /*1f40*/  ISETP.GE.AND P0, PT, R42, RZ, PT ;  /* 0x000000ff2a00720c */ /* 0x000fe20003f06270 */
[----:B------:R-:W-:Y:S01]  /*1f50*/  @!P5 IMAD.MOV R35, RZ, RZ, -R35 ;  /* 0x000000ffff23d224 */ /* 0x000fe200078e0a23 */
[----:B------:R-:W-:Y:S01]  /*1f60*/  ISETP.GT.U32.AND P5, PT, R0, R39, PT ;  /* 0x000000270000720c */ /* 0x000fe20003fa4070 */
[----:B------:R-:W-:-:S04]  /*1f70*/  IMAD.HI.U32 R42, R6, R43, RZ ;  /* 0x0000002b062a7227 */ /* 0x000fc800078e00ff */
[----:B------:R-:W-:Y:S02]  /*1f80*/  IMAD.MOV R42, RZ, RZ, -R42 ;  /* 0x000000ffff2a7224 */ /* 0x000fe400078e0a2a */
[--C-:B------:R-:W-:Y:S02]  /*1f90*/  @!P1 IMAD.IADD R40, R40, 0x1, -R0.reuse ;  /* 0x0000000128289824 */ /* 0x100fe400078e0a00 */
[C---:B------:R-:W-:Y:S02]  /*1fa0*/  IMAD R42, R0.reuse, R42, R43 ;  /* 0x0000002a002a7224 */ /* 0x040fe400078e022b */
[----:B------:R-:W-:Y:S01]  /*1fb0*/  @!P4 IMAD.IADD R41, R41, 0x1, -R0 ;  /* 0x000000012929c824 */ /* 0x000fe200078e0a00 */
[----:B------:R-:W-:Y:S01]  /*1fc0*/  ISETP.GT.U32.AND P4, PT, R0, R40, PT ;  /* 0x000000280000720c */ /* 0x000fe20003f84070 */
[----:B------:R-:W-:Y:S01]  /*1fd0*/  IMAD.HI.U32 R43, R6, R47, RZ ;  /* 0x0000002f062b7227 */ /* 0x000fe200078e00ff */
[----:B------:R-:W-:-:S03]  /*1fe0*/  ISETP.GT.U32.AND P1, PT, R0, R42, PT ;  /* 0x0000002a0000720c */ /* 0x000fc60003f24070 */
[----:B------:R-:W-:Y:S02]  /*1ff0*/  @!P5 IMAD.IADD R39, R39, 0x1, -R0 ;  /* 0x000000012727d824 */ /* 0x000fe400078e0a00 */
[----:B------:R-:W-:-:S03]  /*2000*/  IMAD.HI.U32 R44, R6, R49, RZ ;  /* 0x00000031062c7227 */ /* 0x000fc600078e00ff */
[C---:B------:R-:W-:Y:S01]  /*2010*/  ISETP.GT.U32.AND P5, PT, R0.reuse, R39, PT ;  /* 0x000000270000720c */ /* 0x040fe20003fa4070 */
[----:B------:R-:W-:Y:S02]  /*2020*/  IMAD.MOV R43, RZ, RZ, -R43 ;  /* 0x000000ffff2b7224 */ /* 0x000fe400078e0a2b */
[----:B------:R-:W-:Y:S02]  /*2030*/  IMAD.MOV R44, RZ, RZ, -R44 ;  /* 0x000000ffff2c7224 */ /* 0x000fe400078e0a2c */
[C---:B------:R-:W-:Y:S02]  /*2040*/  IMAD R43, R0.reuse, R43, R47 ;  /* 0x0000002b002b7224 */ /* 0x040fe400078e022f */
[----:B------:R-:W-:Y:S01]  /*2050*/  IMAD R44, R0, R44, R49 ;  /* 0x0000002c002c7224 */ /* 0x000fe200078e0231 */
[----:B------:R-:W-:Y:S01]  /*2060*/  LOP3.LUT R49, R7, 0x94, RZ, 0xfc, !PT ;  /* 0x0000009407317812 */ /* 0x000fe200078efcff */
[--C-:B------:R-:W-:Y:S01]  /*2070*/  @!P4 IMAD.IADD R40, R40, 0x1, -R0.reuse ;  /* 0x000000012828c824 */ /* 0x100fe200078e0a00 */
[----:B------:R-:W-:Y:S01]  /*2080*/  ISETP.GT.U32.AND P4, PT, R0, R43, PT ;  /* 0x0000002b0000720c */ /* 0x000fe20003f84070 */
[----:B------:R-:W-:Y:S01]  /*2090*/  @!P1 IMAD.IADD R42, R42, 0x1, -R0 ;  /* 0x000000012a2a9824 */ /* 0x000fe200078e0a00 */
[C---:B------:R-:W-:Y:S01]  /*20a0*/  ISETP.GT.U32.AND P1, PT, R0.reuse, R41, PT ;  /* 0x000000290000720c */ /* 0x040fe20003f24070 */
[----:B------:R-:W-:Y:S01]  /*20b0*/  @!P3 IMAD.MOV R38, RZ, RZ, -R38 ;  /* 0x000000ffff26b224 */ /* 0x000fe200078e0a26 */
[----:B------:R-:W-:Y:S01]  /*20c0*/  ISETP.GT.U32.AND P3, PT, R0, R44, PT ;  /* 0x0000002c0000720c */ /* 0x000fe20003f64070 */
[----:B------:R-:W-:Y:S01]  /*20d0*/  @!P5 IMAD.IADD R39, R39, 0x1, -R0 ;  /* 0x000000012727d824 */ /* 0x000fe200078e0a00 */
[----:B------:R-:W-:Y:S01]  /*20e0*/  ISETP.GE.AND P5, PT, R48, RZ, PT ;  /* 0x000000ff3000720c */ /* 0x000fe20003fa6270 */
[----:B------:R-:W-:Y:S01]  /*20f0*/  IMAD.HI.U32 R45, R6, R51, RZ ;  /* 0x00000033062d7227 */ /* 0x000fe200078e00ff */
[----:B------:R-:W-:-:S03]  /*2100*/  LOP3.LUT R48, R7, 0x90, RZ, 0xfc, !PT ;  /* 0x0000009007307812 */ /* 0x000fc600078efcff */
[----:B------:R-:W-:Y:S01]  /*2110*/  IMAD.MOV R45, RZ, RZ, -R45 ;  /* 0x000000ffff2d7224 */ /* 0x000fe200078e0a2d */
[----:B------:R-:W-:Y:S01]  /*2120*/  IABS R47, R48 ;  /* 0x00000030002f7213 */ /* 0x000fe20000000000 */
[--C-:B------:R-:W-:Y:S01]  /*2130*/  @!P4 IMAD.IADD R43, R43, 0x1, -R0.reuse ;  /* 0x000000012b2bc824 */ /* 0x100fe200078e0a00 */
[----:B------:R-:W-:Y:S01]  /*2140*/  ISETP.GE.AND P4, PT, R53, RZ, PT ;  /* 0x000000ff3500720c */ /* 0x000fe20003f86270 */
[----:B------:R-:W-:Y:S01]  /*2150*/  IMAD R45, R0, R45, R51 ;  /* 0x0000002d002d7224 */ /* 0x000fe200078e0233 */
[----:B------:R-:W-:Y:S01]  /*2160*/  IABS R51, R49 ;  /* 0x0000003100337213 */ /* 0x000fe20000000000 */
[--C-:B------:R-:W-:Y:S01]  /*2170*/  @!P1 IMAD.IADD R41, R41, 0x1, -R0.reuse ;  /* 0x0000000129299824 */ /* 0x100fe200078e0a00 */
[----:B------:R-:W-:Y:S01]  /*2180*/  ISETP.GE.AND P1, PT, R46, RZ, PT ;  /* 0x000000ff2e00720c */ /* 0x000fe20003f26270 */
[----:B------:R-:W-:Y:S01]  /*2190*/  @!P3 IMAD.IADD R44, R44, 0x1, -R0 ;  /* 0x000000012c2cb824 */ /* 0x000fe200078e0a00 */
[----:B------:R-:W-:Y:S01]  /*21a0*/  ISETP.GT.U32.AND P3, PT, R0, R43, PT ;  /* 0x0000002b0000720c */ /* 0x000fe20003f64070 */
[----:B------:R-:W-:-:S04]  /*21b0*/  IMAD.HI.U32 R46, R6, R47, RZ ;  /* 0x0000002f062e7227 */ /* 0x000fc800078e00ff */
[----:B------:R-:W-:Y:S01]  /*21c0*/  @!P0 IMAD.MOV R37, RZ, RZ, -R37 ;  /* 0x000000ffff258224 */ /* 0x000fe200078e0a25 */
[C---:B------:R-:W-:Y:S01]  /*21d0*/  ISETP.GT.U32.AND P0, PT, R0.reuse, R42, PT ;  /* 0x0000002a0000720c */ /* 0x040fe20003f04070 */
[----:B------:R-:W-:Y:S01]  /*21e0*/  @!P5 IMAD.MOV R40, RZ, RZ, -R40 ;  /* 0x000000ffff28d224 */ /* 0x000fe200078e0a28 */
[----:B------:R-:W-:Y:S01]  /*21f0*/  ISETP.GT.U32.AND P5, PT, R0, R45, PT ;  /* 0x0000002d0000720c */ /* 0x000fe20003fa4070 */
[----:B------:R-:W-:Y:S02]  /*2200*/  IMAD.MOV R46, RZ, RZ, -R46 ;  /* 0x000000ffff2e7224 */ /* 0x000fe400078e0a2e */
[----:B------:R-:W-:Y:S01]  /*2210*/  @!P2 IMAD.MOV R39, RZ, RZ, -R39 ;  /* 0x000000ffff27a224 */ /* 0x000fe200078e0a27 */
[----:B------:R-:W-:Y:S01]  /*2220*/  ISETP.GE.AND P2, PT, R50, RZ, PT ;  /* 0x000000ff3200720c */ /* 0x000fe20003f46270 */
[----:B------:R-:W-:Y:S01]  /*2230*/  IMAD R46, R0, R46, R47 ;  /* 0x0000002e002e7224 */ /* 0x000fe200078e022f */
[----:B------:R-:W-:Y:S01]  /*2240*/  LOP3.LUT R50, R7, 0x98, RZ, 0xfc, !PT ;  /* 0x0000009807327812 */ /* 0x000fe200078efcff */
[----:B------:R-:W-:-:S02]  /*2250*/  @!P3 IMAD.IADD R43, R43, 0x1, -R0 ;  /* 0x000000012b2bb824 */ /* 0x000fc400078e0a00 */
[----:B------:R-:W-:Y:S01]  /*2260*/  IMAD.HI.U32 R47, R6, R51, RZ ;  /* 0x00000033062f7227 */ /* 0x000fe200078e00ff */
[----:B------:R-:W-:Y:S02]  /*2270*/  ISETP.GT.U32.AND P3, PT, R0, R46, PT ;  /* 0x0000002e0000720c */ /* 0x000fe40003f64070 */
[----:B------:R-:W-:Y:S01]  /*2280*/  IABS R53, R50 ;  /* 0x0000003200357213 */ /* 0x000fe20000000000 */
[--C-:B------:R-:W-:Y:S01]  /*2290*/  @!P0 IMAD.IADD R42, R42, 0x1, -R0.reuse ;  /* 0x000000012a2a8824 */ /* 0x100fe200078e0a00 */
[----:B------:R-:W-:Y:S01]  /*22a0*/  ISETP.GE.AND P0, PT, R52, RZ, PT ;  /* 0x000000ff3400720c */ /* 0x000fe20003f06270 */
[----:B------:R-:W-:Y:S01]  /*22b0*/  @!P5 IMAD.IADD R45, R45, 0x1, -R0 ;  /* 0x000000012d2dd824 */ /* 0x000fe200078e0a00 */
[C---:B------:R-:W-:Y:S01]  /*22c0*/  ISETP.GT.U32.AND P5, PT, R0.reuse, R44, PT ;  /* 0x0000002c0000720c */ /* 0x040fe20003fa4070 */
[----:B------:R-:W-:Y:S01]  /*22d0*/  @!P2 IMAD.MOV R41, RZ, RZ, -R41 ;  /* 0x000000ffff29a224 */ /* 0x000fe200078e0a29 */
[----:B------:R-:W-:Y:S01]  /*22e0*/  LOP3.LUT R52, R7, 0x9c, RZ, 0xfc, !PT ;  /* 0x0000009c07347812 */ /* 0x000fe200078efcff */
[----:B------:R-:W-:Y:S01]  /*22f0*/  IMAD.MOV R47, RZ, RZ, -R47 ;  /* 0x000000ffff2f7224 */ /* 0x000fe200078e0a2f */
[----:B------:R-:W-:Y:S01]  /*2300*/  ISETP.GT.U32.AND P2, PT, R0, R45, PT ;  /* 0x0000002d0000720c */ /* 0x000fe20003f44070 */
[----:B------:R-:W-:Y:S01]  /*2310*/  @!P1 IMAD.MOV R42, RZ, RZ, -R42 ;  /* 0x000000ffff2a9224 */ /* 0x000fe200078e0a2a */
[----:B------:R-:W-:Y:S01]  /*2320*/  IABS R55, R52 ;  /* 0x0000003400377213 */ /* 0x000fe20000000000 */
[--C-:B------:R-:W-:Y:S01]  /*2330*/  @!P3 IMAD.IADD R46, R46, 0x1, -R0.reuse ;  /* 0x000000012e2eb824 */ /* 0x100fe200078e0a00 */
[----:B------:R-:W-:Y:S01]  /*2340*/  ISETP.GE.AND P1, PT, R54, RZ, PT ;  /* 0x000000ff3600720c */ /* 0x000fe20003f26270 */
[----:B------:R-:W-:Y:S01]  /*2350*/  IMAD R47, R0, R47, R51 ;  /* 0x0000002f002f7224 */ /* 0x000fe200078e0233 */
[----:B------:R-:W-:Y:S01]  /*2360*/  ISETP.GE.AND P3, PT, R50, RZ, PT ;  /* 0x000000ff3200720c */ /* 0x000fe20003f66270 */
[----:B------:R-:W-:Y:S01]  /*2370*/  @!P0 IMAD.MOV R43, RZ, RZ, -R43 ;  /* 0x000000ffff2b8224 */ /* 0x000fe200078e0a2b */
[----:B------:R-:W-:Y:S01]  /*2380*/  ISETP.GT.U32.AND P0, PT, R0, R46, PT ;  /* 0x0000002e0000720c */ /* 0x000fe20003f04070 */
[----:B------:R-:W-:Y:S01]  /*2390*/  @!P5 IMAD.IADD R44, R44, 0x1, -R0 ;  /* 0x000000012c2cd824 */ /* 0x000fe200078e0a00 */
[----:B------:R-:W-:Y:S01]  /*23a0*/  ISETP.GE.AND P5, PT, R48, RZ, PT ;  /* 0x000000ff3000720c */ /* 0x000fe20003fa6270 */
[----:B------:R-:W-:-:S04]  /*23b0*/  IMAD.HI.U32 R48, R6, R53, RZ ;  /* 0x0000003506307227 */ /* 0x000fc800078e00ff */
[----:B------:R-:W-:Y:S02]  /*23c0*/  IMAD.MOV R48, RZ, RZ, -R48 ;  /* 0x000000ffff307224 */ /* 0x000fe400078e0a30 */
[----:B------:R-:W-:Y:S01]  /*23d0*/  @!P2 IMAD.IADD R45, R45, 0x1, -R0 ;  /* 0x000000012d2da824 */ /* 0x000fe200078e0a00 */
[----:B------:R-:W-:Y:S01]  /*23e0*/  ISETP.GE.AND P2, PT, R49, RZ, PT ;  /* 0x000000ff3100720c */ /* 0x000fe20003f46270 */
[----:B------:R-:W-:Y:S01]  /*23f0*/  IMAD R48, R0, R48, R53 ;  /* 0x0000003000307224 */ /* 0x000fe200078e0235 */
[----:B------:R-:W-:Y:S01]  /*2400*/  IABS R53, R56 ;  /* 0x0000003800357213 */ /* 0x000fe20000000000 */
[----:B------:R-:W-:-:S04]  /*2410*/  IMAD.HI.U32 R49, R6, R55, RZ ;  /* 0x0000003706317227 */ /* 0x000fc800078e00ff */
[----:B------:R-:W-:Y:S01]  /*2420*/  @!P0 IMAD.IADD R46, R46, 0x1, -R0 ;  /* 0x000000012e2e8824 */ /* 0x000fe200078e0a00 */
[C---:B------:R-:W-:Y:S01]  /*2430*/  ISETP.GT.U32.AND P0, PT, R0.reuse, R48, PT ;  /* 0x000000300000720c */ /* 0x040fe20003f04070 */
[----:B------:R-:W-:Y:S02]  /*2440*/  IMAD.MOV R49, RZ, RZ, -R49 ;  /* 0x000000ffff317224 */ /* 0x000fe400078e0a31 */
[----:B------:R-:W-:Y:S01]  /*2450*/  @!P4 IMAD.MOV R44, RZ, RZ, -R44 ;  /* 0x000000ffff2cc224 */ /* 0x000fe200078e0a2c */
[C---:B------:R-:W-:Y:S01]  /*2460*/  ISETP.GT.U32.AND P4, PT, R0.reuse, R47, PT ;  /* 0x0000002f0000720c */ /* 0x040fe20003f84070 */
[----:B------:R-:W-:Y:S01]  /*2470*/  IMAD R49, R0, R49, R55 ;  /* 0x0000003100317224 */ /* 0x000fe200078e0237 */
[----:B------:R-:W-:Y:S01]  /*2480*/  IABS R55, R58 ;  /* 0x0000003a00377213 */ /* 0x000fe20000000000 */
[----:B------:R-:W-:Y:S02]  /*2490*/  @!P5 IMAD.MOV R46, RZ, RZ, -R46 ;  /* 0x000000ffff2ed224 */ /* 0x000fe400078e0a2e */
[----:B------:R-:W-:Y:S01]  /*24a0*/  IMAD.HI.U32 R50, R6, R53, RZ ;  /* 0x0000003506327227 */ /* 0x000fe200078e00ff */
[----:B------:R-:W-:-:S03]  /*24b0*/  ISETP.GT.U32.AND P5, PT, R0, R49, PT ;  /* 0x000000310000720c */ /* 0x000fc60003fa4070 */
[--C-:B------:R-:W-:Y:S02]  /*24c0*/  @!P0 IMAD.IADD R48, R48, 0x1, -R0.reuse ;  /* 0x0000000130308824 */ /* 0x100fe400078e0a00 */
[----:B------:R-:W-:Y:S01]  /*24d0*/  @!P1 IMAD.MOV R45, RZ, RZ, -R45 ;  /* 0x000000ffff2d9224 */ /* 0x000fe200078e0a2d */
[----:B------:R-:W-:Y:S01]  /*24e0*/  ISETP.GE.AND P1, PT, R52, RZ, PT ;  /* 0x000000ff3400720c */ /* 0x000fe20003f26270 */
[----:B------:R-:W-:Y:S01]  /*24f0*/  @!P4 IMAD.IADD R47, R47, 0x1, -R0 ;  /* 0x000000012f2fc824 */ /* 0x000fe200078e0a00 */
[----:B------:R-:W-:Y:S01]  /*2500*/  ISETP.GT.U32.AND P0, PT, R0, R48, PT ;  /* 0x000000300000720c */ /* 0x000fe20003f04070 */
[----:B------:R-:W-:-:S03]  /*2510*/  IMAD.HI.U32 R51, R6, R55, RZ ;  /* 0x0000003706337227 */ /* 0x000fc600078e00ff */
[C---:B------:R-:W-:Y:S01]  /*2520*/  ISETP.GT.U32.AND P4, PT, R0.reuse, R47, PT ;  /* 0x0000002f0000720c */ /* 0x040fe20003f84070 */
[----:B------:R-:W-:Y:S02]  /*2530*/  IMAD.MOV R52, RZ, RZ, -R50 ;  /* 0x000000ffff347224 */ /* 0x000fe400078e0a32 */
[--C-:B------:R-:W-:Y:S02]  /*2540*/  @!P5 IMAD.IADD R49, R49, 0x1, -R0.reuse ;  /* 0x000000013131d824 */ /* 0x100fe400078e0a00 */
[----:B------:R-:W-:Y:S02]  /*2550*/  IMAD.MOV R54, RZ, RZ, -R51 ;  /* 0x000000ffff367224 */ /* 0x000fe400078e0a33 */
[C---:B------:R-:W-:Y:S01]  /*2560*/  IMAD R51, R0.reuse, R52, R53 ;  /* 0x0000003400337224 */ /* 0x040fe200078e0235 */
[----:B------:R-:W-:Y:S01]  /*2570*/  ISETP.GT.U32.AND P5, PT, R0, R49, PT ;  /* 0x000000310000720c */ /* 0x000fe20003fa4070 */
[----:B------:R-:W-:Y:S02]  /*2580*/  @!P0 IMAD.IADD R48, R48, 0x1, -R0 ;  /* 0x0000000130308824 */ /* 0x000fe400078e0a00 */
[----:B------:R-:W-:Y:S01]  /*2590*/  IMAD.HI.U32 R50, R6, R57, RZ ;  /* 0x0000003906327227 */ /* 0x000fe200078e00ff */
[----:B------:R-:W-:-:S03]  /*25a0*/  ISETP.GT.U32.AND P0, PT, R0, R51, PT ;  /* 0x000000330000720c */ /* 0x000fc60003f04070 */
[----:B------:R-:W-:-:S04]  /*25b0*/  IMAD.HI.U32 R52, R6, R59, RZ ;  /* 0x0000003b06347227 */ /* 0x000fc800078e00ff */
[----:B------:R-:W-:Y:S01]  /*25c0*/  @!P4 IMAD.IADD R47, R47, 0x1, -R0 ;  /* 0x000000012f2fc824 */ /* 0x000fe200078e0a00 */
[----:B------:R-:W-:Y:S01]  /*25d0*/  ISETP.GE.AND P4, PT, R56, RZ, PT ;  /* 0x000000ff3800720c */ /* 0x000fe20003f86270 */
[C---:B------:R-:W-:Y:S01]  /*25e0*/  IMAD R53, R0.reuse, R54, R55 ;  /* 0x0000003600357224 */ /* 0x040fe200078e0237 */
[C---:B------:R-:W-:Y:S01]  /*25f0*/  LOP3.LUT R54, R7.reuse, 0xb0, RZ, 0xfc, !PT ;  /* 0x000000b007367812 */ /* 0x040fe200078efcff */
[----:B------:R-:W-:Y:S01]  /*2600*/  IMAD.MOV R50, RZ, RZ, -R50 ;  /* 0x000000ffff327224 */ /* 0x000fe200078e0a32 */
[----:B------:R-:W-:Y:S01]  /*2610*/  LOP3.LUT R56, R7, 0xb4, RZ, 0xfc, !PT ;  /* 0x000000b407387812 */ /* 0x000fe200078efcff */
[----:B------:R-:W-:Y:S02]  /*2620*/  IMAD.MOV R52, RZ, RZ, -R52 ;  /* 0x000000ffff347224 */ /* 0x000fe400078e0a34 */
[----:B------:R-:W-:Y:S01]  /*2630*/  @!P2 IMAD.MOV R47, RZ, RZ, -R47 ;  /* 0x000000ffff2fa224 */ /* 0x000fe200078e0a2f */
[C---:B------:R-:W-:Y:S01]  /*2640*/  ISETP.GT.U32.AND P2, PT, R0.reuse, R53, PT ;  /* 0x000000350000720c */ /* 0x040fe20003f44070 */
[C---:B------:R-:W-:Y:S01]  /*2650*/  IMAD R55, R0.reuse, R50, R57 ;  /* 0x0000003200377224 */ /* 0x040fe200078e0239 */
[----:B------:R-:W-:Y:S01]  /*2660*/  IABS R61, R56 ;  /* 0x00000038003d7213 */ /* 0x000fe20000000000 */
[C---:B------:R-:W-:Y:S01]  /*2670*/  IMAD R57, R0.reuse, R52, R59 ;  /* 0x0000003400397224 */ /* 0x040fe200078e023b */
[----:B------:R-:W-:Y:S01]  /*2680*/  IABS R59, R54 ;  /* 0x00000036003b7213 */ /* 0x000fe20000000000 */
[--C-:B------:R-:W-:Y:S01]  /*2690*/  @!P5 IMAD.IADD R49, R49, 0x1, -R0.reuse ;  /* 0x000000013131d824 */ /* 0x100fe200078e0a00 */
[----:B------:R-:W-:Y:S01]  /*26a0*/  ISETP.GT.U32.AND P5, PT, R0, R55, PT ;  /* 0x000000370000720c */ /* 0x000fe20003fa4070 */
[----:B------:R-:W-:-:S02]  /*26b0*/  @!P0 IMAD.IADD R51, R51, 0x1, -R0 ;  /* 0x0000000133338824 */ /* 0x000fc400078e0a00 */
[----:B------:R-:W-:Y:S01]  /*26c0*/  @!P1 IMAD.MOV R49, RZ, RZ, -R49 ;  /* 0x000000ffff319224 */ /* 0x000fe200078e0a31 */
[C---:B------:R-:W-:Y:S01]  /*26d0*/  ISETP.GT.U32.AND P1, PT, R0.reuse, R57, PT ;  /* 0x000000390000720c */ /* 0x040fe20003f24070 */
[----:B------:R-:W-:Y:S01]  /*26e0*/  @!P3 IMAD.MOV R48, RZ, RZ, -R48 ;  /* 0x000000ffff30b224 */ /* 0x000fe200078e0a30 */
[----:B------:R-:W-:Y:S01]  /*26f0*/  ISETP.GT.U32.AND P0, PT, R0, R51, PT ;  /* 0x000000330000720c */ /* 0x000fe20003f04070 */
[----:B------:R-:W-:Y:S01]  /*2700*/  @!P2 IMAD.IADD R53, R53, 0x1, -R0 ;  /* 0x000000013535a824 */ /* 0x000fe200078e0a00 */
[----:B------:R-:W-:Y:S01]  /*2710*/  ISETP.GE.AND P3, PT, R58, RZ, PT ;  /* 0x000000ff3a00720c */ /* 0x000fe20003f66270 */
[----:B------:R-:W-:Y:S01]  /*2720*/  IMAD.HI.U32 R50, R6, R59, RZ ;  /* 0x0000003b06327227 */ /* 0x000fe200078e00ff */
[----:B------:R-:W-:Y:S02]  /*2730*/  LOP3.LUT R58, R7, 0xb8, RZ, 0xfc, !PT ;  /* 0x000000b8073a7812 */ /* 0x000fe400078efcff */
[----:B------:R-:W-:Y:S01]  /*2740*/  ISETP.GT.U32.AND P2, PT, R0, R53, PT ;  /* 0x000000350000720c */ /* 0x000fe20003f44070 */
[----:B------:R-:W-:Y:S01]  /*2750*/  IMAD.MOV R50, RZ, RZ, -R50 ;  /* 0x000000ffff327224 */ /* 0x000fe200078e0a32 */
[----:B------:R-:W-:Y:S01]  /*2760*/  IABS R63, R58 ;  /* 0x0000003a003f7213 */ /* 0x000fe20000000000 */
[----:B------:R-:W-:-:S02]  /*2770*/  @!P5 IMAD.IADD R55, R55, 0x1, -R0 ;  /* 0x000000013737d824 */ /* 0x000fc400078e0a00 */
[--C-:B------:R-:W-:Y:S02]  /*2780*/  @!P1 IMAD.IADD R57, R57, 0x1, -R0.reuse ;  /* 0x0000000139399824 */ /* 0x100fe400078e0a00 */
[--C-:B------:R-:W-:Y:S01]  /*2790*/  @!P0 IMAD.IADD R51, R51, 0x1, -R0.reuse ;  /* 0x0000000133338824 */ /* 0x100fe200078e0a00 */
[C---:B------:R-:W-:Y:S01]  /*27a0*/  ISETP.GT.U32.AND P5, PT, R0.reuse, R55, PT ;  /* 0x000000370000720c */ /* 0x040fe20003fa4070 */
[C---:B------:R-:W-:Y:S01]  /*27b0*/  IMAD R59, R0.reuse, R50, R59 ;  /* 0x00000032003b7224 */ /* 0x040fe200078e023b */
[----:B------:R-:W-:Y:S01]  /*27c0*/  ISETP.GT.U32.AND P1, PT, R0, R57, PT ;  /* 0x000000390000720c */ /* 0x000fe20003f24070 */
[----:B------:R-:W-:Y:S01]  /*27d0*/  @!P4 IMAD.MOV R51, RZ, RZ, -R51 ;  /* 0x000000ffff33c224 */ /* 0x000fe200078e0a33 */
[----:B------:R-:W-:Y:S01]  /*27e0*/  ISETP.GE.AND P4, PT, R62, RZ, PT ;  /* 0x000000ff3e00720c */ /* 0x000fe20003f86270 */
[----:B------:R-:W-:Y:S01]  /*27f0*/  IMAD.HI.U32 R52, R6, R63, RZ ;  /* 0x0000003f06347227 */ /* 0x000fe200078e00ff */
[----:B------:R-:W-:Y:S02]  /*2800*/  ISETP.GE.AND P0, PT, R60, RZ, PT ;  /* 0x000000ff3c00720c */ /* 0x000fe40003f06270 */
[----:B------:R-:W-:Y:S01]  /*2810*/  LOP3.LUT R62, R7, 0xd0, RZ, 0xfc, !PT ;  /* 0x000000d0073e7812 */ /* 0x000fe200078efcff */
[----:B------:R-:W-:Y:S01]  /*2820*/  @!P2 IMAD.IADD R53, R53, 0x1, -R0 ;  /* 0x000000013535a824 */ /* 0x000fe200078e0a00 */
[----:B------:R-:W-:Y:S01]  /*2830*/  ISETP.GT.U32.AND P2, PT, R0, R59, PT ;  /* 0x0000003b0000720c */ /* 0x000fe20003f44070 */
[----:B------:R-:W-:Y:S01]  /*2840*/  IMAD.MOV R52, RZ, RZ, -R52 ;  /* 0x000000ffff347224 */ /* 0x000fe200078e0a34 */
[----:B------:R-:W-:Y:S01]  /*2850*/  IABS R75, R62 ;  /* 0x0000003e004b7213 */ /* 0x000fe20000000000 */
[----:B------:R-:W-:Y:S01]  /*2860*/  IMAD.HI.U32 R50, R6, R61, RZ ;  /* 0x0000003d06327227 */ /* 0x000fe200078e00ff */
[----:B------:R-:W-:-:S03]  /*2870*/  LOP3.LUT R60, R7, 0xcc, RZ, 0xfc, !PT ;  /* 0x000000cc073c7812 */ /* 0x000fc600078efcff */
[C---:B------:R-:W-:Y:S01]  /*2880*/  IMAD R63, R0.reuse, R52, R63 ;  /* 0x00000034003f7224 */ /* 0x040fe200078e023f */
[----:B------:R-:W-:Y:S01]  /*2890*/  IABS R73, R60 ;  /* 0x0000003c00497213 */ /* 0x000fe20000000000 */
[----:B------:R-:W-:Y:S02]  /*28a0*/  @!P1 IMAD.IADD R57, R57, 0x1, -R0 ;  /* 0x0000000139399824 */ /* 0x000fe400078e0a00 */
[----:B------:R-:W-:Y:S02]  /*28b0*/  IMAD.MOV R50, RZ, RZ, -R50 ;  /* 0x000000ffff327224 */ /* 0x000fe400078e0a32 */
[----:B------:R-:W-:Y:S01]  /*28c0*/  @!P4 IMAD.MOV R57, RZ, RZ, -R57 ;  /* 0x000000ffff39c224 */ /* 0x000fe200078e0a39 */
[C---:B------:R-:W-:Y:S01]  /*28d0*/  ISETP.GT.U32.AND P4, PT, R0.reuse, R63, PT ;  /* 0x0000003f0000720c */ /* 0x040fe20003f84070 */
[----:B------:R-:W-:Y:S01]  /*28e0*/  IMAD R61, R0, R50, R61 ;  /* 0x00000032003d7224 */ /* 0x000fe200078e023d */
[----:B------:R-:W-:Y:S01]  /*28f0*/  LOP3.LUT R50, R7, 0xbc, RZ, 0xfc, !PT ;  /* 0x000000bc07327812 */ /* 0x000fe200078efcff */
[----:B------:R-:W-:-:S02]  /*2900*/  @!P2 IMAD.IADD R59, R59, 0x1, -R0 ;  /* 0x000000013b3ba824 */ /* 0x000fc400078e0a00 */
[----:B------:R-:W-:Y:S01]  /*2910*/  @!P3 IMAD.MOV R53, RZ, RZ, -R53 ;  /* 0x000000ffff35b224 */ /* 0x000fe200078e0a35 */
[----:B------:R-:W-:Y:S01]  /*2920*/  ISETP.GT.U32.AND P1, PT, R0, R61, PT ;  /* 0x0000003d0000720c */ /* 0x000fe20003f24070 */
[--C-:B------:R-:W-:Y:S01]  /*2930*/  @!P5 IMAD.IADD R55, R55, 0x1, -R0.reuse ;  /* 0x000000013737d824 */ /* 0x100fe200078e0a00 */
[----:B------:R-:W-:Y:S01]  /*2940*/  ISETP.GE.AND P3, PT, R54, RZ, PT ;  /* 0x000000ff3600720c */ /* 0x000fe20003f66270 */
[----:B------:R-:W-:Y:S01]  /*2950*/  IMAD R237, R3, R8, R237 ;  /* 0x0000000803ed7224 */ /* 0x000fe200078e02ed */
[----:B------:R-:W-:Y:S01]  /*2960*/  ISETP.GT.U32.AND P2, PT, R0, R59, PT ;  /* 0x0000003b0000720c */ /* 0x000fe20003f44070 */
[----:B------:R-:W-:Y:S01]  /*2970*/  @!P0 IMAD.MOV R55, RZ, RZ, -R55 ;  /* 0x000000ffff378224 */ /* 0x000fe200078e0a37 */
[----:B------:R-:W-:Y:S01]  /*2980*/  LOP3.LUT R54, R7, 0xc0, RZ, 0xfc, !PT ;  /* 0x000000c007367812 */ /* 0x000fe200078efcff */
[----:B------:R-:W-:Y:S01]  /*2990*/  @!P4 IMAD.IADD R63, R63, 0x1, -R0 ;  /* 0x000000013f3fc824 */ /* 0x000fe200078e0a00 */
[----:B------:R-:W-:Y:S02]  /*29a0*/  IABS R65, R50 ;  /* 0x0000003200417213 */ /* 0x000fe40000000000 */
[----:B------:R-:W-:-:S02]  /*29b0*/  IABS R67, R54 ;  /* 0x0000003600437213 */ /* 0x000fc40000000000 */
[----:B------:R-:W-:Y:S01]  /*29c0*/  ISETP.GT.U32.AND P4, PT, R0, R63, PT ;  /* 0x0000003f0000720c */ /* 0x000fe20003f84070 */
[--C-:B------:R-:W-:Y:S01]  /*29d0*/  @!P1 IMAD.IADD R61, R61, 0x1, -R0.reuse ;  /* 0x000000013d3d9824 */ /* 0x100fe200078e0a00 */
[----:B------:R-:W-:Y:S01]  /*29e0*/  ISETP.GE.AND P0, PT, R58, RZ, PT ;  /* 0x000000ff3a00720c */ /* 0x000fe20003f06270 */
[----:B------:R-:W-:Y:S01]  /*29f0*/  IMAD.HI.U32 R52, R6, R67, RZ ;  /* 0x0000004306347227 */ /* 0x000fe200078e00ff */
[----:B------:R-:W-:Y:S02]  /*2a00*/  LOP3.LUT R58, R7, 0xc8, RZ, 0xfc, !PT ;  /* 0x000000c8073a7812 */ /* 0x000fe400078efcff */
[----:B------:R-:W-:Y:S01]  /*2a10*/  ISETP.GT.U32.AND P1, PT, R0, R61, PT ;  /* 0x0000003d0000720c */ /* 0x000fe20003f24070 */
[----:B------:R-:W-:Y:S01]  /*2a20*/  @!P2 IMAD.IADD R59, R59, 0x1, -R0 ;  /* 0x000000013b3ba824 */ /* 0x000fe200078e0a00 */
[----:B------:R-:W-:Y:S01]  /*2a30*/  ISETP.GE.AND P2, PT, R50, RZ, PT ;  /* 0x000000ff3200720c */ /* 0x000fe20003f46270 */
[----:B------:R-:W-:Y:S01]  /*2a40*/  IMAD.MOV R52, RZ, RZ, -R52 ;  /* 0x000000ffff347224 */ /* 0x000fe200078e0a34 */
[----:B------:R-:W-:Y:S01]  /*2a50*/  IABS R71, R58 ;  /* 0x0000003a00477213 */ /* 0x000fe20000000000 */
[----:B------:R-:W-:Y:S01]  /*2a60*/  IMAD.HI.U32 R50, R6, R65, RZ ;  /* 0x0000004106327227 */ /* 0x000fe200078e00ff */
[----:B------:R-:W-:-:S02]  /*2a70*/  ISETP.GE.AND P5, PT, R56, RZ, PT ;  /* 0x000000ff3800720c */ /* 0x000fc40003fa6270 */
[----:B------:R-:W-:Y:S01]  /*2a80*/  LOP3.LUT R56, R7, 0xc4, RZ, 0xfc, !PT ;  /* 0x000000c407387812 */ /* 0x000fe200078efcff */
[C---:B------:R-:W-:Y:S02]  /*2a90*/  IMAD R67, R0.reuse, R52, R67 ;  /* 0x0000003400437224 */ /* 0x040fe400078e0243 */
[----:B------:R-:W-:Y:S01]  /*2aa0*/  IMAD.MOV R50, RZ, RZ, -R50 ;  /* 0x000000ffff327224 */ /* 0x000fe200078e0a32 */
[----:B------:R-:W-:Y:S01]  /*2ab0*/  IABS R69, R56 ;  /* 0x0000003800457213 */ /* 0x000fe20000000000 */
[--C-:B------:R-:W-:Y:S01]  /*2ac0*/  @!P4 IMAD.IADD R63, R63, 0x1, -R0.reuse ;  /* 0x000000013f3fc824 */ /* 0x100fe200078e0a00 */
[C---:B------:R-:W-:Y:S01]  /*2ad0*/  ISETP.GT.U32.AND P4, PT, R0.reuse, R67, PT ;  /* 0x000000430000720c */ /* 0x040fe20003f84070 */
[----:B------:R-:W-:Y:S02]  /*2ae0*/  IMAD R65, R0, R50, R65 ;  /* 0x0000003200417224 */ /* 0x000fe400078e0241 */
[----:B------:R-:W-:Y:S02]  /*2af0*/  @!P1 IMAD.IADD R61, R61, 0x1, -R0 ;  /* 0x000000013d3d9824 */ /* 0x000fe400078e0a00 */
[----:B------:R-:W-:Y:S01]  /*2b00*/  IMAD.HI.U32 R52, R6, R71, RZ ;  /* 0x0000004706347227 */ /* 0x000fe200078e00ff */
[----:B------:R-:W-:-:S03]  /*2b10*/  ISETP.GT.U32.AND P1, PT, R0, R65, PT ;  /* 0x000000410000720c */ /* 0x000fc60003f24070 */
[----:B------:R-:W-:Y:S02]  /*2b20*/  IMAD.MOV R52, RZ, RZ, -R52 ;  /* 0x000000ffff347224 */ /* 0x000fe400078e0a34 */
[----:B------:R-:W-:-:S04]  /*2b30*/  IMAD.HI.U32 R50, R6, R69, RZ ;  /* 0x0000004506327227 */ /* 0x000fc800078e00ff */
[----:B------:R-:W-:Y:S02]  /*2b40*/  @!P4 IMAD.IADD R67, R67, 0x1, -R0 ;  /* 0x000000014343c824 */ /* 0x000fe400078e0a00 */
[C---:B------:R-:W-:Y:S02]  /*2b50*/  IMAD R71, R0.reuse, R52, R71 ;  /* 0x0000003400477224 */ /* 0x040fe400078e0247 */
[----:B------:R-:W-:Y:S01]  /*2b60*/  IMAD.MOV R50, RZ, RZ, -R50 ;  /* 0x000000ffff327224 */ /* 0x000fe200078e0a32 */
[C---:B------:R-:W-:Y:S01]  /*2b70*/  ISETP.GT.U32.AND P4, PT, R0.reuse, R67, PT ;  /* 0x000000430000720c */ /* 0x040fe20003f84070 */
[----:B------:R-:W-:Y:S02]  /*2b80*/  @!P1 IMAD.IADD R65, R65, 0x1, -R0 ;  /* 0x0000000141419824 */ /* 0x000fe400078e0a00 */
[----:B------:R-:W-:Y:S01]  /*2b90*/  @!P5 IMAD.MOV R61, RZ, RZ, -R61 ;  /* 0x000000ffff3dd224 */ /* 0x000fe200078e0a3d */
[----:B------:R-:W-:Y:S01]  /*2ba0*/  ISETP.GT.U32.AND P5, PT, R0, R71, PT ;  /* 0x000000470000720c */ /* 0x000fe20003fa4070 */
[----:B------:R-:W-:-:S04]  /*2bb0*/  IMAD.HI.U32 R52, R6, R75, RZ ;  /* 0x0000004b06347227 */ /* 0x000fc800078e00ff */
[C---:B------:R-:W-:Y:S02]  /*2bc0*/  IMAD R69, R0.reuse, R50, R69 ;  /* 0x0000003200457224 */ /* 0x040fe400078e0245 */
[----:B------:R-:W-:Y:S01]  /*2bd0*/  @!P3 IMAD.MOV R59, RZ, RZ, -R59 ;  /* 0x000000ffff3bb224 */ /* 0x000fe200078e0a3b */
[C---:B------:R-:W-:Y:S01]  /*2be0*/  ISETP.GT.U32.AND P3, PT, R0.reuse, R65, PT ;  /* 0x000000410000720c */ /* 0x040fe20003f64070 */
[----:B------:R-:W-:Y:S01]  /*2bf0*/  IMAD.MOV R52, RZ, RZ, -R52 ;  /* 0x000000ffff347224 */ /* 0x000fe200078e0a34 */
[----:B------:R-:W-:Y:S01]  /*2c00*/  ISETP.GT.U32.AND P1, PT, R0, R69, PT ;  /* 0x000000450000720c */ /* 0x000fe20003f24070 */
[----:B------:R-:W-:-:S04]  /*2c10*/  IMAD.HI.U32 R50, R6, R73, RZ ;  /* 0x0000004906327227 */ /* 0x000fc800078e00ff */
[C---:B------:R-:W-:Y:S01]  /*2c20*/  IMAD R75, R0.reuse, R52, R75 ;  /* 0x00000034004b7224 */ /* 0x040fe200078e024b */
[----:B------:R-:W-:Y:S01]  /*2c30*/  LOP3.LUT R52, R7, 0xdc, RZ, 0xfc, !PT ;  /* 0x000000dc07347812 */ /* 0x000fe200078efcff */
[----:B------:R-:W-:Y:S02]  /*2c40*/  IMAD.MOV R50, RZ, RZ, -R50 ;  /* 0x000000ffff327224 */ /* 0x000fe400078e0a32 */
[--C-:B------:R-:W-:Y:S01]  /*2c50*/  @!P4 IMAD.IADD R67, R67, 0x1, -R0.reuse ;  /* 0x000000014343c824 */ /* 0x100fe200078e0a00 */
[C---:B------:R-:W-:Y:S01]  /*2c60*/  ISETP.GT.U32.AND P4, PT, R0.reuse, R75, PT ;  /* 0x0000004b0000720c */ /* 0x040fe20003f84070 */
[C---:B------:R-:W-:Y:S02]  /*2c70*/  IMAD R73, R0.reuse, R50, R73 ;  /* 0x0000003200497224 */ /* 0x040fe400078e0249 */
[--C-:B------:R-:W-:Y:S02]  /*2c80*/  @!P5 IMAD.IADD R71, R71, 0x1, -R0.reuse ;  /* 0x000000014747d824 */ /* 0x100fe400078e0a00 */
[----:B------:R-:W-:Y:S01]  /*2c90*/  @!P3 IMAD.IADD R65, R65, 0x1, -R0 ;  /* 0x000000014141b824 */ /* 0x000fe200078e0a00 */
[----:B------:R-:W-:Y:S01]  /*2ca0*/  ISETP.GT.U32.AND P3, PT, R0, R73, PT ;  /* 0x000000490000720c */ /* 0x000fe20003f64070 */
[----:B------:R-:W-:Y:S01]  /*2cb0*/  IMAD.HI.U32 R50, R6, R77, RZ ;  /* 0x0000004d06327227 */ /* 0x000fe200078e00ff */
[----:B------:R-:W-:-:S03]  /*2cc0*/  ISETP.GT.U32.AND P5, PT, R0, R71, PT ;  /* 0x000000470000720c */ /* 0x000fc60003fa4070 */
[----:B------:R-:W-:Y:S02]  /*2cd0*/  @!P1 IMAD.IADD R69, R69, 0x1, -R0 ;  /* 0x0000000145459824 */ /* 0x000fe400078e0a00 */
[----:B------:R-:W-:Y:S01]  /*2ce0*/  @!P0 IMAD.MOV R63, RZ, RZ, -R63 ;  /* 0x000000ffff3f8224 */ /* 0x000fe200078e0a3f */
[----:B------:R-:W-:Y:S01]  /*2cf0*/  ISETP.GE.AND P0, PT, R54, RZ, PT ;  /* 0x000000ff3600720c */ /* 0x000fe20003f06270 */
[----:B------:R-:W-:Y:S01]  /*2d00*/  IMAD.MOV R50, RZ, RZ, -R50 ;  /* 0x000000ffff327224 */ /* 0x000fe200078e0a32 */
[C---:B------:R-:W-:Y:S01]  /*2d10*/  ISETP.GT.U32.AND P1, PT, R0.reuse, R69, PT ;  /* 0x000000450000720c */ /* 0x040fe20003f24070 */
[--C-:B------:R-:W-:Y:S01]  /*2d20*/  @!P4 IMAD.IADD R75, R75, 0x1, -R0.reuse ;  /* 0x000000014b4bc824 */ /* 0x100fe200078e0a00 */
[----:B------:R-:W-:Y:S01]  /*2d30*/  LOP3.LUT R54, R7, 0xd8, RZ, 0xfc, !PT ;  /* 0x000000d807367812 */ /* 0x000fe200078efcff */
[C---:B------:R-:W-:Y:S02]  /*2d40*/  IMAD R77, R0.reuse, R50, R77 ;  /* 0x00000032004d7224 */ /* 0x040fe400078e024d */
[--C-:B------:R-:W-:Y:S01]  /*2d50*/  @!P3 IMAD.IADD R73, R73, 0x1, -R0.reuse ;  /* 0x000000014949b824 */ /* 0x100fe200078e0a00 */
[C---:B------:R-:W-:Y:S01]  /*2d60*/  ISETP.GT.U32.AND P4, PT, R0.reuse, R75, PT ;  /* 0x0000004b0000720c */ /* 0x040fe20003f84070 */
[--C-:B------:R-:W-:Y:S01]  /*2d70*/  @!P5 IMAD.IADD R71, R71, 0x1, -R0.reuse ;  /* 0x000000014747d824 */ /* 0x100fe200078e0a00 */
[C---:B------:R-:W-:Y:S01]  /*2d80*/  ISETP.GT.U32.AND P5, PT, R0.reuse, R77, PT ;  /* 0x0000004d0000720c */ /* 0x040fe20003fa4070 */
[----:B------:R-:W-:Y:S01]  /*2d90*/  @!P2 IMAD.MOV R65, RZ, RZ, -R65 ;  /* 0x000000ffff41a224 */ /* 0x000fe200078e0a41 */
[----:B------:R-:W-:Y:S01]  /*2da0*/  IABS R79, R54 ;  /* 0x00000036004f7213 */ /* 0x000fe20000000000 */
[----:B------:R-:W-:Y:S01]  /*2db0*/  @!P0 IMAD.MOV R67, RZ, RZ, -R67 ;  /* 0x000000ffff438224 */ /* 0x000fe200078e0a43 */
[----:B------:R-:W-:Y:S01]  /*2dc0*/  ISETP.GT.U32.AND P0, PT, R0, R73, PT ;  /* 0x000000490000720c */ /* 0x000fe20003f04070 */
[----:B------:R-:W-:Y:S01]  /*2dd0*/  @!P1 IMAD.IADD R69, R69, 0x1, -R0 ;  /* 0x0000000145459824 */ /* 0x000fe200078e0a00 */
[----:B------:R-:W-:Y:S01]  /*2de0*/  ISETP.GE.AND P1, PT, R58, RZ, PT ;  /* 0x000000ff3a00720c */ /* 0x000fe20003f26270 */
[----:B------:R-:W-:Y:S01]  /*2df0*/  IMAD.HI.U32 R50, R6, R79, RZ ;  /* 0x0000004f06327227 */ /* 0x000fe200078e00ff */
[----:B------:R-:W-:-:S02]  /*2e00*/  ISETP.GE.AND P3, PT, R60, RZ, PT ;  /* 0x000000ff3c00720c */ /* 0x000fc40003f66270 */
[----:B------:R-:W-:Y:S01]  /*2e10*/  ISETP.GE.AND P2, PT, R56, RZ, PT ;  /* 0x000000ff3800720c */ /* 0x000fe20003f46270 */
[----:B------:R-:W-:Y:S01]  /*2e20*/  @!P4 IMAD.IADD R75, R75, 0x1, -R0 ;  /* 0x000000014b4bc824 */ /* 0x000fe200078e0a00 */
[----:B------:R-:W-:Y:S01]  /*2e30*/  ISETP.GE.AND P4, PT, R52, RZ, PT ;  /* 0x000000ff3400720c */ /* 0x000fe20003f86270 */
[----:B------:R-:W-:Y:S01]  /*2e40*/  IMAD.MOV R50, RZ, RZ, -R50 ;  /* 0x000000ffff327224 */ /* 0x000fe200078e0a32 */
[----:B------:R-:W-:Y:S01]  /*2e50*/  IABS R52, R52 ;  /* 0x0000003400347213 */ /* 0x000fe20000000000 */
[--C-:B------:R-:W-:Y:S01]  /*2e60*/  @!P5 IMAD.IADD R77, R77, 0x1, -R0.reuse ;  /* 0x000000014d4dd824 */ /* 0x100fe200078e0a00 */
[----:B------:R-:W-:Y:S01]  /*2e70*/  LOP3.LUT R56, R7, 0xec, RZ, 0xfc, !PT ;  /* 0x000000ec07387812 */ /* 0x000fe200078efcff */
[----:B------:R-:W-:Y:S01]  /*2e80*/  @!P0 IMAD.IADD R73, R73, 0x1, -R0 ;  /* 0x0000000149498824 */ /* 0x000fe200078e0a00 */
[----:B------:R-:W-:Y:S01]  /*2e90*/  ISETP.GE.AND P0, PT, R54, RZ, PT ;  /* 0x000000ff3600720c */ /* 0x000fe20003f06270 */
[C---:B------:R-:W-:Y:S01]  /*2ea0*/  IMAD R11, R0.reuse, R50, R79 ;  /* 0x00000032000b7224 */ /* 0x040fe200078e024f */
[----:B------:R-:W-:Y:S01]  /*2eb0*/  ISETP.GT.U32.AND P5, PT, R0, R77, PT ;  /* 0x0000004d0000720c */ /* 0x000fe20003fa4070 */
[----:B------:R-:W-:Y:S01]  /*2ec0*/  IMAD.MOV.U32 R79, RZ, RZ, R52 ;  /* 0x000000ffff4f7224 */ /* 0x000fe200078e0034 */
[----:B------:R-:W-:Y:S01]  /*2ed0*/  LOP3.LUT R50, R7, 0xe0, RZ, 0xfc, !PT ;  /* 0x000000e007327812 */ /* 0x000fe200078efcff */
[----:B------:R-:W-:Y:S01]  /*2ee0*/  @!P1 IMAD.MOV R71, RZ, RZ, -R71 ;  /* 0x000000ffff479224 */ /* 0x000fe200078e0a47 */
[----:B------:R-:W-:Y:S01]  /*2ef0*/  ISETP.GE.AND P1, PT, R64, RZ, PT ;  /* 0x000000ff4000720c */ /* 0x000fe20003f26270 */
[----:B------:R-:W-:Y:S01]  /*2f00*/  @!P3 IMAD.MOV R73, RZ, RZ, -R73 ;  /* 0x000000ffff49b224 */ /* 0x000fe200078e0a49 */
[----:B------:R-:W-:Y:S01]  /*2f10*/  ISETP.GT.U32.AND P3, PT, R0, R11, PT ;  /* 0x0000000b0000720c */ /* 0x000fe20003f64070 */
[----:B------:R-:W-:Y:S01]  /*2f20*/  IMAD.HI.U32 R14, R6, R79, RZ ;  /* 0x0000004f060e7227 */ /* 0x000fe200078e00ff */
[----:B------:R-:W-:-:S02]  /*2f30*/  IABS R81, R50 ;  /* 0x0000003200517213 */ /* 0x000fc40000000000 */
[C---:B------:R-:W-:Y:S01]  /*2f40*/  LOP3.LUT R52, R7.reuse, 0xe4, RZ, 0xfc, !PT ;  /* 0x000000e407347812 */ /* 0x040fe200078efcff */
[----:B------:R-:W-:Y:S01]  /*2f50*/  IMAD.MOV R14, RZ, RZ, -R14 ;  /* 0x000000ffff0e7224 */ /* 0x000fe200078e0a0e */
[----:B------:R-:W-:Y:S01]  /*2f60*/  LOP3.LUT R54, R7, 0xe8, RZ, 0xfc, !PT ;  /* 0x000000e807367812 */ /* 0x000fe200078efcff */
[--C-:B------:R-:W-:Y:S01]  /*2f70*/  @!P5 IMAD.IADD R77, R77, 0x1, -R0.reuse ;  /* 0x000000014d4dd824 */ /* 0x100fe200078e0a00 */
[----:B------:R-:W-:Y:S01]  /*2f80*/  IABS R83, R52 ;  /* 0x0000003400537213 */ /* 0x000fe20000000000 */
[----:B------:R-:W-:Y:S01]  /*2f90*/  IMAD R79, R0, R14, R79 ;  /* 0x0000000e004f7224 */ /* 0x000fe200078e024f */
[----:B------:R-:W-:Y:S01]  /*2fa0*/  IABS R87, R56 ;  /* 0x0000003800577213 */ /* 0x000fe20000000000 */
[----:B------:R-:W-:Y:S01]  /*2fb0*/  @!P2 IMAD.MOV R69, RZ, RZ, -R69 ;  /* 0x000000ffff45a224 */ /* 0x000fe200078e0a45 */
[----:B------:R-:W-:Y:S01]  /*2fc0*/  ISETP.GE.AND P2, PT, R62, RZ, PT ;  /* 0x000000ff3e00720c */ /* 0x000fe20003f46270 */
[----:B------:R-:W-:Y:S01]  /*2fd0*/  @!P3 IMAD.IADD R11, R11, 0x1, -R0 ;  /* 0x000000010b0bb824 */ /* 0x000fe200078e0a00 */
[----:B------:R-:W-:Y:S01]  /*2fe0*/  IABS R85, R54 ;  /* 0x0000003600557213 */ /* 0x000fe20000000000 */
[----:B------:R-:W-:Y:S01]  /*2ff0*/  @!P1 IMAD.MOV R77, RZ, RZ, -R77 ;  /* 0x000000ffff4d9224 */ /* 0x000fe200078e0a4d */
[----:B------:R-:W-:Y:S01]  /*3000*/  ISETP.GT.U32.AND P1, PT, R0, R79, PT ;  /* 0x0000004f0000720c */ /* 0x000fe20003f24070 */
[----:B------:R-:W-:Y:S01]  /*3010*/  IMAD.HI.U32 R14, R6, R81, RZ ;  /* 0x00000051060e7227 */ /* 0x000fe200078e00ff */
[----:B------:R-:W-:-:S02]  /*3020*/  ISETP.GT.U32.AND P3, PT, R0, R11, PT ;  /* 0x0000000b0000720c */ /* 0x000fc40003f64070 */
[----:B------:R-:W-:Y:S01]  /*3030*/  ISETP.GE.AND P5, PT, R52, RZ, PT ;  /* 0x000000ff3400720c */ /* 0x000fe20003fa6270 */
[----:B------:R-:W-:Y:S01]  /*3040*/  IMAD.MOV R14, RZ, RZ, -R14 ;  /* 0x000000ffff0e7224 */ /* 0x000fe200078e0a0e */
[C---:B------:R-:W-:Y:S02]  /*3050*/  LOP3.LUT R58, R7.reuse, 0xf0, RZ, 0xfc, !PT ;  /* 0x000000f0073a7812 */ /* 0x040fe400078efcff */
[C---:B------:R-:W-:Y:S01]  /*3060*/  LOP3.LUT R60, R7.reuse, 0xf4, RZ, 0xfc, !PT ;  /* 0x000000f4073c7812 */ /* 0x040fe200078efcff */
[----:B------:R-:W-:Y:S01]  /*3070*/  @!P2 IMAD.MOV R75, RZ, RZ, -R75 ;  /* 0x000000ffff4ba224 */ /* 0x000fe200078e0a4b */
[----:B------:R-:W-:Y:S01]  /*3080*/  ISETP.GE.AND P2, PT, R50, RZ, PT ;  /* 0x000000ff3200720c */ /* 0x000fe20003f46270 */
[----:B------:R-:W-:Y:S01]  /*3090*/  IMAD R81, R0, R14, R81 ;  /* 0x0000000e00517224 */ /* 0x000fe200078e0251 */
[----:B------:R-:W-:Y:S01]  /*30a0*/  LOP3.LUT R52, R7, 0xf8, RZ, 0xfc, !PT ;  /* 0x000000f807347812 */ /* 0x000fe200078efcff */
[----:B------:R-:W-:Y:S01]  /*30b0*/  @!P1 IMAD.IADD R79, R79, 0x1, -R0 ;  /* 0x000000014f4f9824 */ /* 0x000fe200078e0a00 */
[----:B------:R-:W-:Y:S01]  /*30c0*/  IABS R89, R58 ;  /* 0x0000003a00597213 */ /* 0x000fe20000000000 */
[----:B------:R-:W-:Y:S01]  /*30d0*/  IMAD.HI.U32 R50, R6, R83, RZ ;  /* 0x0000005306327227 */ /* 0x000fe200078e00ff */
[----:B------:R-:W-:-:S02]  /*30e0*/  IABS R91, R60 ;  /* 0x0000003c005b7213 */ /* 0x000fc40000000000 */
[C---:B------:R-:W-:Y:S01]  /*30f0*/  ISETP.GT.U32.AND P1, PT, R0.reuse, R79, PT ;  /* 0x0000004f0000720c */ /* 0x040fe20003f24070 */
[----:B------:R-:W-:Y:S01]  /*3100*/  @!P3 IMAD.IADD R11, R11, 0x1, -R0 ;  /* 0x000000010b0bb824 */ /* 0x000fe200078e0a00 */
[----:B------:R-:W-:Y:S01]  /*3110*/  ISETP.GT.U32.AND P3, PT, R0, R81, PT ;  /* 0x000000510000720c */ /* 0x000fe20003f64070 */
[----:B------:R-:W-:Y:S01]  /*3120*/  IMAD.MOV R50, RZ, RZ, -R50 ;  /* 0x000000ffff327224 */ /* 0x000fe200078e0a32 */
[----:B------:R-:W-:Y:S01]  /*3130*/  IABS R93, R52 ;  /* 0x00000034005d7213 */ /* 0x000fe20000000000 */
[----:B------:R-:W-:-:S04]  /*3140*/  IMAD.HI.U32 R14, R6, R85, RZ ;  /* 0x00000055060e7227 */ /* 0x000fc800078e00ff */
[----:B------:R-:W-:Y:S02]  /*3150*/  IMAD R83, R0, R50, R83 ;  /* 0x0000003200537224 */ /* 0x000fe400078e0253 */
[----:B------:R-:W-:-:S04]  /*3160*/  IMAD.HI.U32 R50, R6, R87, RZ ;  /* 0x0000005706327227 */ /* 0x000fc800078e00ff */
[----:B------:R-:W-:Y:S02]  /*3170*/  IMAD.MOV R50, RZ, RZ, -R50 ;  /* 0x000000ffff327224 */ /* 0x000fe400078e0a32 */
[----:B------:R-:W-:Y:S01]  /*3180*/  @!P0 IMAD.MOV R11, RZ, RZ, -R11 ;  /* 0x000000ffff0b8224 */ /* 0x000fe200078e0a0b */
[C---:B------:R-:W-:Y:S01]  /*3190*/  ISETP.GT.U32.AND P0, PT, R0.reuse, R83, PT ;  /* 0x000000530000720c */ /* 0x040fe20003f04070 */
[----:B------:R-:W-:Y:S02]  /*31a0*/  IMAD.MOV R14, RZ, RZ, -R14 ;  /* 0x000000ffff0e7224 */ /* 0x000fe400078e0a0e */
[----:B------:R-:W-:Y:S02]  /*31b0*/  IMAD R7, R0, R50, R87 ;  /* 0x0000003200077224 */ /* 0x000fe400078e0257 */
[--C-:B------:R-:W-:Y:S02]  /*31c0*/  @!P3 IMAD.IADD R81, R81, 0x1, -R0.reuse ;  /* 0x000000015151b824 */ /* 0x100fe400078e0a00 */
[----:B------:R-:W-:-:S02]  /*31d0*/  @!P1 IMAD.IADD R79, R79, 0x1, -R0 ;  /* 0x000000014f4f9824 */ /* 0x000fc400078e0a00 */
[C---:B------:R-:W-:Y:S01]  /*31e0*/  IMAD R85, R0.reuse, R14, R85 ;  /* 0x0000000e00557224 */ /* 0x040fe200078e0255 */
[C---:B------:R-:W-:Y:S01]  /*31f0*/  ISETP.GT.U32.AND P3, PT, R0.reuse, R81, PT ;  /* 0x000000510000720c */ /* 0x040fe20003f64070 */
[----:B------:R-:W-:Y:S01]  /*3200*/  @!P4 IMAD.MOV R79, RZ, RZ, -R79 ;  /* 0x000000ffff4fc224 */ /* 0x000fe200078e0a4f */
[----:B------:R-:W-:Y:S01]  /*3210*/  ISETP.GT.U32.AND P4, PT, R0, R7, PT ;  /* 0x000000070000720c */ /* 0x000fe20003f84070 */
[----:B------:R-:W-:Y:S01]  /*3220*/  IMAD.HI.U32 R14, R6, R89, RZ ;  /* 0x00000059060e7227 */ /* 0x000fe200078e00ff */
[----:B------:R-:W-:-:S03]  /*3230*/  ISETP.GT.U32.AND P1, PT, R0, R85, PT ;  /* 0x000000550000720c */ /* 0x000fc60003f24070 */
[----:B------:R-:W-:Y:S02]  /*3240*/  @!P0 IMAD.IADD R83, R83, 0x1, -R0 ;  /* 0x0000000153538824 */ /* 0x000fe400078e0a00 */
[----:B------:R-:W-:-:S03]  /*3250*/  IMAD.MOV R14, RZ, RZ, -R14 ;  /* 0x000000ffff0e7224 */ /* 0x000fc600078e0a0e */
[C---:B------:R-:W-:Y:S01]  /*3260*/  ISETP.GT.U32.AND P0, PT, R0.reuse, R83, PT ;  /* 0x000000530000720c */ /* 0x040fe20003f04070 */
[--C-:B------:R-:W-:Y:S02]  /*3270*/  @!P3 IMAD.IADD R81, R81, 0x1, -R0.reuse ;  /* 0x000000015151b824 */ /* 0x100fe400078e0a00 */
[----:B------:R-:W-:Y:S02]  /*3280*/  @!P4 IMAD.IADD R7, R7, 0x1, -R0 ;  /* 0x000000010707c824 */ /* 0x000fe400078e0a00 */
[----:B------:R-:W-:Y:S02]  /*3290*/  IMAD R87, R0, R14, R89 ;  /* 0x0000000e00577224 */ /* 0x000fe400078e0259 */
[----:B------:R-:W-:-:S03]  /*32a0*/  IMAD.HI.U32 R14, R6, R91, RZ ;  /* 0x0000005b060e7227 */ /* 0x000fc600078e00ff */
[----:B------:R-:W-:Y:S01]  /*32b0*/  ISETP.GT.U32.AND P3, PT, R0, R87, PT ;  /* 0x000000570000720c */ /* 0x000fe20003f64070 */
[----:B------:R-:W-:-:S04]  /*32c0*/  IMAD.HI.U32 R6, R6, R93, RZ ;  /* 0x0000005d06067227 */ /* 0x000fc800078e00ff */
[----:B------:R-:W-:Y:S02]  /*32d0*/  @!P1 IMAD.IADD R85, R85, 0x1, -R0 ;  /* 0x0000000155559824 */ /* 0x000fe400078e0a00 */
[----:B------:R-:W-:Y:S01]  /*32e0*/  @!P2 IMAD.MOV R81, RZ, RZ, -R81 ;  /* 0x000000ffff51a224 */ /* 0x000fe200078e0a51 */
[C---:B------:R-:W-:Y:S01]  /*32f0*/  ISETP.GT.U32.AND P2, PT, R0.reuse, R7, PT ;  /* 0x000000070000720c */ /* 0x040fe20003f44070 */
[----:B------:R-:W-:Y:S01]  /*3300*/  IMAD.MOV R14, RZ, RZ, -R14 ;  /* 0x000000ffff0e7224 */ /* 0x000fe200078e0a0e */
[C---:B------:R-:W-:Y:S01]  /*3310*/  ISETP.GT.U32.AND P1, PT, R0.reuse, R85, PT ;  /* 0x000000550000720c */ /* 0x040fe20003f24070 */
[----:B------:R-:W-:Y:S02]  /*3320*/  IMAD.MOV R6, RZ, RZ, -R6 ;  /* 0x000000ffff067224 */ /* 0x000fe400078e0a06 */
[----:B------:R-:W-:Y:S01]  /*3330*/  IMAD R89, R0, R14, R91 ;  /* 0x0000000e00597224 */ /* 0x000fe200078e025b */
[----:B------:R-:W-:Y:S01]  /*3340*/  LOP3.LUT R14, R207, 0x12, RZ, 0xfc, !PT ;  /* 0x00000012cf0e7812 */ /* 0x000fe200078efcff */
[----:B------:R-:W-:Y:S01]  /*3350*/  @!P0 IMAD.IADD R83, R83, 0x1, -R0 ;  /* 0x0000000153538824 */ /* 0x000fe200078e0a00 */
[----:B------:R-:W-:Y:S01]  /*3360*/  ISETP.GE.AND P0, PT, R54, RZ, PT ;  /* 0x000000ff3600720c */ /* 0x000fe20003f06270 */
[C---:B------:R-:W-:Y:S01]  /*3370*/  IMAD R91, R0.reuse, R6, R93 ;  /* 0x00000006005b7224 */ /* 0x040fe200078e025d */
[----:B------:R-:W-:Y:S01]  /*3380*/  ISETP.GT.U32.AND P4, PT, R0, R89, PT ;  /* 0x000000590000720c */ /* 0x000fe20003f84070 */
[----:B------:R-:W-:-:S02]  /*3390*/  @!P5 IMAD.MOV R83, RZ, RZ, -R83 ;  /* 0x000000ffff53d224 */ /* 0x000fc400078e0a53 */
[--C-:B------:R-:W-:Y:S01]  /*33a0*/  @!P2 IMAD.IADD R7, R7, 0x1, -R0.reuse ;  /* 0x000000010707a824 */ /* 0x100fe200078e0a00 */
[----:B------:R-:W-:Y:S01]  /*33b0*/  ISETP.GT.U32.AND P5, PT, R0, R91, PT ;  /* 0x0000005b0000720c */ /* 0x000fe20003fa4070 */
[--C-:B------:R-:W-:Y:S01]  /*33c0*/  @!P1 IMAD.IADD R85, R85, 0x1, -R0.reuse ;  /* 0x0000000155559824 */ /* 0x100fe200078e0a00 */
[----:B------:R-:W-:Y:S01]  /*33d0*/  ISETP.GT.U32.AND P2, PT, R3, R237, PT ;  /* 0x000000ed0300720c */ /* 0x000fe20003f44070 */
[----:B------:R-:W-:Y:S01]  /*33e0*/  @!P3 IMAD.IADD R87, R87, 0x1, -R0 ;  /* 0x000000015757b824 */ /* 0x000fe200078e0a00 */
[----:B------:R-:W-:-:S03]  /*33f0*/  ISETP.GE.AND P1, PT, R56, RZ, PT ;  /* 0x000000ff3800720c */ /* 0x000fc60003f26270 */
[----:B------:R-:W-:Y:S01]  /*3400*/  @!P0 IMAD.MOV R85, RZ, RZ, -R85 ;  /* 0x000000ffff558224 */ /* 0x000fe200078e0a55 */
[----:B------:R-:W-:Y:S01]  /*3410*/  ISETP.GT.U32.AND P3, PT, R0, R87, PT ;  /* 0x000000570000720c */ /* 0x000fe20003f64070 */
[----:B------:R-:W-:Y:S01]  /*3420*/  @!P4 IMAD.IADD R89, R89, 0x1, -R0 ;  /* 0x000000015959c824 */ /* 0x000fe200078e0a00 */
[----:B------:R-:W-:-:S03]  /*3430*/  ISETP.GE.AND P0, PT, R58, RZ, PT ;  /* 0x000000ff3a00720c */ /* 0x000fc60003f06270 */
[--C-:B------:R-:W-:Y:S01]  /*3440*/  @!P5 IMAD.IADD R91, R91, 0x1, -R0.reuse ;  /* 0x000000015b5bd824 */ /* 0x100fe200078e0a00 */
[----:B------:R-:W-:Y:S01]  /*3450*/  ISETP.GT.U32.AND P4, PT, R0, R89, PT ;  /* 0x000000590000720c */ /* 0x000fe20003f84070 */
[----:B------:R-:W-:Y:S01]  /*3460*/  @!P2 IMAD.IADD R237, R237, 0x1, -R3 ;  /* 0x00000001ededa824 */ /* 0x000fe200078e0a03 */
[----:B------:R-:W-:Y:S01]  /*3470*/  ISETP.GE.AND P2, PT, R154, UR4, PT ;  /* 0x000000049a007c0c */ /* 0x000fe2000bf46270 */
[----:B------:R-:W-:Y:S01]  /*3480*/  @!P1 IMAD.MOV R7, RZ, RZ, -R7 ;  /* 0x000000ffff079224 */ /* 0x000fe200078e0a07 */
[----:B------:R-:W-:Y:S02]  /*3490*/  ISETP.GT.U32.AND P5, PT, R0, R91, PT ;  /* 0x0000005b0000720c */ /* 0x000fe40003fa4070 */
[----:B------:R-:W-:Y:S01]  /*34a0*/  ISETP.GE.AND P1, PT, R154, c[0x0][0x180], PT ;  /* 0x000060009a007a0c */ /* 0x000fe20003f26270 */
[--C-:B------:R-:W-:Y:S01]  /*34b0*/  @!P3 IMAD.IADD R87, R87, 0x1, -R0.reuse ;  /* 0x000000015757b824 */ /* 0x100fe200078e0a00 */
[----:B------:R-:W-:Y:S02]  /*34c0*/  SEL R6, RZ, 0x4, P2 ;  /* 0x00000004ff067807 */ /* 0x000fe40001000000 */
[----:B------:R-:W-:Y:S01]  /*34d0*/  ISETP.GE.AND P2, PT, R52, RZ, PT ;  /* 0x000000ff3400720c */ /* 0x000fe20003f46270 */
[----:B------:R-:W-:Y:S01]  /*34e0*/  @!P0 IMAD.MOV R87, RZ, RZ, -R87 ;  /* 0x000000ffff578224 */ /* 0x000fe200078e0a57 */
[----:B------:R-:W-:Y:S01]  /*34f0*/  SEL R8, R206, RZ, !P1 ;  /* 0x000000ffce087207 */ /* 0x000fe20004800000 */
[----:B------:R-:W-:Y:S01]  /*3500*/  @!P4 IMAD.IADD R89, R89, 0x1, -R0 ;  /* 0x000000015959c824 */ /* 0x000fe200078e0a00 */
[----:B------:R-:W-:-:S02]  /*3510*/  ISETP.GT.U32.AND P1, PT, R3, R237, PT ;  /* 0x000000ed0300720c */ /* 0x000fc40003f24070 */
[----:B------:R-:W-:Y:S01]  /*3520*/  ISETP.GE.AND P3, PT, R60, RZ, PT ;  /* 0x000000ff3c00720c */ /* 0x000fe20003f66270 */
[----:B------:R-:W-:Y:S01]  /*3530*/  @!P5 IMAD.IADD R91, R91, 0x1, -R0 ;  /* 0x000000015b5bd824 */ /* 0x000fe200078e0a00 */
[----:B------:R-:W-:Y:S02]  /*3540*/  ISETP.NE.AND P5, PT, RZ, c[0x0][0x17c], PT ;  /* 0x00005f00ff007a0c */ /* 0x000fe40003fa5270 */
[----:B------:R-:W-:Y:S02]  /*3550*/  LOP3.LUT R0, RZ, c[0x0][0x17c], RZ, 0x33, !PT ;  /* 0x00005f00ff007a12 */ /* 0x000fe400078e33ff */
[----:B------:R-:W-:Y:S01]  /*3560*/  ISETP.GT.AND P4, PT, R153, 0x3f, PT ;  /* 0x0000003f9900780c */ /* 0x000fe20003f84270 */
[----:B------:R-:W-:Y:S01]  /*3570*/  @!P2 IMAD.MOV R91, RZ, RZ, -R91 ;  /* 0x000000ffff5ba224 */ /* 0x000fe200078e0a5b */
[----:B------:R-:W-:Y:S02]  /*3580*/  ISETP.GE.AND P2, PT, R66, RZ, PT ;  /* 0x000000ff4200720c */ /* 0x000fe40003f46270 */
[C---:B------:R-:W-:Y:S01]  /*3590*/  SEL R5, R0.reuse, R5, !P5 ;  /* 0x0000000500057207 */ /* 0x040fe20006800000 */
[----:B------:R-:W-:Y:S01]  /*35a0*/  @!P1 IMAD.IADD R237, R237, 0x1, -R3 ;  /* 0x00000001eded9824 */ /* 0x000fe200078e0a03 */
[----:B------:R-:W-:Y:S01]  /*35b0*/  ISETP.NE.AND P1, PT, RZ, c[0x0][0x178], PT ;  /* 0x00005e00ff007a0c */ /* 0x000fe20003f25270 */
[----:B------:R-:W-:Y:S01]  /*35c0*/  @!P3 IMAD.MOV R89, RZ, RZ, -R89 ;  /* 0x000000ffff59b224 */ /* 0x000fe200078e0a59 */
[C---:B------:R-:W-:Y:S01]  /*35d0*/  SEL R9, R0.reuse, R9, !P5 ;  /* 0x0000000900097207 */ /* 0x040fe20006800000 */
[----:B------:R-:W-:Y:S01]  /*35e0*/  IMAD R5, R5, c[0x0][0x190], RZ ;  /* 0x0000640005057a24 */ /* 0x000fe200078e02ff */
[----:B------:R-:W-:-:S02]  /*35f0*/  SEL R10, R0, R10, !P5 ;  /* 0x0000000a000a7207 */ /* 0x000fc40006800000 */
[C---:B------:R-:W-:Y:S01]  /*3600*/  SEL R12, R0.reuse, R12, !P5 ;  /* 0x0000000c000c7207 */ /* 0x040fe20006800000 */
[----:B------:R-:W-:Y:S01]  /*3610*/  IMAD R9, R9, c[0x0][0x190], RZ ;  /* 0x0000640009097a24 */ /* 0x000fe200078e02ff */
[C---:B------:R-:W-:Y:S01]  /*3620*/  SEL R13, R0.reuse, R13, !P5 ;  /* 0x0000000d000d7207 */ /* 0x040fe20006800000 */
[----:B------:R-:W-:Y:S01]  /*3630*/  @!P2 IMAD.MOV R237, RZ, RZ, -R237 ;  /* 0x000000ffffeda224 */ /* 0x000fe200078e0aed */
[----:B------:R-:W-:Y:S01]  /*3640*/  SEL R15, R0, R15, !P5 ;  /* 0x0000000f000f7207 */ /* 0x000fe20006800000 */
[----:B------:R-:W-:Y:S01]  /*3650*/  IMAD R10, R10, c[0x0][0x190], RZ ;  /* 0x000064000a0a7a24 */ /* 0x000fe200078e02ff */
[----:B------:R-:W-:Y:S01]  /*3660*/  SEL R16, R0, R16, !P5 ;  /* 0x0000001000107207 */ /* 0x000fe20006800000 */
[----:B------:R-:W-:Y:S01]  /*3670*/  IMAD R12, R12, c[0x0][0x190], RZ ;  /* 0x000064000c0c7a24 */ /* 0x000fe200078e02ff */
[C---:B------:R-:W-:Y:S01]  /*3680*/  SEL R17, R0.reuse, R17, !P5 ;  /* 0x0000001100117207 */ /* 0x040fe20006800000 */
[----:B------:R-:W-:Y:S01]  /*3690*/  IMAD R13, R13, c[0x0][0x190], RZ ;  /* 0x000064000d0d7a24 */ /* 0x000fe200078e02ff */
[C---:B------:R-:W-:Y:S01]  /*36a0*/  SEL R18, R0.reuse, R18, !P5 ;  /* 0x0000001200127207 */ /* 0x040fe20006800000 */
[----:B------:R-:W-:Y:S01]  /*36b0*/  IMAD R15, R15, c[0x0][0x190], RZ ;  /* 0x000064000f0f7a24 */ /* 0x000fe200078e02ff */
[----:B------:R-:W-:Y:S01]  /*36c0*/  SEL R19, R0, R19, !P5 ;  /* 0x0000001300137207 */ /* 0x000fe20006800000 */
        /* <DEDUP_REMOVED lines=48> */
[----:B------:R-:W-:Y:S01]  /*39d0*/  STL [R1+0x84], R5 ;  /* 0x0000840501007387 */ /* 0x000fe20000100800 */
[----:B------:R-:W-:-:S02]  /*39e0*/  SEL R252, R0, R44, !P5 ;  /* 0x0000002c00fc7207 */ /* 0x000fc40006800000 */
[C---:B------:R-:W-:Y:S01]  /*39f0*/  SEL R241, R0.reuse, R45, !P5 ;  /* 0x0000002d00f17207 */ /* 0x040fe20006800000 */
[----:B------:R-:W-:Y:S01]  /*3a00*/  STL [R1+0x80], R9 ;  /* 0x0000800901007387 */ /* 0x000fe20000100800 */
[----:B------:R-:W-:Y:S01]  /*3a10*/  SEL R240, R0, R46, !P5 ;  /* 0x0000002e00f07207 */ /* 0x000fe20006800000 */
[----:B------:R-:W-:Y:S01]  /*3a20*/  IMAD R252, R252, c[0x0][0x190], RZ ;  /* 0x00006400fcfc7a24 */ /* 0x000fe200078e02ff */
[C---:B------:R-:W-:Y:S01]  /*3a30*/  SEL R239, R0.reuse, R47, !P5 ;  /* 0x0000002f00ef7207 */ /* 0x040fe20006800000 */
[----:B------:R-:W-:Y:S01]  /*3a40*/  STL [R1+0x7c], R10 ;  /* 0x00007c0a01007387 */ /* 0x000fe20000100800 */
[C---:B------:R-:W-:Y:S01]  /*3a50*/  SEL R238, R0.reuse, R48, !P5 ;  /* 0x0000003000ee7207 */ /* 0x040fe20006800000 */
[----:B------:R-:W-:Y:S01]  /*3a60*/  IMAD R241, R241, c[0x0][0x190], RZ ;  /* 0x00006400f1f17a24 */ /* 0x000fe200078e02ff */
        /* <DEDUP_REMOVED lines=50> */
[----:B------:R-:W-:Y:S01]  /*3d90*/  LEA R24, P5, R245, c[0x0][0x168], 0x2 ;  /* 0x00005a00f5187a11 */ /* 0x000fe200078a10ff */
[----:B------:R-:W-:Y:S01]  /*3da0*/  STL [R1+0x48], R25 ;  /* 0x0000481901007387 */ /* 0x000fe20000100800 */
[----:B------:R-:W-:Y:S01]  /*3db0*/  @!P1 LOP3.LUT R237, RZ, c[0x0][0x178], RZ, 0x33, !PT ;  /* 0x00005e00ffed9a12 */ /* 0x000fe200078e33ff */
[----:B------:R-:W-:Y:S01]  /*3dc0*/  IMAD R225, R225, c[0x0][0x190], RZ ;  /* 0x00006400e1e17a24 */ /* 0x000fe200078e02ff */
[----:B------:R-:W-:Y:S01]  /*3dd0*/  LEA.HI.X.SX32 R0, R245, c[0x0][0x16c], 0x2, P5 ;  /* 0x00005b00f5007a11 */ /* 0x000fe200028f16ff */
[----:B------:R-:W-:Y:S01]  /*3de0*/  STL [R1+0x44], R26 ;  /* 0x0000441a01007387 */ /* 0x000fe20000100800 */
[-C--:B------:R-:W-:Y:S01]  /*3df0*/  LEA R146, P2, R5, R24.reuse, 0x2 ;  /* 0x0000001805927211 */ /* 0x080fe200078410ff */
[----:B------:R-:W-:Y:S01]  /*3e00*/  IMAD R223, R223, c[0x0][0x190], RZ ;  /* 0x00006400dfdf7a24 */ /* 0x000fe200078e02ff */
[----:B------:R-:W-:Y:S01]  /*3e10*/  LEA R144, P1, R9, R24, 0x2 ;  /* 0x0000001809907211 */ /* 0x000fe200078210ff */
[----:B------:R-:W-:Y:S01]  /*3e20*/  STL [R1+0x40], R27 ;  /* 0x0000401b01007387 */ /* 0x000fe20000100800 */
[----:B------:R-:W-:Y:S01]  /*3e30*/  LEA.HI.X.SX32 R147, R5, R0, 0x2, P2 ;  /* 0x0000000005937211 */ /* 0x000fe200010f16ff */
[----:B------:R-:W-:Y:S01]  /*3e40*/  IMAD R221, R221, c[0x0][0x190], RZ ;  /* 0x00006400dddd7a24 */ /* 0x000fe200078e02ff */
[-C--:B------:R-:W-:Y:S01]  /*3e50*/  LEA R82, P5, R10, R24.reuse, 0x2 ;  /* 0x000000180a527211 */ /* 0x080fe200078a10ff */
[----:B------:R-:W-:Y:S01]  /*3e60*/  STL [R1+0x3c], R28 ;  /* 0x00003c1c01007387 */ /* 0x000fe20000100800 */
[----:B------:R-:W-:Y:S01]  /*3e70*/  LEA R138, P2, R12, R24, 0x2 ;  /* 0x000000180c8a7211 */ /* 0x000fe200078410ff */
[----:B------:R-:W-:Y:S01]  /*3e80*/  IMAD R219, R219, c[0x0][0x190], RZ ;  /* 0x00006400dbdb7a24 */ /* 0x000fe200078e02ff */
[----:B------:R-:W-:Y:S01]  /*3e90*/  LEA.HI.X.SX32 R145, R9, R0, 0x2, P1 ;  /* 0x0000000009917211 */ /* 0x000fe200008f16ff */
        /* <DEDUP_REMOVED lines=36> */
[----:B------:R2:W-:Y:S01]  /*40e0*/  STL [R1+0x14], R38 ;  /* 0x0000142601007387 */ /* 0x0005e20000100800 */
[----:B------:R-:W-:Y:S01]  /*40f0*/  LEA R134, P1, R23, R24, 0x2 ;  /* 0x0000001817867211 */ /* 0x000fe200078210ff */
[----:B------:R-:W-:Y:S01]  /*4100*/  IMAD R214, R214, c[0x0][0x190], RZ ;  /* 0x00006400d6d67a24 */ /* 0x000fe200078e02ff */
[----:B------:R-:W-:Y:S01]  /*4110*/  LEA.HI.X.SX32 R129, R21, R0, 0x2, P5 ;  /* 0x0000000015817211 */ /* 0x000fe200028f16ff */
[----:B------:R3:W-:Y:S01]  /*4120*/  STL [R1+0x10], R39 ;  /* 0x0000102701007387 */ /* 0x0007e20000100800 */
[----:B------:R-:W-:Y:S01]  /*4130*/  LEA R70, P5, R3, R24, 0x2 ;  /* 0x0000001803467211 */ /* 0x000fe200078a10ff */
[----:B------:R-:W-:Y:S01]  /*4140*/  IMAD R218, R218, c[0x0][0x190], RZ ;  /* 0x00006400dada7a24 */ /* 0x000fe200078e02ff */
[----:B------:R-:W-:Y:S01]  /*4150*/  LEA.HI.X.SX32 R73, R22, R0, 0x2, P2 ;  /* 0x0000000016497211 */ /* 0x000fe200010f16ff */
[----:B------:R-:W-:Y:S01]  /*4160*/  IMAD R222, R222, c[0x0][0x190], RZ ;  /* 0x00006400dede7a24 */ /* 0x000fe200078e02ff */
[----:B------:R-:W-:Y:S01]  /*4170*/  LEA R132, P2, R25, R24, 0x2 ;  /* 0x0000001819847211 */ /* 0x000fe200078410ff */
[----:B------:R-:W-:Y:S01]  /*4180*/  IMAD R226, R226, c[0x0][0x190], RZ ;  /* 0x00006400e2e27a24 */ /* 0x000fe200078e02ff */
[----:B------:R-:W-:Y:S01]  /*4190*/  LEA.HI.X.SX32 R135, R23, R0, 0x2, P1 ;  /* 0x0000000017877211 */ /* 0x000fe200008f16ff */
[----:B------:R-:W-:Y:S01]  /*41a0*/  IMAD R237, R237, c[0x0][0x184], RZ ;  /* 0x00006100eded7a24 */ /* 0x000fe200078e02ff */
[----:B-1----:R-:W-:-:S02]  /*41b0*/  LEA R66, P1, R26, R24, 0x2 ;  /* 0x000000181a427211 */ /* 0x002fc400078210ff */
[----:B------:R-:W-:Y:S02]  /*41c0*/  LEA.HI.X.SX32 R71, R3, R0, 0x2, P5 ;  /* 0x0000000003477211 */ /* 0x000fe400028f16ff */
[----:B------:R-:W-:Y:S02]  /*41d0*/  LEA R130, P5, R27, R24, 0x2 ;  /* 0x000000181b827211 */ /* 0x000fe400078a10ff */
[----:B------:R-:W-:Y:S02]  /*41e0*/  LEA.HI.X.SX32 R133, R25, R0, 0x2, P2 ;  /* 0x0000000019857211 */ /* 0x000fe400010f16ff */
[----:B------:R-:W-:Y:S02]  /*41f0*/  LEA R58, P2, R28, R24, 0x2 ;  /* 0x000000181c3a7211 */ /* 0x000fe400078410ff */
[----:B------:R-:W-:Y:S02]  /*4200*/  LEA.HI.X.SX32 R67, R26, R0, 0x2, P1 ;  /* 0x000000001a437211 */ /* 0x000fe400008f16ff */
[----:B------:R-:W-:-:S02]  /*4210*/  LEA R126, P1, R29, R24, 0x2 ;  /* 0x000000181d7e7211 */ /* 0x000fc400078210ff */
        /* <DEDUP_REMOVED lines=13> */
[----:B------:R-:W-:Y:S02]  /*42f0*/  SEL R6, R6, RZ, P4 ;  /* 0x000000ff06067207 */ /* 0x000fe40002000000 */
[----:B------:R-:W-:Y:S01]  /*4300*/  ISETP.NE.U32.AND P0, PT, R8, RZ, PT ;  /* 0x000000ff0800720c */ /* 0x000fe20003f05070 */
[----:B------:R-:W-:Y:S01]  /*4310*/  IMAD R8, R40, c[0x0][0x190], RZ ;  /* 0x0000640028087a24 */ /* 0x000fe200078e02ff */
[----:B------:R-:W-:Y:S02]  /*4320*/  LEA R56, P5, R36, R24, 0x2 ;  /* 0x0000001824387211 */ /* 0x000fe400078a10ff */
[----:B------:R-:W-:Y:S02]  /*4330*/  LEA.HI.X.SX32 R61, R34, R0, 0x2, P2 ;  /* 0x00000000223d7211 */ /* 0x000fe400010f16ff */
[----:B------:R-:W-:Y:S01]  /*4340*/  LEA R120, P2, R37, R24, 0x2 ;  /* 0x0000001825787211 */ /* 0x000fe200078410ff */
[----:B------:R-:W-:Y:S01]  /*4350*/  STL [R1+0xc], R8 ;  /* 0x00000c0801007387 */ /* 0x000fe20000100800 */
[----:B------:R-:W-:-:S02]  /*4360*/  LEA.HI.X.SX32 R123, R35, R0, 0x2, P1 ;  /* 0x00000000237b7211 */ /* 0x000fc400008f16ff */
[----:B------:R-:W-:Y:S01]  /*4370*/  ISETP.NE.U32.AND P3, PT, R6, RZ, PT ;  /* 0x000000ff0600720c */ /* 0x000fe20003f65070 */
[----:B------:R-:W-:Y:S01]  /*4380*/  IMAD R6, R42, c[0x0][0x190], RZ ;  /* 0x000064002a067a24 */ /* 0x000fe200078e02ff */
[----:B------:R-:W-:Y:S01]  /*4390*/  LEA R50, P1, R38, R24, 0x2 ;  /* 0x0000001826327211 */ /* 0x000fe200078210ff */
[----:B------:R-:W-:Y:S01]  /*43a0*/  STL [R1+0x8], R7 ;  /* 0x0000080701007387 */ /* 0x000fe20000100800 */
[----:B------:R-:W-:Y:S02]  /*43b0*/  LEA.HI.X.SX32 R57, R36, R0, 0x2, P5 ;  /* 0x0000000024397211 */ /* 0x000fe400028f16ff */
[----:B------:R-:W-:Y:S01]  /*43c0*/  LEA R116, P5, R39, R24, 0x2 ;  /* 0x0000001827747211 */ /* 0x000fe200078a10ff */
[----:B------:R-:W-:Y:S01]  /*43d0*/  STL [R1+0x4], R6 ;  /* 0x0000040601007387 */ /* 0x000fe20000100800 */
[----:B------:R-:W-:Y:S02]  /*43e0*/  LEA.HI.X.SX32 R121, R37, R0, 0x2, P2 ;  /* 0x0000000025797211 */ /* 0x000fe400010f16ff */
[----:B------:R-:W-:Y:S01]  /*43f0*/  LEA R54, P2, R8, R24, 0x2 ;  /* 0x0000001808367211 */ /* 0x000fe200078410ff */
[----:B------:R1:W-:Y:S01]  /*4400*/  STL [R1], R4 ;  /* 0x0000000401007387 */ /* 0x0003e20000100800 */
[----:B------:R-:W-:-:S02]  /*4410*/  LEA.HI.X.SX32 R51, R38, R0, 0x2, P1 ;  /* 0x0000000026337211 */ /* 0x000fc400008f16ff */
[----:B------:R-:W-:Y:S02]  /*4420*/  LEA R108, P1, R7, R24, 0x2 ;  /* 0x00000018076c7211 */ /* 0x000fe400078210ff */
[----:B------:R-:W-:Y:S02]  /*4430*/  LEA.HI.X.SX32 R117, R39, R0, 0x2, P5 ;  /* 0x0000000027757211 */ /* 0x000fe400028f16ff */
[----:B------:R-:W-:Y:S02]  /*4440*/  LEA R180, P5, R6, R24, 0x2 ;  /* 0x0000001806b47211 */ /* 0x000fe400078a10ff */
[----:B------:R-:W-:Y:S02]  /*4450*/  LEA.HI.X.SX32 R55, R8, R0, 0x2, P2 ;  /* 0x0000000008377211 */ /* 0x000fe400010f16ff */
[----:B------:R-:W-:Y:S02]  /*4460*/  LEA R178, P2, R4, R24, 0x2 ;  /* 0x0000001804b27211 */ /* 0x000fe400078410ff */
        /* <DEDUP_REMOVED lines=27> */
[----:B--2---:R-:W-:Y:S02]  /*4620*/  LEA R38, P5, R225, R24, 0x2 ;  /* 0x00000018e1267211 */ /* 0x004fe400078a10ff */
[----:B------:R-:W-:Y:S02]  /*4630*/  LEA.HI.X.SX32 R43, R228, R0, 0x2, P2 ;  /* 0x00000000e42b7211 */ /* 0x000fe400010f16ff */
[----:B------:R-:W-:Y:S02]  /*4640*/  LEA R100, P2, R223, R24, 0x2 ;  /* 0x00000018df647211 */ /* 0x000fe400078410ff */
[----:B------:R-:W-:-:S02]  /*4650*/  LEA.HI.X.SX32 R103, R227, R0, 0x2, P1 ;  /* 0x00000000e3677211 */ /* 0x000fc400008f16ff */
[----:B------:R-:W-:Y:S02]  /*4660*/  LEA R30, P1, R221, R24, 0x2 ;  /* 0x00000018dd1e7211 */ /* 0x000fe400078210ff */
[----:B---3--:R-:W-:Y:S02]  /*4670*/  LEA.HI.X.SX32 R39, R225, R0, 0x2, P5 ;  /* 0x00000000e1277211 */ /* 0x008fe400028f16ff */
        /* <DEDUP_REMOVED lines=28> */
[----:B------:R-:W-:Y:S02]  /*4840*/  ISETP.GE.AND P1, PT, R167, c[0x0][0x180], PT ;  /* 0x00006000a7007a0c */ /* 0x000fe40003f26270 */
[-C--:B------:R-:W-:Y:S02]  /*4850*/  LEA.HI.X.SX32 R79, R222, R0.reuse, 0x2, P5 ;  /* 0x00000000de4f7211 */ /* 0x080fe400028f16ff */
[----:B------:R-:W-:Y:S02]  /*4860*/  ISETP.GE.AND P5, PT, R166, c[0x0][0x180], PT ;  /* 0x00006000a6007a0c */ /* 0x000fe40003fa6270 */
[----:B------:R-:W-:Y:S02]  /*4870*/  LEA.HI.X.SX32 R25, R226, R0, 0x2, P2 ;  /* 0x00000000e2197211 */ /* 0x000fe400010f16ff */
[----:B------:R-:W-:Y:S02]  /*4880*/  ISETP.GE.AND P2, PT, R165, c[0x0][0x180], PT ;  /* 0x00006000a5007a0c */ /* 0x000fe40003f46270 */
[----:B------:R-:W-:-:S02]  /*4890*/  SEL R243, R206, RZ, !P1 ;  /* 0x000000ffcef37207 */ /* 0x000fc40004800000 */
[----:B------:R-:W-:Y:S02]  /*48a0*/  ISETP.GE.AND P1, PT, R164, c[0x0][0x180], PT ;  /* 0x00006000a4007a0c */ /* 0x000fe40003f26270 */
[C---:B------:R-:W-:Y:S02]  /*48b0*/  SEL R244, R206.reuse, RZ, !P5 ;  /* 0x000000ffcef47207 */ /* 0x040fe40006800000 */
[----:B------:R-:W-:Y:S02]  /*48c0*/  ISETP.GE.AND P5, PT, R163, c[0x0][0x180], PT ;  /* 0x00006000a3007a0c */ /* 0x000fe40003fa6270 */
[----:B------:R-:W-:Y:S02]  /*48d0*/  SEL R246, R206, RZ, !P2 ;  /* 0x000000ffcef67207 */ /* 0x000fe40005000000 */
[----:B------:R-:W-:Y:S02]  /*48e0*/  ISETP.GE.AND P2, PT, R162, c[0x0][0x180], PT ;  /* 0x00006000a2007a0c */ /* 0x000fe40003f46270 */
[----:B------:R-:W-:-:S02]  /*48f0*/  LOP3.LUT R11, R207, 0x6, RZ, 0xfc, !PT ;  /* 0x00000006cf0b7812 */ /* 0x000fc400078efcff */
[C---:B------:R-:W-:Y:S02]  /*4900*/  SEL R247, R206.reuse, RZ, !P1 ;  /* 0x000000ffcef77207 */ /* 0x040fe40004800000 */
[----:B------:R-:W-:Y:S02]  /*4910*/  ISETP.GE.AND P1, PT, R161, c[0x0][0x180], PT ;  /* 0x00006000a1007a0c */ /* 0x000fe40003f26270 */
[----:B------:R-:W-:Y:S02]  /*4920*/  SEL R248, R206, RZ, !P5 ;  /* 0x000000ffcef87207 */ /* 0x000fe40006800000 */
[----:B------:R-:W-:Y:S02]  /*4930*/  ISETP.GE.AND P5, PT, R160, c[0x0][0x180], PT ;  /* 0x00006000a0007a0c */ /* 0x000fe40003fa6270 */
[----:B------:R-:W-:Y:S02]  /*4940*/  SEL R249, R206, RZ, !P2 ;  /* 0x000000ffcef97207 */ /* 0x000fe40005000000 */
[----:B------:R-:W-:-:S02]  /*4950*/  ISETP.GE.AND P2, PT, R11, c[0x0][0x180], PT ;  /* 0x000060000b007a0c */ /* 0x000fc40003f46270 */
        /* <DEDUP_REMOVED lines=13> */
[----:B------:R-:W-:Y:S02]  /*4a30*/  ISETP.GE.AND P1, PT, R207, UR4, PT ;  /* 0x00000004cf007c0c */ /* 0x000fe4000bf26270 */
[C---:B------:R-:W-:Y:S02]  /*4a40*/  SEL R84, R206.reuse, RZ, !P5 ;  /* 0x000000ffce547207 */ /* 0x040fe40006800000 */
[----:B------:R-:W-:Y:S02]  /*4a50*/  SEL R206, R206, RZ, !P2 ;  /* 0x000000ffcece7207 */ /* 0x000fe40005000000 */
[----:B------:R-:W-:Y:S02]  /*4a60*/  ISETP.GE.AND P2, PT, R166, UR4, PT ;  /* 0x00000004a6007c0c */ /* 0x000fe4000bf46270 */
[----:B------:R-:W-:-:S02]  /*4a70*/  SEL R201, RZ, 0x4, P1 ;  /* 0x00000004ffc97807 */ /* 0x000fc40000800000 */
[----:B------:R-:W-:Y:S02]  /*4a80*/  ISETP.GE.AND P1, PT, R165, UR4, PT ;  /* 0x00000004a5007c0c */ /* 0x000fe4000bf26270 */
[----:B------:R-:W-:Y:S02]  /*4a90*/  SEL R194, RZ, 0x4, P2 ;  /* 0x00000004ffc27807 */ /* 0x000fe40001000000 */
[----:B------:R-:W-:Y:S02]  /*4aa0*/  ISETP.GE.AND P2, PT, R163, UR4, PT ;  /* 0x00000004a3007c0c */ /* 0x000fe4000bf46270 */
[----:B------:R-:W-:Y:S02]  /*4ab0*/  SEL R191, RZ, 0x4, P1 ;  /* 0x00000004ffbf7807 */ /* 0x000fe40000800000 */
        /* <DEDUP_REMOVED lines=19> */
[----:B-1----:R-:W-:-:S02]  /*4bf0*/  SEL R4, RZ, 0x4, P1 ;  /* 0x00000004ff047807 */ /* 0x002fc40000800000 */
        /* <DEDUP_REMOVED lines=15> */
[----:B------:R-:W-:Y:S02]  /*4cf0*/  LOP3.LUT R0, R152, 0x7f, RZ, 0xc0, !PT ;  /* 0x0000007f98007812 */ /* 0x000fe400078ec0ff */
[----:B------:R-:W-:Y:S02]  /*4d00*/  SEL R13, RZ, 0x4, P2 ;  /* 0x00000004ff0d7807 */ /* 0x000fe40001000000 */
[----:B------:R-:W-:Y:S01]  /*4d10*/  ISETP.GE.AND P2, PT, R14, UR6, PT ;  /* 0x000000060e007c0c */ /* 0x000fe2000bf46270 */
[----:B------:R-:W-:Y:S01]  /*4d20*/  IMAD.SHL.U32 R0, R0, 0x4, RZ ;  /* 0x0000000400007824 */ /* 0x000fe200078e00ff */
[----:B------:R-:W-:-:S02]  /*4d30*/  LOP3.LUT R152, R152, 0x60, RZ, 0xc0, !PT ;  /* 0x0000006098987812 */ /* 0x000fc400078ec0ff */
[----:B------:R-:W-:Y:S02]  /*4d40*/  SEL R15, RZ, 0x4, P2 ;  /* 0x00000004ff0f7807 */ /* 0x000fe40001000000 */
[----:B------:R-:W-:Y:S02]  /*4d50*/  ISETP.GE.AND P2, PT, R156, UR6, PT ;  /* 0x000000069c007c0c */ /* 0x000fe4000bf46270 */
[----:B------:R-:W-:Y:S02]  /*4d60*/  SHF.R.U32.HI R197, RZ, 0x1, R152 ;  /* 0x00000001ffc57819 */ /* 0x000fe40000011698 */
[----:B------:R-:W-:Y:S02]  /*4d70*/  SEL R17, RZ, 0x4, P2 ;  /* 0x00000004ff117807 */ /* 0x000fe40001000000 */
[----:B------:R-:W-:Y:S01]  /*4d80*/  ISETP.GE.AND P2, PT, R154, UR6, PT ;  /* 0x000000069a007c0c */ /* 0x000fe2000bf46270 */
[----:B------:R-:W-:Y:S01]  /*4d90*/  IMAD R154, R207, c[0x0][0x188], RZ ;  /* 0x00006200cf9a7a24 */ /* 0x000fe200078e02ff */
[----:B------:R-:W-:-:S02]  /*4da0*/  LOP3.LUT R197, R0, R197, RZ, 0x3c, !PT ;  /* 0x000000c500c57212 */ /* 0x000fc400078e3cff */
[----:B------:R-:W-:Y:S01]  /*4db0*/  SEL R12, RZ, 0x4, P1 ;  /* 0x00000004ff0c7807 */ /* 0x000fe20000800000 */
[----:B------:R-:W-:Y:S01]  /*4dc0*/  IMAD R0, R211, 0x2, R154 ;  /* 0x00000002d3007824 */ /* 0x000fe200078e029a */
[----:B------:R-:W-:Y:S02]  /*4dd0*/  ISETP.GE.AND P1, PT, R158, UR6, PT ;  /* 0x000000069e007c0c */ /* 0x000fe4000bf26270 */
[----:B------:R-:W-:Y:S01]  /*4de0*/  ISETP.GE.AND P5, PT, R167, UR4, PT ;  /* 0x00000004a7007c0c */ /* 0x000fe2000bfa6270 */
[----:B------:R-:W-:Y:S01]  /*4df0*/  IMAD R192, R211, 0x2, R0 ;  /* 0x00000002d3c07824 */ /* 0x000fe200078e0200 */
[----:B------:R-:W-:Y:S02]  /*4e00*/  SEL R14, RZ, 0x4, P1 ;  /* 0x00000004ff0e7807 */ /* 0x000fe40000800000 */
[----:B------:R-:W-:Y:S01]  /*4e10*/  ISETP.GE.AND P1, PT, R157, UR6, PT ;  /* 0x000000069d007c0c */ /* 0x000fe2000bf26270 */
[----:B------:R-:W-:Y:S01]  /*4e20*/  IMAD R196, R211, 0x2, R192 ;  /* 0x00000002d3c47824 */ /* 0x000fe200078e02c0 */
[----:B------:R-:W-:-:S02]  /*4e30*/  SEL R208, RZ, 0x4, P5 ;  /* 0x00000004ffd07807 */ /* 0x000fc40002800000 */
[----:B------:R-:W-:Y:S01]  /*4e40*/  SEL R16, RZ, 0x4, P1 ;  /* 0x00000004ff107807 */ /* 0x000fe20000800000 */
[----:B------:R-:W-:Y:S01]  /*4e50*/  IMAD R200, R211, 0x2, R196 ;  /* 0x00000002d3c87824 */ /* 0x000fe200078e02c4 */
[----:B------:R-:W-:Y:S01]  /*4e60*/  ISETP.GE.AND P1, PT, R155, UR6, PT ;  /* 0x000000069b007c0c */ /* 0x000fe2000bf26270 */
[----:B------:R-:W-:Y:S01]  /*4e70*/  ULDC.64 UR6, c[0x0][0x118] ;  /* 0x0000460000067ab9 */ /* 0x000fe20000000a00 */
[----:B------:R-:W-:Y:S01]  /*4e80*/  ISETP.GE.AND P5, PT, R164, UR4, PT ;  /* 0x00000004a4007c0c */ /* 0x000fe2000bfa6270 */
[----:B------:R-:W-:Y:S01]  /*4e90*/  IMAD R198, R211, 0x2, R200 ;  /* 0x00000002d3c67824 */ /* 0x000fe200078e02c8 */
[----:B------:R-:W-:Y:S02]  /*4ea0*/  SEL R18, RZ, 0x4, P1 ;  /* 0x00000004ff127807 */ /* 0x000fe40000800000 */
[----:B------:R-:W-:Y:S01]  /*4eb0*/  ISETP.GT.AND P1, PT, R153, 0x5f, PT ;  /* 0x0000005f9900780c */ /* 0x000fe20003f24270 */
[----:B------:R-:W-:Y:S01]  /*4ec0*/  IMAD R199, R211, 0x2, R198 ;  /* 0x00000002d3c77824 */ /* 0x000fe200078e02c6 */
[----:B------:R-:W-:-:S02]  /*4ed0*/  SEL R19, RZ, 0x4, P2 ;  /* 0x00000004ff137807 */ /* 0x000fc40001000000 */
[----:B------:R-:W-:Y:S01]  /*4ee0*/  @P0 LOP3.LUT R2, R2, 0x2000, RZ, 0xfc, !PT ;  /* 0x0000200002020812 */ /* 0x000fe200078efcff */
[----:B------:R-:W-:Y:S01]  /*4ef0*/  IMAD R202, R211, 0x2, R199 ;  /* 0x00000002d3ca7824 */ /* 0x000fe200078e02c7 */
[----:B------:R-:W-:Y:S02]  /*4f00*/  SEL R187, RZ, 0x4, P5 ;  /* 0x00000004ffbb7807 */ /* 0x000fe40002800000 */
[----:B------:R-:W-:Y:S01]  /*4f10*/  ISETP.GE.AND P5, PT, R161, UR4, PT ;  /* 0x00000004a1007c0c */ /* 0x000fe2000bfa6270 */
[----:B------:R-:W-:Y:S01]  /*4f20*/  IMAD R210, R211, 0x2, R202 ;  /* 0x00000002d3d27824 */ /* 0x000fe200078e02ca */
[----:B------:R-:W-:Y:S02]  /*4f30*/  SEL R3, R3, RZ, P1 ;  /* 0x000000ff03037207 */ /* 0x000fe40000800000 */
[----:B------:R-:W-:Y:S01]  /*4f40*/  SEL R4, R4, RZ, P1 ;  /* 0x000000ff04047207 */ /* 0x000fe20000800000 */
[----:B------:R-:W-:Y:S01]  /*4f50*/  IMAD R213, R211, 0x2, R210 ;  /* 0x00000002d3d57824 */ /* 0x000fe200078e02d2 */
[----:B------:R-:W-:-:S02]  /*4f60*/  SEL R5, R5, RZ, P1 ;  /* 0x000000ff05057207 */ /* 0x000fc40000800000 */
[----:B------:R-:W-:Y:S01]  /*4f70*/  SEL R6, R6, RZ, P1 ;  /* 0x000000ff06067207 */ /* 0x000fe20000800000 */
[----:B------:R-:W-:Y:S01]  /*4f80*/  IMAD R234, R211, 0x2, R213 ;  /* 0x00000002d3ea7824 */ /* 0x000fe200078e02d5 */
[----:B------:R-:W-:Y:S02]  /*4f90*/  SEL R7, R7, RZ, P1 ;  /* 0x000000ff07077207 */ /* 0x000fe40000800000 */
[----:B------:R-:W-:Y:S01]  /*4fa0*/  SEL R8, R8, RZ, P1 ;  /* 0x000000ff08087207 */ /* 0x000fe20000800000 */
[----:B------:R-:W-:Y:S01]  /*4fb0*/  IMAD R236, R211, 0x2, R234 ;  /* 0x00000002d3ec7824 */ /* 0x000fe200078e02ea */
[----:B------:R-:W-:Y:S02]  /*4fc0*/  SEL R9, R9, RZ, P1 ;  /* 0x000000ff09097207 */ /* 0x000fe40000800000 */
[----:B------:R-:W-:Y:S02]  /*4fd0*/  SEL R10, R10, RZ, P1 ;  /* 0x000000ff0a0a7207 */ /* 0x000fe40000800000 */
[----:B------:R-:W-:-:S02]  /*4fe0*/  SEL R11, R11, RZ, P1 ;  /* 0x000000ff0b0b7207 */ /* 0x000fc40000800000 */
[----:B------:R-:W-:Y:S02]  /*4ff0*/  SEL R12, R12, RZ, P1 ;  /* 0x000000ff0c0c7207 */ /* 0x000fe40000800000 */
[----:B------:R-:W-:Y:S02]  /*5000*/  SEL R13, R13, RZ, P1 ;  /* 0x000000ff0d0d7207 */ /* 0x000fe40000800000 */
[----:B------:R-:W-:Y:S02]  /*5010*/  SEL R14, R14, RZ, P1 ;  /* 0x000000ff0e0e7207 */ /* 0x000fe40000800000 */
[----:B------:R-:W-:Y:S02]  /*5020*/  SEL R15, R15, RZ, P1 ;  /* 0x000000ff0f0f7207 */ /* 0x000fe40000800000 */
[----:B------:R-:W-:Y:S02]  /*5030*/  SEL R16, R16, RZ, P1 ;  /* 0x000000ff10107207 */ /* 0x000fe40000800000 */
[----:B------:R-:W-:-:S02]  /*5040*/  SEL R17, R17, RZ, P1 ;  /* 0x000000ff11117207 */ /* 0x000fc40000800000 */
[----:B------:R-:W-:Y:S02]  /*5050*/  SEL R18, R18, RZ, P1 ;  /* 0x000000ff12127207 */ /* 0x000fe40000800000 */
[----:B------:R-:W-:Y:S02]  /*5060*/  SEL R19, R19, RZ, P1 ;  /* 0x000000ff13137207 */ /* 0x000fe40000800000 */
[----:B------:R-:W-:Y:S01]  /*5070*/  ISETP.NE.U32.AND P0, PT, R84, RZ, PT ;  /* 0x000000ff5400720c */ /* 0x000fe20003f05070 */
[----:B------:R-:W-:Y:S01]  /*5080*/  IMAD R84, R211, 0x2, R236 ;  /* 0x00000002d3547824 */ /* 0x000fe200078e02ec */
[----:B------:R-:W-:Y:S02]  /*5090*/  LEA R152, P1, R237, c[0x0][0x160], 0x2 ;  /* 0x00005800ed987a11 */ /* 0x000fe400078210ff */
[----:B------:R-:W-:Y:S02]  /*50a0*/  SEL R148, RZ, 0x4, P5 ;  /* 0x00000004ff947807 */ /* 0x000fe40002800000 */
[----:B------:R-:W-:-:S02]  /*50b0*/  ISETP.GE.AND P5, PT, R159, UR4, PT ;  /* 0x000000049f007c0c */ /* 0x000fc4000bfa6270 */
[----:B------:R-:W-:Y:S02]  /*50c0*/  LEA.HI.X.SX32 R153, R237, c[0x0][0x164], 0x2, P1 ;  /* 0x00005900ed997a11 */ /* 0x000fe400008f16ff */
[C---:B------:R-:W-:Y:S02]  /*50d0*/  LEA R166, P1, R84.reuse, R152, 0x2 ;  /* 0x0000009854a67211 */ /* 0x040fe400078210ff */
[----:B------:R-:W-:Y:S02]  /*50e0*/  SEL R186, RZ, 0x4, P5 ;  /* 0x00000004ffba7807 */ /* 0x000fe40002800000 */
[----:B------:R-:W-:Y:S01]  /*50f0*/  ISETP.GE.AND P5, PT, R157, UR4, PT ;  /* 0x000000049d007c0c */ /* 0x000fe2000bfa6270 */
[----:B------:R-:W-:Y:S01]  /*5100*/  UIADD3 UR4, UR5, -0x60, URZ ;  /* 0xffffffa005047890 */ /* 0x000fe2000fffe03f */
[----:B------:R-:W-:Y:S01]  /*5110*/  LEA.HI.X.SX32 R167, R84, R153, 0x2, P1 ;  /* 0x0000009954a77211 */ /* 0x000fe200008f16ff */
[----:B------:R-:W-:Y:S01]  /*5120*/  IMAD R84, R211, 0x2, R84 ;  /* 0x00000002d3547824 */ /* 0x000fe200078e0254 */
[----:B------:R-:W-:-:S02]  /*5130*/  SEL R150, R150, RZ, P4 ;  /* 0x000000ff96967207 */ /* 0x000fc40002000000 */
[----:B------:R-:W-:Y:S02]  /*5140*/  LOP3.LUT R2, R2, 0xffffbfff, RZ, 0xc0, !PT ;  /* 0xffffbfff02027812 */ /* 0x000fe400078ec0ff */
[----:B------:R-:W-:Y:S02]  /*5150*/  SEL R20, RZ, 0x4, P5 ;  /* 0x00000004ff147807 */ /* 0x000fe40002800000 */
[----:B------:R-:W-:Y:S02]  /*5160*/  ISETP.NE.U32.AND P5, PT, R150, RZ, PT ;  /* 0x000000ff9600720c */ /* 0x000fe40003fa5070 */
[----:B------:R-:W-:Y:S02]  /*5170*/  LEA R150, P1, R84, R152, 0x2 ;  /* 0x0000009854967211 */ /* 0x000fe400078210ff */
[----:B------:R-:W-:Y:S02]  /*5180*/  @P3 LOP3.LUT R2, R2, 0x4000, RZ, 0xfc, !PT ;  /* 0x0000400002023812 */ /* 0x000fe400078efcff */
[----:B------:R-:W-:-:S02]  /*5190*/  ISETP.NE.U32.AND P3, PT, R151, RZ, PT ;  /* 0x000000ff9700720c */ /* 0x000fc40003f65070 */
[-C--:B------:R-:W-:Y:S01]  /*51a0*/  LEA.HI.X.SX32 R151, R84, R153.reuse, 0x2, P1 ;  /* 0x0000009954977211 */ /* 0x080fe200008f16ff */
[----:B------:R-:W-:Y:S01]  /*51b0*/  IMAD R84, R211, 0x2, R84 ;  /* 0x00000002d3547824 */ /* 0x000fe200078e0254 */
[----:B------:R-:W-:Y:S02]  /*51c0*/  SEL R148, R148, RZ, P4 ;  /* 0x000000ff94947207 */ /* 0x000fe40002000000 */
[----:B------:R-:W-:Y:S02]  /*51d0*/  SEL R201, R201, RZ, P4 ;  /* 0x000000ffc9c97207 */ /* 0x000fe40002000000 */
[----:B------:R-:W-:Y:S02]  /*51e0*/  LEA R164, P1, R84, R152, 0x2 ;  /* 0x0000009854a47211 */ /* 0x000fe400078210ff */
[----:B------:R-:W-:Y:S02]  /*51f0*/  SEL R208, R208, RZ, P4 ;  /* 0x000000ffd0d07207 */ /* 0x000fe40002000000 */
[----:B------:R-:W-:Y:S01]  /*5200*/  LEA.HI.X.SX32 R165, R84, R153, 0x2, P1 ;  /* 0x0000009954a57211 */ /* 0x000fe200008f16ff */
[C---:B------:R-:W-:Y:S01]  /*5210*/  IMAD R84, R211.reuse, 0x2, R84 ;  /* 0x00000002d3547824 */ /* 0x040fe200078e0254 */
[----:B------:R-:W-:Y:S01]  /*5220*/  SEL R194, R194, RZ, P4 ;  /* 0x000000ffc2c27207 */ /* 0x000fe20002000000 */
[----:B------:R-:W-:Y:S01]  /*5230*/  IMAD.SHL.U32 R211, R211, 0x20, RZ ;  /* 0x00000020d3d37824 */ /* 0x000fe200078e00ff */
        /* <DEDUP_REMOVED lines=9> */
[----:B------:R-:W-:Y:S02]  /*52d0*/  SEL R21, R21, RZ, P4 ;  /* 0x000000ff15157207 */ /* 0x000fe40002000000 */
[----:B------:R-:W-:Y:S02]  /*52e0*/  SEL R183, R183, RZ, P4 ;  /* 0x000000ffb7b77207 */ /* 0x000fe40002000000 */
[----:B------:R-:W-:Y:S02]  /*52f0*/  ISETP.NE.U32.AND P4, PT, R148, RZ, PT ;  /* 0x000000ff9400720c */ /* 0x000fe40003f85070 */
[----:B------:R-:W-:-:S02]  /*5300*/  LEA R148, P6, R84, R152, 0x2 ;  /* 0x0000009854947211 */ /* 0x000fc400078c10ff */
[----:B------:R-:W-:Y:S02]  /*5310*/  ISETP.NE.U32.AND P2, PT, R149, RZ, PT ;  /* 0x000000ff9500720c */ /* 0x000fe40003f45070 */
[-C--:B------:R-:W-:Y:S02]  /*5320*/  LEA.HI.X.SX32 R149, R84, R153.reuse, 0x2, P6 ;  /* 0x0000009954957211 */ /* 0x080fe400030f16ff */
[CC--:B------:R-:W-:Y:S02]  /*5330*/  LEA R84, P6, R154.reuse, R152.reuse, 0x2 ;  /* 0x000000989a547211 */ /* 0x0c0fe400078c10ff */
[----:B------:R-:W-:Y:S02]  /*5340*/  ISETP.NE.U32.AND P1, PT, R85, RZ, PT ;  /* 0x000000ff5500720c */ /* 0x000fe40003f25070 */
[----:B------:R-:W-:Y:S02]  /*5350*/  LEA.HI.X.SX32 R85, R154, R153, 0x2, P6 ;  /* 0x000000999a557211 */ /* 0x000fe400030f16ff */
[----:B------:R-:W-:-:S02]  /*5360*/  LEA R162, P6, R0, R152, 0x2 ;  /* 0x0000009800a27211 */ /* 0x000fc400078c10ff */
[----:B------:R-:W-:Y:S02]  /*5370*/  LOP3.LUT R2, R2, 0xffff7fff, RZ, 0xc0, !PT ;  /* 0xffff7fff02027812 */ /* 0x000fe400078ec0ff */
[-C--:B------:R-:W-:Y:S02]  /*5380*/  LEA.HI.X.SX32 R163, R0, R153.reuse, 0x2, P6 ;  /* 0x0000009900a37211 */ /* 0x080fe400030f16ff */
[-C--:B------:R-:W-:Y:S02]  /*5390*/  LEA R176, P6, R192, R152.reuse, 0x2 ;  /* 0x00000098c0b07211 */ /* 0x080fe400078c10ff */
[----:B------:R-:W-:Y:S02]  /*53a0*/  @P3 LOP3.LUT R2, R2, 0x8000, RZ, 0xfc, !PT ;  /* 0x0000800002023812 */ /* 0x000fe400078efcff */
        /* <DEDUP_REMOVED lines=8> */
[----:B------:R-:W-:Y:S02]  /*5430*/  ISETP.NE.U32.AND P0, PT, R242, RZ, PT ;  /* 0x000000fff200720c */ /* 0x000fe40003f05070 */
[-C--:B------:R-:W-:Y:S02]  /*5440*/  LEA.HI.X.SX32 R159, R198, R153.reuse, 0x2, P6 ;  /* 0x00000099c69f7211 */ /* 0x080fe400030f16ff */
[CC--:B------:R-:W-:Y:S02]  /*5450*/  LEA R172, P6, R199.reuse, R152.reuse, 0x2 ;  /* 0x00000098c7ac7211 */ /* 0x0c0fe400078c10ff */
[----:B------:R-:W-:Y:S02]  /*5460*/  ISETP.NE.U32.AND P3, PT, R244, RZ, PT ;  /* 0x000000fff400720c */ /* 0x000fe40003f65070 */
[----:B------:R-:W-:Y:S02]  /*5470*/  LEA.HI.X.SX32 R173, R199, R153, 0x2, P6 ;  /* 0x00000099c7ad7211 */ /* 0x000fe400030f16ff */
[----:B------:R-:W-:-:S02]  /*5480*/  LEA R156, P6, R202, R152, 0x2 ;  /* 0x00000098ca9c7211 */ /* 0x000fc400078c10ff */
[----:B------:R-:W-:Y:S01]  /*5490*/  LOP3.LUT R242, R207, 0x4, RZ, 0xfc, !PT ;  /* 0x00000004cff27812 */ /* 0x000fe200078efcff */
[----:B------:R1:W-:Y:S01]  /*54a0*/  LDGSTS.E [R205+0x20000], [R84.64], P0 ;  /* 0x2000000054cd7fae */ /* 0x0003e20008121846 */
[-C--:B------:R-:W-:Y:S02]  /*54b0*/  LEA.HI.X.SX32 R157, R202, R153.reuse, 0x2, P6 ;  /* 0x00000099ca9d7211 */ /* 0x080fe400030f16ff */
[-C--:B------:R-:W-:Y:S02]  /*54c0*/  LEA R170, P6, R210, R152.reuse, 0x2 ;  /* 0x00000098d2aa7211 */ /* 0x080fe400078c10ff */
[----:B------:R-:W-:Y:S01]  /*54d0*/  ISETP.NE.U32.AND P0, PT, R246, RZ, PT ;  /* 0x000000fff600720c */ /* 0x000fe20003f05070 */
[----:B------:R-:W-:Y:S01]  /*54e0*/  IMAD.MOV.U32 R246, RZ, RZ, 0x1f ;  /* 0x0000001ffff67424 */ /* 0x000fe200078e00ff */
[----:B------:R-:W-:Y:S02]  /*54f0*/  LEA.HI.X.SX32 R171, R210, R153, 0x2, P6 ;  /* 0x00000099d2ab7211 */ /* 0x000fe400030f16ff */
[----:B------:R-:W-:-:S02]  /*5500*/  LEA R154, P6, R213, R152, 0x2 ;  /* 0x00000098d59a7211 */ /* 0x000fc400078c10ff */
[----:B------:R-:W-:Y:S01]  /*5510*/  IADD3 R246, R246, c[0x0][0x180], RZ ;  /* 0x00006000f6f67a10 */ /* 0x000fe20007ffe0ff */
[----:B-1----:R-:W-:Y:S01]  /*5520*/  IMAD.WIDE R84, R211, 0x4, R84 ;  /* 0x00000004d3547825 */ /* 0x002fe200078e0254 */
[-C--:B------:R-:W-:Y:S02]  /*5530*/  LEA.HI.X.SX32 R155, R213, R153.reuse, 0x2, P6 ;  /* 0x00000099d59b7211 */ /* 0x080fe400030f16ff */
[CC--:B------:R-:W-:Y:S02]  /*5540*/  LEA R168, P6, R234.reuse, R152.reuse, 0x2 ;  /* 0x00000098eaa87211 */ /* 0x0c0fe400078c10ff */
[----:B------:R-:W-:Y:S02]  /*5550*/  LOP3.LUT R244, R207, 0x2, RZ, 0xfc, !PT ;  /* 0x00000002cff47812 */ /* 0x000fe400078efcff */
[----:B------:R-:W-:Y:S02]  /*5560*/  LEA.HI.X.SX32 R169, R234, R153, 0x2, P6 ;  /* 0x00000099eaa97211 */ /* 0x000fe400030f16ff */
[----:B------:R-:W-:-:S04]  /*5570*/  LEA R152, P6, R236, R152, 0x2 ;  /* 0x00000098ec987211 */ /* 0x000fc800078c10ff */
[----:B------:R-:W-:Y:S02]  /*5580*/  LEA.HI.X.SX32 R153, R236, R153, 0x2, P6 ;  /* 0x00000099ec997211 */ /* 0x000fe400030f16ff */
[----:B------:R-:W-:-:S13]  /*5590*/  ISETP.NE.U32.AND P6, PT, R243, RZ, PT ;  /* 0x000000fff300720c */ /* 0x000fda0003fc5070 */
[----:B------:R1:W-:Y:S01]  /*55a0*/  LDGSTS.E [R205+0x20400], [R176.64], P6 ;  /* 0x20400000b0cd7fae */ /* 0x0003e2000b121846 */
[----:B------:R-:W-:-:S03]  /*55b0*/  ISETP.NE.U32.AND P6, PT, R248, RZ, PT ;  /* 0x000000fff800720c */ /* 0x000fc60003fc5070 */
[----:B------:R2:W-:Y:S01]  /*55c0*/  LDGSTS.E [R205+0x20800], [R174.64], P3 ;  /* 0x20800000aecd7fae */ /* 0x0005e20009921846 */
[----:B------:R-:W-:Y:S02]  /*55d0*/  ISETP.NE.U32.AND P3, PT, R247, RZ, PT ;  /* 0x000000fff700720c */ /* 0x000fe40003f65070 */
[----:B------:R-:W-:Y:S01]  /*55e0*/  LOP3.LUT R247, R205, 0x40, RZ, 0x3c, !PT ;  /* 0x00000040cdf77812 */ /* 0x000fe200078e3cff */
[----:B------:R3:W-:Y:S01]  /*55f0*/  LDGSTS.E [R205+0x20c00], [R172.64], P0 ;  /* 0x20c00000accd7fae */ /* 0x0007e20008121846 */
[----:B------:R-:W-:Y:S01]  /*5600*/  ISETP.NE.U32.AND P0, PT, R249, RZ, PT ;  /* 0x000000fff900720c */ /* 0x000fe20003f05070 */
[C---:B-1----:R-:W-:Y:S02]  /*5610*/  IMAD.WIDE R176, R211.reuse, 0x4, R176 ;  /* 0x00000004d3b07825 */ /* 0x042fe400078e02b0 */
[----:B------:R-:W1:Y:S02]  /*5620*/  S2R R248, SR_TID.X ;  /* 0x0000000000f87919 */ /* 0x000e640000002100 */
[----:B--2---:R-:W-:-:S04]  /*5630*/  IMAD.WIDE R174, R211, 0x4, R174 ;  /* 0x00000004d3ae7825 */ /* 0x004fc800078e02ae */
[----:B------:R2:W-:Y:S01]  /*5640*/  LDGSTS.E [R205+0x21000], [R170.64], P3 ;  /* 0x21000000aacd7fae */ /* 0x0005e20009921846 */
[----:B------:R-:W-:Y:S01]  /*5650*/  ISETP.NE.U32.AND P3, PT, R250, RZ, PT ;  /* 0x000000fffa00720c */ /* 0x000fe20003f65070 */
[----:B---3--:R-:W-:Y:S02]  /*5660*/  IMAD.WIDE R172, R211, 0x4, R172 ;  /* 0x00000004d3ac7825 */ /* 0x008fe400078e02ac */
[----:B------:R3:W-:Y:S01]  /*5670*/  LDGSTS.E [R205+0x21400], [R168.64], P6 ;  /* 0x21400000a8cd7fae */ /* 0x0007e2000b121846 */
[----:B------:R-:W-:-:S03]  /*5680*/  ISETP.NE.U32.AND P6, PT, R216, RZ, PT ;  /* 0x000000ffd800720c */ /* 0x000fc60003fc5070 */
[----:B------:R4:W-:Y:S01]  /*5690*/  LDGSTS.E [R205+0x21800], [R166.64], P0 ;  /* 0x21800000a6cd7fae */ /* 0x0009e20008121846 */
[----:B------:R-:W-:Y:S01]  /*56a0*/  ISETP.NE.U32.AND P0, PT, R251, RZ, PT ;  /* 0x000000fffb00720c */ /* 0x000fe20003f05070 */
[----:B--2---:R-:W-:-:S04]  /*56b0*/  IMAD.WIDE R170, R211, 0x4, R170 ;  /* 0x00000004d3aa7825 */ /* 0x004fc800078e02aa */
[----:B------:R2:W-:Y:S01]  /*56c0*/  LDGSTS.E [R205+0x21c00], [R164.64], P3 ;  /* 0x21c00000a4cd7fae */ /* 0x0005e20009921846 */
[----:B------:R-:W-:Y:S01]  /*56d0*/  ISETP.NE.U32.AND P3, PT, R220, RZ, PT ;  /* 0x000000ffdc00720c */ /* 0x000fe20003f65070 */
[----:B---3--:R-:W-:Y:S01]  /*56e0*/  IMAD.WIDE R168, R211, 0x4, R168 ;  /* 0x00000004d3a87825 */ /* 0x008fe200078e02a8 */
[----:B-1----:R-:W-:-:S03]  /*56f0*/  SHF.R.U32.HI R243, RZ, 0x6, R248 ;  /* 0x00000006fff37819 */ /* 0x002fc600000116f8 */
[----:B----4-:R-:W-:Y:S01]  /*5700*/  IMAD.WIDE R166, R211, 0x4, R166 ;  /* 0x00000004d3a67825 */ /* 0x010fe200078e02a6 */
[----:B------:R-:W-:Y:S01]  /*5710*/  LOP3.LUT R249, R248, 0x60, RZ, 0xc0, !PT ;  /* 0x00000060f8f97812 */ /* 0x000fe200078ec0ff */
[----:B------:R1:W-:Y:S01]  /*5720*/  LDGSTS.E [R247+0x20200], [R162.64], P0 ;  /* 0x20200000a2f77fae */ /* 0x0003e20008121846 */
[----:B------:R-:W-:Y:S02]  /*5730*/  ISETP.NE.U32.AND P0, PT, R224, RZ, PT ;  /* 0x000000ffe000720c */ /* 0x000fe40003f05070 */
[----:B------:R-:W-:Y:S01]  /*5740*/  SGXT.U32 R243, R243, 0x1 ;  /* 0x00000001f3f3781a */ /* 0x000fe20000000000 */
[----:B--2---:R-:W-:Y:S02]  /*5750*/  IMAD.WIDE R164, R211, 0x4, R164 ;  /* 0x00000004d3a47825 */ /* 0x004fe400078e02a4 */
[----:B------:R2:W-:Y:S01]  /*5760*/  LDGSTS.E [R247+0x20600], [R160.64], P3 ;  /* 0x20600000a0f77fae */ /* 0x0005e20009921846 */
[----:B------:R-:W-:Y:S02]  /*5770*/  ISETP.NE.U32.AND P3, PT, R212, RZ, PT ;  /* 0x000000ffd400720c */ /* 0x000fe40003f65070 */
[----:B------:R-:W-:Y:S01]  /*5780*/  LOP3.LUT R243, R243, 0x18, RZ, 0xfc, !PT ;  /* 0x00000018f3f37812 */ /* 0x000fe200078efcff */
[----:B-1----:R-:W-:-:S04]  /*5790*/  IMAD.WIDE R162, R211, 0x4, R162 ;  /* 0x00000004d3a27825 */ /* 0x002fc800078e02a2 */
[----:B------:R1:W-:Y:S01]  /*57a0*/  LDGSTS.E [R247+0x20a00], [R158.64], P0 ;  /* 0x20a000009ef77fae */ /* 0x0003e20008121846 */
[----:B------:R-:W-:-:S03]  /*57b0*/  LOP3.LUT P0, RZ, R2, 0x10000, RZ, 0xc0, !PT ;  /* 0x0001000002ff7812 */ /* 0x000fc6000780c0ff */
[----:B------:R3:W-:Y:S01]  /*57c0*/  LDGSTS.E [R247+0x20e00], [R156.64], P6 ;  /* 0x20e000009cf77fae */ /* 0x0007e2000b121846 */
[----:B------:R-:W-:Y:S01]  /*57d0*/  ISETP.NE.U32.AND P6, PT, R206, RZ, PT ;  /* 0x000000ffce00720c */ /* 0x000fe20003fc5070 */
[----:B--2---:R-:W-:Y:S01]  /*57e0*/  IMAD.WIDE R160, R211, 0x4, R160 ;  /* 0x00000004d3a07825 */ /* 0x004fe200078e02a0 */
[----:B------:R-:W-:Y:S01]  /*57f0*/  LOP3.LUT R206, R197, 0x40, RZ, 0x3c, !PT ;  /* 0x00000040c5ce7812 */ /* 0x000fe200078e3cff */
[----:B------:R2:W-:Y:S01]  /*5800*/  LDGSTS.E [R247+0x21200], [R154.64], P3 ;  /* 0x212000009af77fae */ /* 0x0005e20009921846 */
[----:B------:R-:W-:Y:S01]  /*5810*/  LOP3.LUT P3, RZ, R2, 0x8000, RZ, 0xc0, !PT ;  /* 0x0000800002ff7812 */ /* 0x000fe2000786c0ff */
[----:B-1----:R-:W-:-:S04]  /*5820*/  IMAD.WIDE R158, R211, 0x4, R158 ;  /* 0x00000004d39e7825 */ /* 0x002fc800078e029e */
[----:B---3--:R-:W-:-:S04]  /*5830*/  IMAD.WIDE R156, R211, 0x4, R156 ;  /* 0x00000004d39c7825 */ /* 0x008fc800078e029c */
[----:B--2---:R-:W-:-:S04]  /*5840*/  IMAD.WIDE R154, R211, 0x4, R154 ;  /* 0x00000004d39a7825 */ /* 0x004fc800078e029a */
[----:B------:R1:W-:Y:S01]  /*5850*/  LDGSTS.E [R247+0x21600], [R152.64], P3 ;  /* 0x2160000098f77fae */ /* 0x0003e20009921846 */
[----:B------:R-:W-:-:S03]  /*5860*/  LOP3.LUT P3, RZ, R2, 0x4000, RZ, 0xc0, !PT ;  /* 0x0000400002ff7812 */ /* 0x000fc6000786c0ff */
[----:B------:R2:W-:Y:S01]  /*5870*/  LDGSTS.E [R247+0x21a00], [R150.64], P0 ;  /* 0x21a0000096f77fae */ /* 0x0005e20008121846 */
[C---:B------:R-:W-:Y:S02]  /*5880*/  LOP3.LUT P0, RZ, R2.reuse, 0x2000, RZ, 0xc0, !PT ;  /* 0x0000200002ff7812 */ /* 0x040fe4000780c0ff */
[----:B------:R-:W-:Y:S01]  /*5890*/  LOP3.LUT R2, R2, 0xffffefff, RZ, 0xc0, !PT ;  /* 0xffffefff02027812 */ /* 0x000fe200078ec0ff */
[----:B------:R3:W-:Y:S01]  /*58a0*/  LDGSTS.E [R247+0x21e00], [R148.64], P6 ;  /* 0x21e0000094f77fae */ /* 0x0007e2000b121846 */
[----:B------:R-:W-:-:S03]  /*58b0*/  ISETP.NE.U32.AND P6, PT, R208, RZ, PT ;  /* 0x000000ffd000720c */ /* 0x000fc60003fc5070 */
[----:B------:R-:W0:Y:S01]  /*58c0*/  LDGDEPBAR ;  /* 0x00000000000079af */ /* 0x000e220000000000 */
[----:B-1----:R-:W-:-:S04]  /*58d0*/  IMAD.WIDE R152, R211, 0x4, R152 ;  /* 0x00000004d3987825 */ /* 0x002fc800078e0298 */
[C---:B--2---:R-:W-:Y:S01]  /*58e0*/  IMAD.WIDE R150, R211.reuse, 0x4, R150 ;  /* 0x00000004d3967825 */ /* 0x044fe200078e0296 */
[----:B------:R1:W-:Y:S03]  /*58f0*/  LDGSTS.E [R197], [R146.64], P0 ;  /* 0x0000000092c57fae */ /* 0x0003e60008121846 */
[----:B---3--:R-:W-:Y:S01]  /*5900*/  IMAD.WIDE R148, R211, 0x4, R148 ;  /* 0x00000004d3947825 */ /* 0x008fe200078e0294 */
[----:B------:R2:W-:Y:S04]  /*5910*/  LDGSTS.E [R197+0x400], [R82.64], P0 ;  /* 0x0040000052c57fae */ /* 0x0005e80008121846 */
        /* <DEDUP_REMOVED lines=61> */
[----:B------:R1:W-:Y:S01]  /*5cf0*/  LDGSTS.E [R206+0x7e00], [R24.64], P0 ;  /* 0x07e0000018ce7fae */ /* 0x0003e20008121846 */
[----:B------:R-:W-:-:S03]  /*5d00*/  ISETP.NE.U32.AND P0, PT, R201, RZ, PT ;  /* 0x000000ffc900720c */ /* 0x000fc60003f05070 */
[----:B------:R-:W0:Y:S04]  /*5d10*/  LDGDEPBAR ;  /* 0x00000000000079af */ /* 0x000e280000000000 */
[----:B------:R-:W-:Y:S06]  /*5d20*/  BAR.SYNC.DEFER_BLOCKING 0x0 ;  /* 0x0000000000007b1d */ /* 0x000fec0000010000 */
[----:B------:R-:W-:Y:S01]  /*5d30*/  @!PT LDS RZ, [RZ] ;  /* 0x00000000fffff984 */ /* 0x000fe20000000800 */
[----:B------:R-:W-:Y:S01]  /*5d40*/  @!PT LDS RZ, [RZ] ;  /* 0x00000000fffff984 */ /* 0x000fe20000000800 */
[----:B------:R-:W-:Y:S01]  /*5d50*/  @!PT LDS RZ, [RZ] ;  /* 0x00000000fffff984 */ /* 0x000fe20000000800 */
[----:B------:R1:W-:Y:S01]  /*5d60*/  LDGSTS.E [R205+0x22000], [R84.64], P0 ;  /* 0x2200000054cd7fae */ /* 0x0003e20008121846 */
[----:B------:R-:W-:-:S03]  /*5d70*/  ISETP.NE.U32.AND P0, PT, R194, RZ, PT ;  /* 0x000000ffc200720c */ /* 0x000fc60003f05070 */
[----:B------:R2:W-:Y:S01]  /*5d80*/  LDGSTS.E [R205+0x22400], [R176.64], P6 ;  /* 0x22400000b0cd7fae */ /* 0x0005e2000b121846 */
[----:B------:R-:W-:Y:S01]  /*5d90*/  ISETP.NE.U32.AND P6, PT, R191, RZ, PT ;  /* 0x000000ffbf00720c */ /* 0x000fe20003fc5070 */
[----:B-1----:R-:W-:-:S08]  /*5da0*/  IMAD.WIDE R84, R211, 0x4, R84 ;  /* 0x00000004d3547825 */ /* 0x002fd000078e0254 */
[----:B------:R1:W-:Y:S01]  /*5db0*/  LDGSTS.E [R205+0x22800], [R174.64], P0 ;  /* 0x22800000aecd7fae */ /* 0x0003e20008121846 */
[----:B------:R-:W-:Y:S01]  /*5dc0*/  ISETP.NE.U32.AND P0, PT, R187, RZ, PT ;  /* 0x000000ffbb00720c */ /* 0x000fe20003f05070 */
[----:B--2---:R-:W-:Y:S02]  /*5dd0*/  IMAD.WIDE R176, R211, 0x4, R176 ;  /* 0x00000004d3b07825 */ /* 0x004fe400078e02b0 */
[----:B------:R2:W-:Y:S01]  /*5de0*/  LDGSTS.E [R205+0x22c00], [R172.64], P6 ;  /* 0x22c00000accd7fae */ /* 0x0005e2000b121846 */
[----:B------:R-:W-:Y:S01]  /*5df0*/  ISETP.NE.U32.AND P6, PT, R189, RZ, PT ;  /* 0x000000ffbd00720c */ /* 0x000fe20003fc5070 */
[----:B-1----:R-:W-:-:S08]  /*5e00*/  IMAD.WIDE R174, R211, 0x4, R174 ;  /* 0x00000004d3ae7825 */ /* 0x002fd000078e02ae */
[----:B------:R1:W-:Y:S01]  /*5e10*/  LDGSTS.E [R205+0x23000], [R170.64], P0 ;  /* 0x23000000aacd7fae */ /* 0x0003e20008121846 */
[----:B------:R-:W-:Y:S01]  /*5e20*/  ISETP.GE.AND P0, PT, R207, UR4, PT ;  /* 0x00000004cf007c0c */ /* 0x000fe2000bf06270 */
[----:B--2---:R-:W-:Y:S02]  /*5e30*/  IMAD.WIDE R172, R211, 0x4, R172 ;  /* 0x00000004d3ac7825 */ /* 0x004fe400078e02ac */
[----:B------:R2:W-:Y:S01]  /*5e40*/  LDGSTS.E [R205+0x23400], [R168.64], P6 ;  /* 0x23400000a8cd7fae */ /* 0x0005e2000b121846 */
[----:B------:R-:W-:-:S03]  /*5e50*/  ISETP.NE.U32.AND P6, PT, R186, RZ, PT ;  /* 0x000000ffba00720c */ /* 0x000fc60003fc5070 */
[----:B------:R3:W-:Y:S01]  /*5e60*/  LDGSTS.E [R205+0x23800], [R166.64], P5 ;  /* 0x23800000a6cd7fae */ /* 0x0007e2000a921846 */
[----:B------:R-:W-:Y:S02]  /*5e70*/  ISETP.NE.U32.AND P5, PT, R19, RZ, PT ;  /* 0x000000ff1300720c */ /* 0x000fe40003fa5070 */
[----:B------:R-:W-:Y:S01]  /*5e80*/  SEL R19, RZ, 0x4, P0 ;  /* 0x00000004ff137807 */ /* 0x000fe20000000000 */
[----:B------:R4:W-:Y:S01]  /*5e90*/  LDGSTS.E [R205+0x23c00], [R164.64], P4 ;  /* 0x23c00000a4cd7fae */ /* 0x0009e2000a121846 */
[----:B------:R-:W-:Y:S01]  /*5ea0*/  ISETP.GT.AND P0, PT, R246, 0x7f, PT ;  /* 0x0000007ff600780c */ /* 0x000fe20003f04270 */
[----:B-1----:R-:W-:Y:S02]  /*5eb0*/  IMAD.WIDE R170, R211, 0x4, R170 ;  /* 0x00000004d3aa7825 */ /* 0x002fe400078e02aa */
[----:B------:R1:W-:Y:S01]  /*5ec0*/  LDGSTS.E [R247+0x22200], [R162.64], P2 ;  /* 0x22200000a2f77fae */ /* 0x0003e20009121846 */
[----:B------:R-:W-:Y:S01]  /*5ed0*/  SEL R19, R19, RZ, P0 ;  /* 0x000000ff13137207 */ /* 0x000fe20000000000 */
[----:B--2---:R-:W-:-:S02]  /*5ee0*/  IMAD.WIDE R168, R211, 0x4, R168 ;  /* 0x00000004d3a87825 */ /* 0x004fc400078e02a8 */
[----:B------:R2:W-:Y:S01]  /*5ef0*/  LDGSTS.E [R247+0x22600], [R160.64], P1 ;  /* 0x22600000a0f77fae */ /* 0x0005e20008921846 */
[----:B------:R-:W-:Y:S01]  /*5f00*/  ISETP.GE.AND P1, PT, R242, UR4, PT ;  /* 0x00000004f2007c0c */ /* 0x000fe2000bf26270 */
[----:B---3--:R-:W-:Y:S01]  /*5f10*/  IMAD.WIDE R166, R211, 0x4, R166 ;  /* 0x00000004d3a67825 */ /* 0x008fe200078e02a6 */
[----:B------:R-:W-:Y:S01]  /*5f20*/  @P5 LOP3.LUT R2, R2, 0x1000, RZ, 0xfc, !PT ;  /* 0x0000100002025812 */ /* 0x000fe200078efcff */
[----:B------:R3:W-:Y:S01]  /*5f30*/  LDGSTS.E [R247+0x22a00], [R158.64], P6 ;  /* 0x22a000009ef77fae */ /* 0x0007e2000b121846 */
[----:B------:R-:W-:Y:S01]  /*5f40*/  ISETP.NE.U32.AND P6, PT, R185, RZ, PT ;  /* 0x000000ffb900720c */ /* 0x000fe20003fc5070 */
[----:B----4-:R-:W-:Y:S01]  /*5f50*/  IMAD.WIDE R164, R211, 0x4, R164 ;  /* 0x00000004d3a47825 */ /* 0x010fe200078e02a4 */
[----:B------:R-:W-:Y:S02]  /*5f60*/  ISETP.NE.U32.AND P5, PT, R20, RZ, PT ;  /* 0x000000ff1400720c */ /* 0x000fe40003fa5070 */
[----:B------:R-:W-:Y:S01]  /*5f70*/  LOP3.LUT R242, R207, 0x8, RZ, 0xfc, !PT ;  /* 0x00000008cff27812 */ /* 0x000fe200078efcff */
[----:B-1----:R-:W-:Y:S01]  /*5f80*/  IMAD.WIDE R162, R211, 0x4, R162 ;  /* 0x00000004d3a27825 */ /* 0x002fe200078e02a2 */
[----:B------:R-:W-:-:S02]  /*5f90*/  SEL R186, RZ, 0x4, P1 ;  /* 0x00000004ffba7807 */ /* 0x000fc40000800000 */
[----:B------:R-:W-:Y:S01]  /*5fa0*/  ISETP.GE.AND P1, PT, R242, UR4, PT ;  /* 0x00000004f2007c0c */ /* 0x000fe2000bf26270 */
[----:B--2---:R-:W-:Y:S01]  /*5fb0*/  IMAD.WIDE R160, R211, 0x4, R160 ;  /* 0x00000004d3a07825 */ /* 0x004fe200078e02a0 */
[----:B------:R-:W-:Y:S02]  /*5fc0*/  LOP3.LUT R242, R207, 0xc, RZ, 0xfc, !PT ;  /* 0x0000000ccff27812 */ /* 0x000fe400078efcff */
[----:B------:R-:W-:Y:S01]  /*5fd0*/  SEL R185, RZ, 0x4, P1 ;  /* 0x00000004ffb97807 */ /* 0x000fe20000800000 */
[----:B------:R1:W-:Y:S01]  /*5fe0*/  LDGSTS.E [R247+0x22e00], [R156.64], P6 ;  /* 0x22e000009cf77fae */ /* 0x0003e2000b121846 */
[----:B------:R-:W-:Y:S01]  /*5ff0*/  ISETP.NE.U32.AND P6, PT, R184, RZ, PT ;  /* 0x000000ffb800720c */ /* 0x000fe20003fc5070 */
[----:B---3--:R-:W-:Y:S01]  /*6000*/  IMAD.WIDE R158, R211, 0x4, R158 ;  /* 0x00000004d39e7825 */ /* 0x008fe200078e029e */
[----:B------:R-:W-:Y:S02]  /*6010*/  ISETP.GE.AND P1, PT, R242, UR4, PT ;  /* 0x00000004f2007c0c */ /* 0x000fe4000bf26270 */
[----:B------:R-:W-:-:S02]  /*6020*/  LOP3.LUT R242, R207, 0x10, RZ, 0xfc, !PT ;  /* 0x00000010cff27812 */ /* 0x000fc400078efcff */
[----:B------:R-:W-:Y:S02]  /*6030*/  SEL R184, RZ, 0x4, P1 ;  /* 0x00000004ffb87807 */ /* 0x000fe40000800000 */
[----:B------:R-:W-:Y:S02]  /*6040*/  SEL R186, R186, RZ, P0 ;  /* 0x000000ffbaba7207 */ /* 0x000fe40000000000 */
[----:B------:R-:W-:Y:S01]  /*6050*/  SEL R184, R184, RZ, P0 ;  /* 0x000000ffb8b87207 */ /* 0x000fe20000000000 */
[----:B-1----:R-:W-:Y:S01]  /*6060*/  IMAD.WIDE R156, R211, 0x4, R156 ;  /* 0x00000004d39c7825 */ /* 0x002fe200078e029c */
[----:B------:R-:W-:Y:S01]  /*6070*/  ISETP.NE.U32.AND P4, PT, R186, RZ, PT ;  /* 0x000000ffba00720c */ /* 0x000fe20003f85070 */
[----:B------:R1:W-:Y:S01]  /*6080*/  LDGSTS.E [R247+0x23200], [R154.64], P6 ;  /* 0x232000009af77fae */ /* 0x0003e2000b121846 */
[----:B------:R-:W-:Y:S01]  /*6090*/  ISETP.GE.AND P6, PT, R242, UR4, PT ;  /* 0x00000004f2007c0c */ /* 0x000fe2000bfc6270 */
[----:B------:R-:W-:Y:S01]  /*60a0*/  CS2R R186, SRZ ;  /* 0x0000000000ba7805 */ /* 0x000fe2000001ff00 */
[----:B------:R-:W-:Y:S01]  /*60b0*/  LOP3.LUT R242, R207, 0x14, RZ, 0xfc, !PT ;  /* 0x00000014cff27812 */ /* 0x000fe200078efcff */
[----:B------:R2:W-:Y:S01]  /*60c0*/  LDGSTS.E [R247+0x23600], [R152.64], P5 ;  /* 0x2360000098f77fae */ /* 0x0005e2000a921846 */
[----:B------:R-:W-:-:S02]  /*60d0*/  ISETP.NE.U32.AND P5, PT, R21, RZ, PT ;  /* 0x000000ff1500720c */ /* 0x000fc40003fa5070 */
[----:B------:R-:W-:Y:S02]  /*60e0*/  SEL R20, RZ, 0x4, P6 ;  /* 0x00000004ff147807 */ /* 0x000fe40003000000 */
[----:B------:R-:W-:Y:S02]  /*60f0*/  ISETP.GE.AND P6, PT, R242, UR4, PT ;  /* 0x00000004f2007c0c */ /* 0x000fe4000bfc6270 */
[----:B------:R-:W-:Y:S01]  /*6100*/  ISETP.NE.U32.AND P1, PT, R184, RZ, PT ;  /* 0x000000ffb800720c */ /* 0x000fe20003f25070 */
[----:B-1----:R-:W-:Y:S01]  /*6110*/  IMAD.WIDE R154, R211, 0x4, R154 ;  /* 0x00000004d39a7825 */ /* 0x002fe200078e029a */
[----:B------:R-:W-:Y:S02]  /*6120*/  SEL R21, RZ, 0x4, P6 ;  /* 0x00000004ff157807 */ /* 0x000fe40003000000 */
[----:B------:R-:W-:Y:S01]  /*6130*/  ISETP.GE.AND P6, PT, R243, UR4, PT ;  /* 0x00000004f3007c0c */ /* 0x000fe2000bfc6270 */
[----:B--2---:R-:W-:Y:S01]  /*6140*/  IMAD.WIDE R152, R211, 0x4, R152 ;  /* 0x00000004d3987825 */ /* 0x004fe200078e0298 */
[----:B------:R-:W-:Y:S01]  /*6150*/  LOP3.LUT R242, R207, 0x1c, RZ, 0xfc, !PT ;  /* 0x0000001ccff27812 */ /* 0x000fe200078efcff */
[----:B------:R1:W-:Y:S01]  /*6160*/  LDGSTS.E [R247+0x23a00], [R150.64], P5 ;  /* 0x23a0000096f77fae */ /* 0x0003e2000a921846 */
[----:B------:R-:W-:-:S02]  /*6170*/  ISETP.NE.U32.AND P5, PT, R183, RZ, PT ;  /* 0x000000ffb700720c */ /* 0x000fc40003fa5070 */
[----:B------:R-:W-:Y:S02]  /*6180*/  SEL R183, RZ, 0x4, P6 ;  /* 0x00000004ffb77807 */ /* 0x000fe40003000000 */
[----:B------:R-:W-:Y:S02]  /*6190*/  SEL R185, R185, RZ, P0 ;  /* 0x000000ffb9b97207 */ /* 0x000fe40000000000 */
[----:B------:R-:W-:Y:S02]  /*61a0*/  SEL R183, R183, RZ, P0 ;  /* 0x000000ffb7b77207 */ /* 0x000fe40000000000 */
[----:B------:R-:W-:Y:S02]  /*61b0*/  ISETP.NE.U32.AND P2, PT, R185, RZ, PT ;  /* 0x000000ffb900720c */ /* 0x000fe40003f45070 */
[----:B------:R-:W-:Y:S01]  /*61c0*/  ISETP.NE.U32.AND P6, PT, R183, RZ, PT ;  /* 0x000000ffb700720c */ /* 0x000fe20003fc5070 */
[----:B------:R-:W-:Y:S01]  /*61d0*/  IMAD.MOV.U32 R183, RZ, RZ, c[0x0][0x18c] ;  /* 0x00006300ffb77624 */ /* 0x000fe200078e00ff */
[----:B------:R-:W-:Y:S01]  /*61e0*/  SEL R20, R20, RZ, P0 ;  /* 0x000000ff14147207 */ /* 0x000fe20000000000 */
[----:B------:R2:W-:Y:S01]  /*61f0*/  LDGSTS.E [R247+0x23e00], [R148.64], P5 ;  /* 0x23e0000094f77fae */ /* 0x0005e2000a921846 */
[----:B------:R-:W-:Y:S01]  /*6200*/  ISETP.NE.U32.AND P5, PT, R3, RZ, PT ;  /* 0x000000ff0300720c */ /* 0x000fe20003fa5070 */
[----:B------:R-:W-:Y:S01]  /*6210*/  IMAD.SHL.U32 R184, R183, 0x20, RZ ;  /* 0x00000020b7b87824 */ /* 0x000fe200078e00ff */
[----:B------:R-:W-:Y:S01]  /*6220*/  SEL R21, R21, RZ, P0 ;  /* 0x000000ff15157207 */ /* 0x000fe20000000000 */
[----:B------:R-:W0:Y:S01]  /*6230*/  LDGDEPBAR ;  /* 0x00000000000079af */ /* 0x000e220000000000 */
[----:B-1----:R-:W-:-:S04]  /*6240*/  IMAD.WIDE R150, R211, 0x4, R150 ;  /* 0x00000004d3967825 */ /* 0x002fc800078e0296 */
[----:B------:R-:W-:-:S04]  /*6250*/  IMAD.WIDE R146, R184, 0x4, R146 ;  /* 0x00000004b8927825 */ /* 0x000fc800078e0292 */
[C---:B------:R-:W-:Y:S01]  /*6260*/  IMAD.WIDE R82, R184.reuse, 0x4, R82 ;  /* 0x00000004b8527825 */ /* 0x040fe200078e0252 */
[----:B------:R1:W-:Y:S03]  /*6270*/  LDGSTS.E [R197+0x8000], [R146.64], P3 ;  /* 0x0800000092c57fae */ /* 0x0003e60009921846 */
[C---:B------:R-:W-:Y:S01]  /*6280*/  IMAD.WIDE R80, R184.reuse, 0x4, R80 ;  /* 0x00000004b8507825 */ /* 0x040fe200078e0250 */
[----:B------:R3:W-:Y:S03]  /*6290*/  LDGSTS.E [R197+0x8400], [R82.64], P3 ;  /* 0x0840000052c57fae */ /* 0x0007e60009921846 */
[C---:B------:R-:W-:Y:S01]  /*62a0*/  IMAD.WIDE R76, R184.reuse, 0x4, R76 ;  /* 0x00000004b84c7825 */ /* 0x040fe200078e024c */
[----:B------:R4:W-:Y:S03]  /*62b0*/  LDGSTS.E [R197+0x8800], [R80.64], P3 ;  /* 0x0880000050c57fae */ /* 0x0009e60009921846 */
[C---:B-----5:R-:W-:Y:S01]  /*62c0*/  IMAD.WIDE R68, R184.reuse, 0x4, R68 ;  /* 0x00000004b8447825 */ /* 0x060fe200078e0244 */
[----:B------:R5:W-:Y:S03]  /*62d0*/  LDGSTS.E [R197+0x8c00], [R76.64], P3 ;  /* 0x08c000004cc57fae */ /* 0x000be60009921846 */
[C---:B------:R-:W-:Y:S01]  /*62e0*/  IMAD.WIDE R74, R184.reuse, 0x4, R74 ;  /* 0x00000004b84a7825 */ /* 0x040fe200078e024a */
        /* <DEDUP_REMOVED lines=115> */
[----:B------:R-:W-:Y:S01]  /*6a20*/  IMAD.WIDE R24, R184, 0x4, R24 ;  /* 0x00000004b8187825 */ /* 0x000fe200078e0218 */
[----:B------:R4:W-:Y:S03]  /*6a30*/  LDGSTS.E [R206+0xfa00], [R26.64], P3 ;  /* 0x0fa000001ace7fae */ /* 0x0009e60009921846 */
[----:B--2---:R-:W-:Y:S01]  /*6a40*/  IMAD.WIDE R148, R211, 0x4, R148 ;  /* 0x00000004d3947825 */ /* 0x004fe200078e0294 */
[----:B------:R2:W-:Y:S01]  /*6a50*/  LDGSTS.E [R206+0xfe00], [R24.64], P3 ;  /* 0x0fe0000018ce7fae */ /* 0x0005e20009921846 */
[----:B------:R-:W-:-:S02]  /*6a60*/  ISETP.NE.U32.AND P3, PT, R4, RZ, PT ;  /* 0x000000ff0400720c */ /* 0x000fc40003f65070 */
[C---:B-1----:R-:W-:Y:S01]  /*6a70*/  IMAD.WIDE R146, R184.reuse, 0x4, R146 ;  /* 0x00000004b8927825 */ /* 0x042fe200078e0292 */
[----:B------:R-:W0:Y:S03]  /*6a80*/  LDGDEPBAR ;  /* 0x00000000000079af */ /* 0x000e260000000000 */
[C---:B---3--:R-:W-:Y:S01]  /*6a90*/  IMAD.WIDE R82, R184.reuse, 0x4, R82 ;  /* 0x00000004b8527825 */ /* 0x048fe200078e0252 */
[----:B------:R-:W-:Y:S03]  /*6aa0*/  BAR.SYNC.DEFER_BLOCKING 0x0 ;  /* 0x0000000000007b1d */ /* 0x000fe60000010000 */
[----:B----4-:R-:W-:-:S04]  /*6ab0*/  IMAD.WIDE R80, R184, 0x4, R80 ;  /* 0x00000004b8507825 */ /* 0x010fc800078e0250 */
[----:B-----5:R-:W-:-:S04]  /*6ac0*/  IMAD.WIDE R76, R184, 0x4, R76 ;  /* 0x00000004b84c7825 */ /* 0x020fc800078e024c */
[----:B------:R-:W-:-:S04]  /*6ad0*/  IMAD.WIDE R68, R184, 0x4, R68 ;  /* 0x00000004b8447825 */ /* 0x000fc800078e0244 */
[----:B------:R-:W-:-:S04]  /*6ae0*/  IMAD.WIDE R74, R184, 0x4, R74 ;  /* 0x00000004b84a7825 */ /* 0x000fc800078e024a */
[----:B------:R-:W-:-:S04]  /*6af0*/  IMAD.WIDE R72, R184, 0x4, R72 ;  /* 0x00000004b8487825 */ /* 0x000fc800078e0248 */
[C---:B------:R-:W-:Y:S01]  /*6b00*/  IMAD.WIDE R70, R184.reuse, 0x4, R70 ;  /* 0x00000004b8467825 */ /* 0x040fe200078e0246 */
[----:B------:R-:W-:Y:S01]  /*6b10*/  @!PT LDS RZ, [RZ] ;  /* 0x00000000fffff984 */ /* 0x000fe20000000800 */
[----:B------:R-:W-:Y:S01]  /*6b20*/  @!PT LDS RZ, [RZ] ;  /* 0x00000000fffff984 */ /* 0x000fe20000000800 */
[----:B------:R-:W-:Y:S01]  /*6b30*/  @!PT LDS RZ, [RZ] ;  /* 0x00000000fffff984 */ /* 0x000fe20000000800 */
[----:B------:R1:W-:Y:S01]  /*6b40*/  LDGSTS.E [R205+0x24000], [R84.64], P5 ;  /* 0x2400000054cd7fae */ /* 0x0003e2000a921846 */
[----:B------:R-:W-:Y:S02]  /*6b50*/  ISETP.NE.U32.AND P5, PT, R5, RZ, PT ;  /* 0x000000ff0500720c */ /* 0x000fe40003fa5070 */
[----:B------:R-:W-:Y:S01]  /*6b60*/  IMAD.WIDE R66, R184, 0x4, R66 ;  /* 0x00000004b8427825 */ /* 0x000fe200078e0242 */
[----:B------:R3:W-:Y:S01]  /*6b70*/  LDGSTS.E [R205+0x24400], [R176.64], P3 ;  /* 0x24400000b0cd7fae */ /* 0x0007e20009921846 */
[----:B------:R-:W-:Y:S02]  /*6b80*/  ISETP.NE.U32.AND P3, PT, R6, RZ, PT ;  /* 0x000000ff0600720c */ /* 0x000fe40003f65070 */
[----:B------:R-:W-:-:S04]  /*6b90*/  IMAD.WIDE R58, R184, 0x4, R58 ;  /* 0x00000004b83a7825 */ /* 0x000fc800078e023a */
[----:B------:R-:W-:-:S03]  /*6ba0*/  IMAD.WIDE R64, R184, 0x4, R64 ;  /* 0x00000004b8407825 */ /* 0x000fc600078e0240 */
[----:B------:R4:W-:Y:S01]  /*6bb0*/  LDGSTS.E [R205+0x24800], [R174.64], P5 ;  /* 0x24800000aecd7fae */ /* 0x0009e2000a921846 */
[----:B------:R-:W-:Y:S01]  /*6bc0*/  ISETP.NE.U32.AND P5, PT, R7, RZ, PT ;  /* 0x000000ff0700720c */ /* 0x000fe20003fa5070 */
[----:B------:R-:W-:Y:S02]  /*6bd0*/  IMAD.WIDE R62, R184, 0x4, R62 ;  /* 0x00000004b83e7825 */ /* 0x000fe400078e023e */
[----:B------:R5:W-:Y:S01]  /*6be0*/  LDGSTS.E [R205+0x24c00], [R172.64], P3 ;  /* 0x24c00000accd7fae */ /* 0x000be20009921846 */
[----:B------:R-:W-:Y:S01]  /*6bf0*/  ISETP.NE.U32.AND P3, PT, R8, RZ, PT ;  /* 0x000000ff0800720c */ /* 0x000fe20003f65070 */
[----:B------:R-:W-:-:S04]  /*6c00*/  IMAD.WIDE R60, R184, 0x4, R60 ;  /* 0x00000004b83c7825 */ /* 0x000fc800078e023c */
[----:B------:R-:W-:-:S04]  /*6c10*/  IMAD.WIDE R56, R184, 0x4, R56 ;  /* 0x00000004b8387825 */ /* 0x000fc800078e0238 */
        /* <DEDUP_REMOVED lines=36> */
[----:B------:R-:W-:Y:S01]  /*6e60*/  LOP3.LUT P5, RZ, R2, 0x1000, RZ, 0xc0, !PT ;  /* 0x0000100002ff7812 */ /* 0x000fe200078ac0ff */
[C---:B------:R-:W-:Y:S02]  /*6e70*/  IMAD.WIDE R90, R184.reuse, 0x4, R90 ;  /* 0x00000004b85a7825 */ /* 0x040fe400078e025a */
[----:B------:R1:W-:Y:S01]  /*6e80*/  LDGSTS.E [R247+0x25e00], [R148.64], P3 ;  /* 0x25e0000094f77fae */ /* 0x0003e20009921846 */
[----:B------:R-:W-:Y:S01]  /*6e90*/  ISETP.NE.U32.AND P3, PT, R19, RZ, PT ;  /* 0x000000ff1300720c */ /* 0x000fe20003f65070 */
[C---:B------:R-:W-:Y:S02]  /*6ea0*/  IMAD.WIDE R86, R184.reuse, 0x4, R86 ;  /* 0x00000004b8567825 */ /* 0x040fe400078e0256 */
[----:B------:R-:W0:Y:S02]  /*6eb0*/  LDGDEPBAR ;  /* 0x00000000000079af */ /* 0x000e240000000000 */
[----:B------:R-:W-:-:S04]  /*6ec0*/  IMAD.WIDE R78, R184, 0x4, R78 ;  /* 0x00000004b84e7825 */ /* 0x000fc800078e024e */
[----:B------:R1:W-:Y:S01]  /*6ed0*/  LDGSTS.E [R197+0x10000], [R146.64], P5 ;  /* 0x1000000092c57fae */ /* 0x0003e2000a921846 */
[----:B------:R-:W-:-:S03]  /*6ee0*/  IMAD.WIDE R144, R184, 0x4, R144 ;  /* 0x00000004b8907825 */ /* 0x000fc600078e0290 */
        /* <DEDUP_REMOVED lines=61> */
[----:B--2---:R-:W-:-:S03]  /*72c0*/  IMAD.WIDE R24, R184, 0x4, R24 ;  /* 0x00000004b8187825 */ /* 0x004fc600078e0218 */
[----:B------:R2:W-:Y:S01]  /*72d0*/  LDGSTS.E [R206+0x10200], [R144.64], P5 ;  /* 0x1020000090ce7fae */ /* 0x0005e2000a921846 */
[----:B-1----:R-:W-:-:S03]  /*72e0*/  IMAD.WIDE R84, R211, 0x4, R84 ;  /* 0x00000004d3547825 */ /* 0x002fc600078e0254 */
[----:B------:R1:W-:Y:S01]  /*72f0*/  LDGSTS.E [R206+0x10600], [R138.64], P5 ;  /* 0x106000008ace7fae */ /* 0x0003e2000a921846 */
[----:B---3--:R-:W-:-:S03]  /*7300*/  IMAD.WIDE R176, R211, 0x4, R176 ;  /* 0x00000004d3b07825 */ /* 0x008fc600078e02b0 */
[----:B------:R3:W-:Y:S01]  /*7310*/  LDGSTS.E [R206+0x10a00], [R142.64], P5 ;  /* 0x10a000008ece7fae */ /* 0x0007e2000a921846 */
[----:B----4-:R-:W-:-:S03]  /*7320*/  IMAD.WIDE R174, R211, 0x4, R174 ;  /* 0x00000004d3ae7825 */ /* 0x010fc600078e02ae */
[----:B------:R4:W-:Y:S01]  /*7330*/  LDGSTS.E [R206+0x10e00], [R140.64], P5 ;  /* 0x10e000008cce7fae */ /* 0x0009e2000a921846 */
[----:B-----5:R-:W-:-:S03]  /*7340*/  IMAD.WIDE R172, R211, 0x4, R172 ;  /* 0x00000004d3ac7825 */ /* 0x020fc600078e02ac */
        /* <DEDUP_REMOVED lines=56> */
[----:B------:R-:W0:Y:S01]  /*76d0*/  LDGDEPBAR ;  /* 0x00000000000079af */ /* 0x000e220000000000 */
[----:B------:R-:W-:-:S03]  /*76e0*/  IMAD.WIDE R180, R184, 0x4, R180 ;  /* 0x00000004b8b47825 */ /* 0x000fc600078e02b4 */
[----:B------:R-:W-:Y:S01]  /*76f0*/  BAR.SYNC.DEFER_BLOCKING 0x0 ;  /* 0x0000000000007b1d */ /* 0x000fe20000010000 */
[----:B------:R-:W-:-:S04]  /*7700*/  IMAD.WIDE R114, R184, 0x4, R114 ;  /* 0x00000004b8727825 */ /* 0x000fc800078e0272 */
[----:B------:R-:W-:-:S04]  /*7710*/  IMAD.WIDE R112, R184, 0x4, R112 ;  /* 0x00000004b8707825 */ /* 0x000fc800078e0270 */
[----:B------:R-:W-:-:S04]  /*7720*/  IMAD.WIDE R110, R184, 0x4, R110 ;  /* 0x00000004b86e7825 */ /* 0x000fc800078e026e */
[----:B------:R-:W-:-:S04]  /*7730*/  IMAD.WIDE R106, R184, 0x4, R106 ;  /* 0x00000004b86a7825 */ /* 0x000fc800078e026a */
[----:B------:R-:W-:-:S04]  /*7740*/  IMAD.WIDE R98, R184, 0x4, R98 ;  /* 0x00000004b8627825 */ /* 0x000fc800078e0262 */
[----:B------:R-:W-:Y:S01]  /*7750*/  IMAD.WIDE R104, R184, 0x4, R104 ;  /* 0x00000004b8687825 */ /* 0x000fe200078e0268 */
[----:B------:R-:W-:Y:S01]  /*7760*/  @!PT LDS RZ, [RZ] ;  /* 0x00000000fffff984 */ /* 0x000fe20000000800 */
[----:B------:R-:W-:Y:S01]  /*7770*/  @!PT LDS RZ, [RZ] ;  /* 0x00000000fffff984 */ /* 0x000fe20000000800 */
[----:B------:R-:W-:Y:S01]  /*7780*/  @!PT LDS RZ, [RZ] ;  /* 0x00000000fffff984 */ /* 0x000fe20000000800 */
[----:B------:R1:W-:Y:S01]  /*7790*/  LDGSTS.E [R205+0x26000], [R84.64], P3 ;  /* 0x2600000054cd7fae */ /* 0x0003e20009921846 */
[----:B------:R-:W-:Y:S02]  /*77a0*/  ISETP.GE.AND P3, PT, R242, UR4, PT ;  /* 0x00000004f2007c0c */ /* 0x000fe4000bf66270 */
[C---:B------:R-:W-:Y:S01]  /*77b0*/  IMAD.WIDE R102, R184.reuse, 0x4, R102 ;  /* 0x00000004b8667825 */ /* 0x040fe200078e0266 */
[----:B------:R-:W2:Y:S01]  /*77c0*/  S2R R242, SR_TID.X ;  /* 0x0000000000f27919 */ /* 0x000ea20000002100 */
[----:B------:R-:W-:Y:S02]  /*77d0*/  SEL R2, RZ, 0x4, P3 ;  /* 0x00000004ff027807 */ /* 0x000fe40001800000 */
[----:B------:R-:W-:Y:S01]  /*77e0*/  IMAD.WIDE R100, R184, 0x4, R100 ;  /* 0x00000004b8647825 */ /* 0x000fe200078e0264 */
[----:B------:R3:W-:Y:S01]  /*77f0*/  LDGSTS.E [R205+0x26400], [R176.64], P4 ;  /* 0x26400000b0cd7fae */ /* 0x0007e2000a121846 */
[----:B------:R-:W-:-:S02]  /*7800*/  SEL R2, R2, RZ, P0 ;  /* 0x000000ff02027207 */ /* 0x000fc40000000000 */
[----:B------:R-:W-:Y:S01]  /*7810*/  IMAD.WIDE R96, R184, 0x4, R96 ;  /* 0x00000004b8607825 */ /* 0x000fe200078e0260 */
[----:B------:R2:W-:Y:S01]  /*7820*/  LDGSTS.E [R205+0x26800], [R174.64], P2 ;  /* 0x26800000aecd7fae */ /* 0x0005e20009121846 */
[----:B------:R-:W-:Y:S02]  /*7830*/  ISETP.NE.U32.AND P3, PT, R2, RZ, PT ;  /* 0x000000ff0200720c */ /* 0x000fe40003f65070 */
[C---:B------:R-:W-:Y:S01]  /*7840*/  IMAD.WIDE R88, R184.reuse, 0x4, R88 ;  /* 0x00000004b8587825 */ /* 0x040fe200078e0258 */
[----:B-1----:R-:W-:Y:S01]  /*7850*/  CS2R R84, SRZ ;  /* 0x0000000000547805 */ /* 0x002fe2000001ff00 */
[----:B------:R1:W-:Y:S02]  /*7860*/  LDGSTS.E [R205+0x26c00], [R172.64], P1 ;  /* 0x26c00000accd7fae */ /* 0x0003e40008921846 */
[----:B------:R-:W-:Y:S01]  /*7870*/  IMAD.WIDE R94, R184, 0x4, R94 ;  /* 0x00000004b85e7825 */ /* 0x000fe200078e025e */
[----:B---3--:R-:W-:-:S03]  /*7880*/  CS2R R176, SRZ ;  /* 0x0000000000b07805 */ /* 0x008fc6000001ff00 */
[----:B------:R-:W-:-:S04]  /*7890*/  IMAD.WIDE R92, R184, 0x4, R92 ;  /* 0x00000004b85c7825 */ /* 0x000fc800078e025c */
[----:B------:R-:W-:Y:S01]  /*78a0*/  IMAD.WIDE R90, R184, 0x4, R90 ;  /* 0x00000004b85a7825 */ /* 0x000fe200078e025a */
[----:B--2---:R-:W-:-:S03]  /*78b0*/  LOP3.LUT R242, R242, 0x1f, RZ, 0xc0, !PT ;  /* 0x0000001ff2f27812 */ /* 0x004fc600078ec0ff */
[----:B------:R-:W-:Y:S01]  /*78c0*/  IMAD.WIDE R86, R184, 0x4, R86 ;  /* 0x00000004b8567825 */ /* 0x000fe200078e0256 */
[----:B------:R-:W-:Y:S02]  /*78d0*/  ISETP.GE.AND P4, PT, R242, UR4, PT ;  /* 0x00000004f2007c0c */ /* 0x000fe4000bf86270 */
[C---:B------:R-:W-:Y:S01]  /*78e0*/  LOP3.LUT R242, R207.reuse, 0x6, RZ, 0xfc, !PT ;  /* 0x00000006cff27812 */ /* 0x040fe200078efcff */
[----:B------:R-:W-:Y:S01]  /*78f0*/  IMAD.WIDE R78, R184, 0x4, R78 ;  /* 0x00000004b84e7825 */ /* 0x000fe200078e024e */
[----:B------:R-:W-:Y:S02]  /*7900*/  SEL R2, RZ, 0x4, P4 ;  /* 0x00000004ff027807 */ /* 0x000fe40002000000 */
[----:B------:R-:W-:Y:S01]  /*7910*/  ISETP.GE.AND P4, PT, R244, UR4, PT ;  /* 0x00000004f4007c0c */ /* 0x000fe2000bf86270 */
[C---:B------:R-:W-:Y:S01]  /*7920*/  IMAD.WIDE R144, R184.reuse, 0x4, R144 ;  /* 0x00000004b8907825 */ /* 0x040fe200078e0290 */
[----:B------:R-:W-:Y:S02]  /*7930*/  LOP3.LUT R244, R207, 0xe, RZ, 0xfc, !PT ;  /* 0x0000000ecff47812 */ /* 0x000fe400078efcff */
[----:B------:R-:W-:Y:S01]  /*7940*/  SEL R4, RZ, 0x4, P4 ;  /* 0x00000004ff047807 */ /* 0x000fe20002000000 */
[----:B------:R-:W-:Y:S01]  /*7950*/  IMAD.WIDE R138, R184, 0x4, R138 ;  /* 0x00000004b88a7825 */ /* 0x000fe200078e028a */
[----:B------:R-:W-:-:S02]  /*7960*/  ISETP.GE.AND P4, PT, R242, UR4, PT ;  /* 0x00000004f2007c0c */ /* 0x000fc4000bf86270 */
[----:B------:R-:W-:Y:S01]  /*7970*/  LOP3.LUT R242, R207, 0xa, RZ, 0xfc, !PT ;  /* 0x0000000acff27812 */ /* 0x000fe200078efcff */
[----:B------:R-:W-:Y:S01]  /*7980*/  IMAD.WIDE R142, R184, 0x4, R142 ;  /* 0x00000004b88e7825 */ /* 0x000fe200078e028e */
[----:B------:R-:W-:Y:S02]  /*7990*/  SEL R3, RZ, 0x4, P4 ;  /* 0x00000004ff037807 */ /* 0x000fe40002000000 */
[----:B------:R-:W-:Y:S01]  /*79a0*/  ISETP.GE.AND P4, PT, R242, UR4, PT ;  /* 0x00000004f2007c0c */ /* 0x000fe2000bf86270 */
[----:B----4-:R-:W-:Y:S01]  /*79b0*/  IMAD.WIDE R140, R184, 0x4, R140 ;  /* 0x00000004b88c7825 */ /* 0x010fe200078e028c */
[----:B------:R-:W-:Y:S02]  /*79c0*/  SEL R4, R4, RZ, P0 ;  /* 0x000000ff04047207 */ /* 0x000fe40000000000 */
[----:B------:R-:W-:Y:S01]  /*79d0*/  SEL R5, RZ, 0x4, P4 ;  /* 0x00000004ff057807 */ /* 0x000fe20002000000 */
[----:B-----5:R-:W-:Y:S01]  /*79e0*/  IMAD.WIDE R136, R184, 0x4, R136 ;  /* 0x00000004b8887825 */ /* 0x020fe200078e0288 */
[----:B------:R-:W-:-:S02]  /*79f0*/  ISETP.GE.AND P4, PT, R244, UR4, PT ;  /* 0x00000004f4007c0c */ /* 0x000fc4000bf86270 */
[----:B------:R-:W-:Y:S01]  /*7a00*/  SHF.R.U32.HI R244, RZ, 0x6, R248 ;  /* 0x00000006fff47819 */ /* 0x000fe200000116f8 */
[----:B------:R-:W-:Y:S01]  /*7a10*/  IMAD.WIDE R128, R184, 0x4, R128 ;  /* 0x00000004b8807825 */ /* 0x000fe200078e0280 */
[----:B------:R-:W-:Y:S02]  /*7a20*/  LOP3.LUT R242, R207, 0x12, RZ, 0xfc, !PT ;  /* 0x00000012cff27812 */ /* 0x000fe400078efcff */
[----:B------:R-:W-:Y:S01]  /*7a30*/  SGXT.U32 R244, R244, 0x1 ;  /* 0x00000001f4f4781a */ /* 0x000fe20000000000 */
[----:B------:R-:W-:Y:S01]  /*7a40*/  IMAD.WIDE R134, R184, 0x4, R134 ;  /* 0x00000004b8867825 */ /* 0x000fe200078e0286 */
[----:B------:R-:W-:Y:S02]  /*7a50*/  ISETP.NE.U32.AND P2, PT, R4, RZ, PT ;  /* 0x000000ff0400720c */ /* 0x000fe40003f45070 */
[----:B------:R-:W-:Y:S01]  /*7a60*/  SEL R4, RZ, 0x4, P4 ;  /* 0x00000004ff047807 */ /* 0x000fe20002000000 */
[----:B------:R-:W-:Y:S01]  /*7a70*/  IMAD.WIDE R132, R184, 0x4, R132 ;  /* 0x00000004b8847825 */ /* 0x000fe200078e0284 */
[----:B------:R-:W-:-:S02]  /*7a80*/  ISETP.GE.AND P4, PT, R242, UR4, PT ;  /* 0x00000004f2007c0c */ /* 0x000fc4000bf86270 */
[C---:B------:R-:W-:Y:S01]  /*7a90*/  LOP3.LUT R242, R207.reuse, 0x16, RZ, 0xfc, !PT ;  /* 0x00000016cff27812 */ /* 0x040fe200078efcff */
[----:B------:R-:W-:Y:S01]  /*7aa0*/  IMAD.WIDE R130, R184, 0x4, R130 ;  /* 0x00000004b8827825 */ /* 0x000fe200078e0282 */
[----:B------:R-:W-:Y:S02]  /*7ab0*/  LOP3.LUT R244, R244, 0x1a, RZ, 0xfc, !PT ;  /* 0x0000001af4f47812 */ /* 0x000fe400078efcff */
[----:B------:R-:W-:Y:S01]  /*7ac0*/  ISETP.GE.AND P1, PT, R242, UR4, PT ;  /* 0x00000004f2007c0c */ /* 0x000fe2000bf26270 */
[----:B------:R-:W-:Y:S01]  /*7ad0*/  IMAD.WIDE R126, R184, 0x4, R126 ;  /* 0x00000004b87e7825 */ /* 0x000fe200078e027e */
[----:B------:R-:W-:Y:S02]  /*7ae0*/  ISETP.GE.AND P5, PT, R244, UR4, PT ;  /* 0x00000004f4007c0c */ /* 0x000fe4000bfa6270 */
[----:B------:R-:W-:Y:S01]  /*7af0*/  LOP3.LUT R242, R207, 0x1e, RZ, 0xfc, !PT ;  /* 0x0000001ecff27812 */ /* 0x000fe200078efcff */
[----:B------:R-:W-:Y:S01]  /*7b00*/  IMAD.WIDE R118, R184, 0x4, R118 ;  /* 0x00000004b8767825 */ /* 0x000fe200078e0276 */
[----:B------:R-:W-:-:S02]  /*7b10*/  SEL R3, R3, RZ, P0 ;  /* 0x000000ff03037207 */ /* 0x000fc40000000000 */
[----:B------:R-:W-:Y:S01]  /*7b20*/  SEL R9, RZ, 0x4, P5 ;  /* 0x00000004ff097807 */ /* 0x000fe20002800000 */
[----:B------:R-:W-:Y:S01]  /*7b30*/  IMAD.WIDE R124, R184, 0x4, R124 ;  /* 0x00000004b87c7825 */ /* 0x000fe200078e027c */
[----:B------:R-:W-:Y:S02]  /*7b40*/  ISETP.GE.AND P5, PT, R242, UR4, PT ;  /* 0x00000004f2007c0c */ /* 0x000fe4000bfa6270 */
[----:B------:R-:W-:Y:S01]  /*7b50*/  SEL R6, RZ, 0x4, P4 ;  /* 0x00000004ff067807 */ /* 0x000fe20002000000 */
[----:B------:R-:W2:Y:S01]  /*7b60*/  S2R R242, SR_TID.X ;  /* 0x0000000000f27919 */ /* 0x000ea20000002100 */
[----:B------:R-:W-:Y:S01]  /*7b70*/  ISETP.NE.U32.AND P4, PT, R3, RZ, PT ;  /* 0x000000ff0300720c */ /* 0x000fe20003f85070 */
[C---:B------:R-:W-:Y:S01]  /*7b80*/  IMAD.WIDE R122, R184.reuse, 0x4, R122 ;  /* 0x00000004b87a7825 */ /* 0x040fe200078e027a */
[----:B------:R-:W-:Y:S02]  /*7b90*/  SEL R5, R5, RZ, P0 ;  /* 0x000000ff05057207 */ /* 0x000fe40000000000 */
[----:B------:R-:W-:Y:S01]  /*7ba0*/  SEL R8, RZ, 0x4, P1 ;  /* 0x00000004ff087807 */ /* 0x000fe20000800000 */
[----:B------:R-:W-:Y:S01]  /*7bb0*/  IMAD.WIDE R120, R184, 0x4, R120 ;  /* 0x00000004b8787825 */ /* 0x000fe200078e0278 */
[----:B------:R-:W-:-:S02]  /*7bc0*/  SEL R3, RZ, 0x4, P5 ;  /* 0x00000004ff037807 */ /* 0x000fc40002800000 */
[----:B------:R-:W-:Y:S01]  /*7bd0*/  ISETP.NE.U32.AND P1, PT, R5, RZ, PT ;  /* 0x000000ff0500720c */ /* 0x000fe20003f25070 */
[----:B------:R-:W-:Y:S01]  /*7be0*/  IMAD.WIDE R116, R184, 0x4, R116 ;  /* 0x00000004b8747825 */ /* 0x000fe200078e0274 */
[----:B------:R-:W-:Y:S02]  /*7bf0*/  SEL R7, R4, RZ, P0 ;  /* 0x000000ff04077207 */ /* 0x000fe40000000000 */
[----:B------:R-:W-:Y:S01]  /*7c00*/  SEL R2, R2, RZ, P0 ;  /* 0x000000ff02027207 */ /* 0x000fe20000000000 */
[----:B------:R-:W-:Y:S01]  /*7c10*/  IMAD.WIDE R108, R184, 0x4, R108 ;  /* 0x00000004b86c7825 */ /* 0x000fe200078e026c */
[----:B------:R-:W-:Y:S02]  /*7c20*/  SEL R6, R6, RZ, P0 ;  /* 0x000000ff06067207 */ /* 0x000fe40000000000 */
[----:B------:R-:W-:Y:S01]  /*7c30*/  SEL R5, R8, RZ, P0 ;  /* 0x000000ff08057207 */ /* 0x000fe20000000000 */
[----:B------:R-:W-:Y:S01]  /*7c40*/  IMAD.WIDE R178, R184, 0x4, R178 ;  /* 0x00000004b8b27825 */ /* 0x000fe200078e02b2 */
[----:B------:R-:W-:-:S02]  /*7c50*/  SEL R4, R9, RZ, P0 ;  /* 0x000000ff09047207 */ /* 0x000fc40000000000 */
[----:B------:R-:W-:Y:S01]  /*7c60*/  SEL R3, R3, RZ, P0 ;  /* 0x000000ff03037207 */ /* 0x000fe20000000000 */
[----:B------:R-:W-:Y:S01]  /*7c70*/  IMAD.WIDE R52, R184, 0x4, R52 ;  /* 0x00000004b8347825 */ /* 0x000fe200078e0234 */
[----:B------:R-:W-:Y:S02]  /*7c80*/  ISETP.NE.U32.AND P0, PT, R20, RZ, PT ;  /* 0x000000ff1400720c */ /* 0x000fe40003f05070 */
[----:B------:R-:W-:Y:S01]  /*7c90*/  ISETP.NE.U32.AND P5, PT, R21, RZ, PT ;  /* 0x000000ff1500720c */ /* 0x000fe20003fa5070 */
[----:B------:R-:W-:Y:S01]  /*7ca0*/  IMAD.WIDE R48, R184, 0x4, R48 ;  /* 0x00000004b8307825 */ /* 0x000fe200078e0230 */
[----:B------:R-:W-:Y:S01]  /*7cb0*/  LOP3.LUT R248, R248, 0x7f, RZ, 0xc0, !PT ;  /* 0x0000007ff8f87812 */ /* 0x000fe200078ec0ff */
[----:B------:R-:W-:Y:S02]  /*7cc0*/  CS2R R20, SRZ ;  /* 0x0000000000147805 */ /* 0x000fe4000001ff00 */
[----:B------:R-:W-:-:S04]  /*7cd0*/  IMAD.WIDE R40, R184, 0x4, R40 ;  /* 0x00000004b8287825 */ /* 0x000fc800078e0228 */
[C---:B------:R-:W-:Y:S02]  /*7ce0*/  IMAD.WIDE R46, R184.reuse, 0x4, R46 ;  /* 0x00000004b82e7825 */ /* 0x040fe400078e022e */
[----:B------:R3:W-:Y:S01]  /*7cf0*/  LDGSTS.E [R205+0x27000], [R170.64], P0 ;  /* 0x27000000aacd7fae */ /* 0x0007e20008121846 */
[----:B------:R-:W-:Y:S01]  /*7d00*/  ISETP.NE.U32.AND P0, PT, R7, RZ, PT ;  /* 0x000000ff0700720c */ /* 0x000fe20003f05070 */
[----:B------:R-:W-:Y:S02]  /*7d10*/  IMAD.WIDE R44, R184, 0x4, R44 ;  /* 0x00000004b82c7825 */ /* 0x000fe400078e022c */
[----:B------:R4:W-:Y:S01]  /*7d20*/  LDGSTS.E [R205+0x27400], [R168.64], P5 ;  /* 0x27400000a8cd7fae */ /* 0x0009e2000a921846 */
[----:B------:R-:W-:Y:S01]  /*7d30*/  ISETP.NE.U32.AND P5, PT, R6, RZ, PT ;  /* 0x000000ff0600720c */ /* 0x000fe20003fa5070 */
[C---:B------:R-:W-:Y:S02]  /*7d40*/  IMAD.WIDE R42, R184.reuse, 0x4, R42 ;  /* 0x00000004b82a7825 */ /* 0x040fe400078e022a */
[----:B------:R1:W-:Y:S01]  /*7d50*/  LDGSTS.E [R205+0x27800], [R166.64], P6 ;  /* 0x27800000a6cd7fae */ /* 0x0003e2000b121846 */
[----:B------:R-:W-:Y:S01]  /*7d60*/  ISETP.NE.U32.AND P6, PT, R5, RZ, PT ;  /* 0x000000ff0500720c */ /* 0x000fe20003fc5070 */
[----:B------:R-:W-:-:S02]  /*7d70*/  IMAD.WIDE R38, R184, 0x4, R38 ;  /* 0x00000004b8267825 */ /* 0x000fc400078e0226 */
[----:B------:R1:W-:Y:S01]  /*7d80*/  LDGSTS.E [R205+0x27c00], [R164.64], P3 ;  /* 0x27c00000a4cd7fae */ /* 0x0003e20009921846 */
[----:B------:R-:W-:Y:S01]  /*7d90*/  ISETP.NE.U32.AND P3, PT, R4, RZ, PT ;  /* 0x000000ff0400720c */ /* 0x000fe20003f65070 */
[C---:B------:R-:W-:Y:S01]  /*7da0*/  IMAD.WIDE R30, R184.reuse, 0x4, R30 ;  /* 0x00000004b81e7825 */ /* 0x040fe200078e021e */
[----:B---3--:R-:W-:Y:S01]  /*7db0*/  CS2R R170, SRZ ;  /* 0x0000000000aa7805 */ /* 0x008fe2000001ff00 */
[----:B------:R3:W-:Y:S01]  /*7dc0*/  LDGSTS.E [R247+0x26200], [R162.64], P2 ;  /* 0x26200000a2f77fae */ /* 0x0007e20009121846 */
[----:B------:R-:W-:Y:S01]  /*7dd0*/  ISETP.NE.U32.AND P2, PT, R3, RZ, PT ;  /* 0x000000ff0300720c */ /* 0x000fe20003f45070 */
[----:B------:R-:W-:Y:S01]  /*7de0*/  IMAD.WIDE R36, R184, 0x4, R36 ;  /* 0x00000004b8247825 */ /* 0x000fe200078e0224 */
[----:B----4-:R-:W-:Y:S01]  /*7df0*/  CS2R R168, SRZ ;  /* 0x0000000000a87805 */ /* 0x010fe2000001ff00 */
[----:B------:R4:W-:Y:S01]  /*7e00*/  LDGSTS.E [R247+0x26600], [R160.64], P4 ;  /* 0x26600000a0f77fae */ /* 0x0009e2000a121846 */
[----:B------:R-:W-:Y:S01]  /*7e10*/  ISETP.NE.U32.AND P4, PT, R2, RZ, PT ;  /* 0x000000ff0200720c */ /* 0x000fe20003f85070 */
[----:B--2---:R-:W-:-:S02]  /*7e20*/  IMAD.SHL.U32 R2, R242, 0x400, RZ ;  /* 0x00000400f2027824 */ /* 0x004fc400078e00ff */
[----:B------:R2:W-:Y:S01]  /*7e30*/  LDGSTS.E [R247+0x26a00], [R158.64], P1 ;  /* 0x26a000009ef77fae */ /* 0x0005e20008921846 */
[----:B------:R-:W-:Y:S02]  /*7e40*/  IMAD.SHL.U32 R3, R242, 0x20, RZ ;  /* 0x00000020f2037824 */ /* 0x000fe400078e00ff */
[----:B------:R-:W-:Y:S01]  /*7e50*/  IMAD.WIDE R34, R184, 0x4, R34 ;  /* 0x00000004b8227825 */ /* 0x000fe200078e0222 */
[----:B------:R5:W-:Y:S01]  /*7e60*/  LDGSTS.E [R247+0x26e00], [R156.64], P0 ;  /* 0x26e000009cf77fae */ /* 0x000be20008121846 */
[----:B------:R-:W-:Y:S01]  /*7e70*/  ISETP.GE.AND P0, PT, R246, 0x20, PT ;  /* 0x00000020f600780c */ /* 0x000fe20003f06270 */
[----:B---3--:R-:W-:Y:S01]  /*7e80*/  CS2R R162, SRZ ;  /* 0x0000000000a27805 */ /* 0x008fe2000001ff00 */
[----:B------:R-:W-:Y:S01]  /*7e90*/  IMAD.WIDE R32, R184, 0x4, R32 ;  /* 0x00000004b8207825 */ /* 0x000fe200078e0220 */
[----:B------:R3:W-:Y:S01]  /*7ea0*/  LDGSTS.E [R247+0x27200], [R154.64], P5 ;  /* 0x272000009af77fae */ /* 0x0007e2000a921846 */
[----:B------:R-:W-:Y:S01]  /*7eb0*/  LOP3.LUT R2, R2, 0x6000, RZ, 0xc0, !PT ;  /* 0x0000600002027812 */ /* 0x000fe200078ec0ff */
[----:B----4-:R-:W-:Y:S01]  /*7ec0*/  CS2R R160, SRZ ;  /* 0x0000000000a07805 */ /* 0x010fe2000001ff00 */
[C---:B------:R-:W-:Y:S01]  /*7ed0*/  IMAD.WIDE R28, R184.reuse, 0x4, R28 ;  /* 0x00000004b81c7825 */ /* 0x040fe200078e021c */
[----:B------:R4:W-:Y:S01]  /*7ee0*/  LDGSTS.E [R247+0x27600], [R152.64], P6 ;  /* 0x2760000098f77fae */ /* 0x0009e2000b121846 */
[----:B------:R-:W-:Y:S01]  /*7ef0*/  LOP3.LUT R3, R3, 0x60, RZ, 0xc0, !PT ;  /* 0x0000006003037812 */ /* 0x000fe200078ec0ff */
[----:B--2---:R-:W-:Y:S01]  /*7f00*/  CS2R R158, SRZ ;  /* 0x00000000009e7805 */ /* 0x004fe2000001ff00 */
[----:B------:R-:W-:Y:S01]  /*7f10*/  IMAD.WIDE R22, R184, 0x4, R22 ;  /* 0x00000004b8167825 */ /* 0x000fe200078e0216 */
[----:B------:R1:W-:Y:S01]  /*7f20*/  LDGSTS.E [R247+0x27a00], [R150.64], P3 ;  /* 0x27a0000096f77fae */ /* 0x0003e20009921846 */
[----:B-----5:R-:W-:-:S02]  /*7f30*/  CS2R R156, SRZ ;  /* 0x00000000009c7805 */ /* 0x020fc4000001ff00 */
[C---:B------:R-:W-:Y:S01]  /*7f40*/  IMAD.SHL.U32 R4, R242.reuse, 0x4, RZ ;  /* 0x00000004f2047824 */ /* 0x040fe200078e00ff */
[----:B------:R1:W-:Y:S01]  /*7f50*/  LDGSTS.E [R247+0x27e00], [R148.64], P2 ;  /* 0x27e0000094f77fae */ /* 0x0003e20009121846 */
[----:B------:R-:W-:Y:S01]  /*7f60*/  IMAD.SHL.U32 R5, R242, 0x1000, RZ ;  /* 0x00001000f2057824 */ /* 0x000fe200078e00ff */
[----:B---3--:R-:W-:Y:S01]  /*7f70*/  CS2R R154, SRZ ;  /* 0x00000000009a7805 */ /* 0x008fe2000001ff00 */
[C---:B------:R-:W-:Y:S01]  /*7f80*/  IMAD.WIDE R26, R184.reuse, 0x4, R26 ;  /* 0x00000004b81a7825 */ /* 0x040fe200078e021a */
[----:B------:R-:W0:Y:S01]  /*7f90*/  LDGDEPBAR ;  /* 0x00000000000079af */ /* 0x000e220000000000 */
[----:B------:R-:W-:Y:S01]  /*7fa0*/  LOP3.LUT R3, R3, 0x70, R4, 0x78, !PT ;  /* 0x0000007003037812 */ /* 0x000fe200078e7804 */
[----:B----4-:R-:W-:Y:S01]  /*7fb0*/  CS2R R152, SRZ ;  /* 0x0000000000987805 */ /* 0x010fe2000001ff00 */
[----:B------:R-:W-:Y:S01]  /*7fc0*/  IMAD.WIDE R24, R184, 0x4, R24 ;  /* 0x00000004b8187825 */ /* 0x000fe200078e0218 */
[----:B------:R1:W-:Y:S01]  /*7fd0*/  LDGSTS.E [R197+0x18000], [R146.64], P4 ;  /* 0x1800000092c57fae */ /* 0x0003e2000a121846 */
[----:B------:R-:W-:Y:S01]  /*7fe0*/  LOP3.LUT R5, R5, 0x6000, RZ, 0xc0, !PT ;  /* 0x0000600005057812 */ /* 0x000fe200078ec0ff */
[----:B------:R-:W-:Y:S01]  /*7ff0*/  CS2R R184, SRZ ;  /* 0x0000000000b87805 */ /* 0x000fe2000001ff00 */
[----:B------:R-:W-:Y:S01]  /*8000*/  IMAD R2, R249, 0x40, R2 ;  /* 0x00000040f9027824 */ /* 0x000fe200078e0202 */
[----:B------:R2:W-:Y:S02]  /*8010*/  LDGSTS.E [R197+0x18400], [R82.64], P4 ;  /* 0x1840000052c57fae */ /* 0x0005e4000a121846 */
[----:B------:R-:W-:-:S02]  /*8020*/  IMAD R212, R248, 0x10, R5 ;  /* 0x00000010f8d47824 */ /* 0x000fc400078e0205 */
[----:B------:R3:W-:Y:S01]  /*8030*/  LDGSTS.E [R197+0x18800], [R80.64], P4 ;  /* 0x1880000050c57fae */ /* 0x0007e2000a121846 */
[----:B------:R-:W-:-:S03]  /*8040*/  IMAD.IADD R208, R3, 0x1, R2 ;  /* 0x0000000103d07824 */ /* 0x000fc600078e0202 */
[----:B------:R4:W-:Y:S04]  /*8050*/  LDGSTS.E [R197+0x18c00], [R76.64], P4 ;  /* 0x18c000004cc57fae */ /* 0x0009e8000a121846 */
[----:B------:R5:W-:Y:S01]  /*8060*/  LDGSTS.E [R197+0x19000], [R68.64], P4 ;  /* 0x1900000044c57fae */ /* 0x000be2000a121846 */
[----:B--2---:R-:W-:-:S03]  /*8070*/  CS2R R82, SRZ ;  /* 0x0000000000527805 */ /* 0x004fc6000001ff00 */
[----:B------:R2:W-:Y:S01]  /*8080*/  LDGSTS.E [R197+0x19400], [R74.64], P4 ;  /* 0x194000004ac57fae */ /* 0x0005e2000a121846 */
[----:B---3--:R-:W-:-:S03]  /*8090*/  CS2R R80, SRZ ;  /* 0x0000000000507805 */ /* 0x008fc6000001ff00 */
[----:B------:R3:W-:Y:S01]  /*80a0*/  LDGSTS.E [R197+0x19800], [R72.64], P4 ;  /* 0x1980000048c57fae */ /* 0x0007e2000a121846 */
[----:B----4-:R-:W-:-:S03]  /*80b0*/  CS2R R76, SRZ ;  /* 0x00000000004c7805 */ /* 0x010fc6000001ff00 */
[----:B------:R4:W-:Y:S01]  /*80c0*/  LDGSTS.E [R197+0x19c00], [R70.64], P4 ;  /* 0x19c0000046c57fae */ /* 0x0009e2000a121846 */
[----:B-----5:R-:W-:-:S03]  /*80d0*/  CS2R R68, SRZ ;  /* 0x0000000000447805 */ /* 0x020fc6000001ff00 */
        /* <DEDUP_REMOVED lines=12> */
[----:B------:R3:W-:Y:S04]  /*81a0*/  LDGSTS.E [R197+0x1b800], [R50.64], P4 ;  /* 0x1b80000032c57fae */ /* 0x0007e8000a121846 */
[----:B------:R4:W-:Y:S04]  /*81b0*/  LDGSTS.E [R197+0x1bc00], [R54.64], P4 ;  /* 0x1bc0000036c57fae */ /* 0x0009e8000a121846 */
[----:B------:R1:W-:Y:S01]  /*81c0*/  LDGSTS.E [R197+0x1c000], [R180.64], P4 ;  /* 0x1c000000b4c57fae */ /* 0x0003e2000a121846 */
[----:B--2---:R-:W-:-:S03]  /*81d0*/  CS2R R56, SRZ ;  /* 0x0000000000387805 */ /* 0x004fc6000001ff00 */
[----:B------:R2:W-:Y:S01]  /*81e0*/  LDGSTS.E [R197+0x1c400], [R114.64], P4 ;  /* 0x1c40000072c57fae */ /* 0x0005e2000a121846 */
[----:B---3--:R-:W-:-:S03]  /*81f0*/  CS2R R50, SRZ ;  /* 0x0000000000327805 */ /* 0x008fc6000001ff00 */
[----:B------:R3:W-:Y:S01]  /*8200*/  LDGSTS.E [R197+0x1c800], [R112.64], P4 ;  /* 0x1c80000070c57fae */ /* 0x0007e2000a121846 */
[----:B----4-:R-:W-:-:S03]  /*8210*/  CS2R R54, SRZ ;  /* 0x0000000000367805 */ /* 0x010fc6000001ff00 */
        /* <DEDUP_REMOVED lines=31> */
[----:B------:R1:W-:Y:S04]  /*8410*/  LDGSTS.E [R206+0x18e00], [R140.64], P4 ;  /* 0x18e000008cce7fae */ /* 0x0003e8000a121846 */
[----:B------:R1:W-:Y:S04]  /*8420*/  LDGSTS.E [R206+0x19200], [R136.64], P4 ;  /* 0x1920000088ce7fae */ /* 0x0003e8000a121846 */
[----:B------:R2:W-:Y:S04]  /*8430*/  LDGSTS.E [R206+0x19600], [R128.64], P4 ;  /* 0x1960000080ce7fae */ /* 0x0005e8000a121846 */
[----:B------:R1:W-:Y:S04]  /*8440*/  LDGSTS.E [R206+0x19a00], [R134.64], P4 ;  /* 0x19a0000086ce7fae */ /* 0x0003e8000a121846 */
[----:B------:R1:W-:Y:S04]  /*8450*/  LDGSTS.E [R206+0x19e00], [R132.64], P4 ;  /* 0x19e0000084ce7fae */ /* 0x0003e8000a121846 */
[----:B------:R3:W-:Y:S01]  /*8460*/  LDGSTS.E [R206+0x1a200], [R130.64], P4 ;  /* 0x1a20000082ce7fae */ /* 0x0007e2000a121846 */
[----:B--2---:R-:W-:-:S03]  /*8470*/  CS2R R128, SRZ ;  /* 0x0000000000807805 */ /* 0x004fc6000001ff00 */
[----:B------:R2:W-:Y:S04]  /*8480*/  LDGSTS.E [R206+0x1a600], [R126.64], P4 ;  /* 0x1a6000007ece7fae */ /* 0x0005e8000a121846 */
[----:B------:R4:W-:Y:S04]  /*8490*/  LDGSTS.E [R206+0x1aa00], [R118.64], P4 ;  /* 0x1aa0000076ce7fae */ /* 0x0009e8000a121846 */
[----:B------:R5:W-:Y:S01]  /*84a0*/  LDGSTS.E [R206+0x1ae00], [R124.64], P4 ;  /* 0x1ae000007cce7fae */ /* 0x000be2000a121846 */
[----:B---3--:R-:W-:-:S03]  /*84b0*/  CS2R R130, SRZ ;  /* 0x0000000000827805 */ /* 0x008fc6000001ff00 */
[----:B------:R3:W-:Y:S01]  /*84c0*/  LDGSTS.E [R206+0x1b200], [R122.64], P4 ;  /* 0x1b2000007ace7fae */ /* 0x0007e2000a121846 */
[----:B--2---:R-:W-:-:S03]  /*84d0*/  CS2R R126, SRZ ;  /* 0x00000000007e7805 */ /* 0x004fc6000001ff00 */
[----:B------:R2:W-:Y:S01]  /*84e0*/  LDGSTS.E [R206+0x1b600], [R120.64], P4 ;  /* 0x1b60000078ce7fae */ /* 0x0005e2000a121846 */
[----:B----4-:R-:W-:-:S03]  /*84f0*/  CS2R R118, SRZ ;  /* 0x0000000000767805 */ /* 0x010fc6000001ff00 */
[----:B------:R4:W-:Y:S01]  /*8500*/  LDGSTS.E [R206+0x1ba00], [R116.64], P4 ;  /* 0x1ba0000074ce7fae */ /* 0x0009e2000a121846 */
[----:B-----5:R-:W-:-:S03]  /*8510*/  CS2R R124, SRZ ;  /* 0x00000000007c7805 */ /* 0x020fc6000001ff00 */
        /* <DEDUP_REMOVED lines=22> */
[----:B------:R2:W-:Y:S04]  /*8680*/  LDGSTS.E [R206+0x1ea00], [R34.64], P4 ;  /* 0x1ea0000022ce7fae */ /* 0x0005e8000a121846 */
[----:B------:R4:W-:Y:S01]  /*8690*/  LDGSTS.E [R206+0x1ee00], [R32.64], P4 ;  /* 0x1ee0000020ce7fae */ /* 0x0009e2000a121846 */
[----:B---3--:R-:W-:-:S03]  /*86a0*/  CS2R R30, SRZ ;  /* 0x00000000001e7805 */ /* 0x008fc6000001ff00 */
[----:B------:R3:W-:Y:S04]  /*86b0*/  LDGSTS.E [R206+0x1f200], [R28.64], P4 ;  /* 0x1f2000001cce7fae */ /* 0x0007e8000a121846 */
[----:B------:R5:W-:Y:S01]  /*86c0*/  LDGSTS.E [R206+0x1f600], [R22.64], P4 ;  /* 0x1f60000016ce7fae */ /* 0x000be2000a121846 */
[----:B--2---:R-:W-:-:S03]  /*86d0*/  CS2R R34, SRZ ;  /* 0x0000000000227805 */ /* 0x004fc6000001ff00 */
[----:B------:R2:W-:Y:S01]  /*86e0*/  LDGSTS.E [R206+0x1fa00], [R26.64], P4 ;  /* 0x1fa000001ace7fae */ /* 0x0005e2000a121846 */
[----:B----4-:R-:W-:-:S03]  /*86f0*/  CS2R R32, SRZ ;  /* 0x0000000000207805 */ /* 0x010fc6000001ff00 */
[----:B------:R4:W-:Y:S01]  /*8700*/  LDGSTS.E [R206+0x1fe00], [R24.64], P4 ;  /* 0x1fe0000018ce7fae */ /* 0x0009e2000a121846 */
[----:B---3--:R-:W-:-:S03]  /*8710*/  CS2R R28, SRZ ;  /* 0x00000000001c7805 */ /* 0x008fc6000001ff00 */
[----:B------:R-:W0:Y:S01]  /*8720*/  LDGDEPBAR ;  /* 0x00000000000079af */ /* 0x000e220000000000 */
[----:B-----5:R-:W-:Y:S01]  /*8730*/  CS2R R22, SRZ ;  /* 0x0000000000167805 */ /* 0x020fe2000001ff00 */
[----:B--2---:R-:W-:Y:S01]  /*8740*/  CS2R R26, SRZ ;  /* 0x00000000001a7805 */ /* 0x004fe2000001ff00 */
[----:B----4-:R-:W-:Y:S01]  /*8750*/  CS2R R24, SRZ ;  /* 0x0000000000187805 */ /* 0x010fe2000001ff00 */
[----:B------:R-:W-:Y:S05]  /*8760*/  @!P0 BRA `(.L_x_0) ;  /* 0x000055a000008947 */ /* 0x000fea0003800000 */
[----:B-1----:R-:W2:Y:S04]  /*8770*/  LDL.LU R18, [R1] ;  /* 0x0000000001127983 */ /* 0x002ea80000300800 */
[----:B------:R-:W3:Y:S04]  /*8780*/  LDL.LU R17, [R1+0x4] ;  /* 0x0000040001117983 */ /* 0x000ee80000300800 */
[----:B------:R-:W4:Y:S04]  /*8790*/  LDL.LU R16, [R1+0x8] ;  /* 0x0000080001107983 */ /* 0x000f280000300800 */
        /* <DEDUP_REMOVED lines=10> */
[----:B------:R-:W4:Y:S01]  /*8840*/  LDL.LU R11, [R1+0x34] ;  /* 0x00003400010b7983 */ /* 0x000f220000300800 */
[----:B------:R-:W-:-:S02]  /*8850*/  SHF.R.S32.HI R20, RZ, 0x1f, R245 ;  /* 0x0000001fff147819 */ /* 0x000fc400000114f5 */
[C---:B------:R-:W-:Y:S01]  /*8860*/  IADD3 R224, P6, R245.reuse, R226, RZ ;  /* 0x000000e2f5e07210 */ /* 0x040fe20007fde0ff */
[----:B------:R-:W4:Y:S01]  /*8870*/  LDL.LU R10, [R1+0x38] ;  /* 0x00003800010a7983 */ /* 0x000f220000300800 */
[C---:B------:R-:W-:Y:S02]  /*8880*/  IADD3 R220, P5, R245.reuse, R222, RZ ;  /* 0x000000def5dc7210 */ /* 0x040fe40007fbe0ff */
[----:B------:R-:W-:Y:S01]  /*8890*/  LEA.HI.X.SX32 R226, R226, R20, 0x1, P6 ;  /* 0x00000014e2e27211 */ /* 0x000fe200030f0eff */
[----:B------:R-:W4:Y:S01]  /*88a0*/  LDL.LU R9, [R1+0x3c] ;  /* 0x00003c0001097983 */ /* 0x000f220000300800 */
[C---:B------:R-:W-:Y:S02]  /*88b0*/  IADD3 R189, P6, R245.reuse, R190, RZ ;  /* 0x000000bef5bd7210 */ /* 0x040fe40007fde0ff */
[----:B------:R-:W-:Y:S01]  /*88c0*/  LEA.HI.X.SX32 R222, R222, R20, 0x1, P5 ;  /* 0x00000014dede7211 */ /* 0x000fe200028f0eff */
[----:B------:R-:W4:Y:S01]  /*88d0*/  LDL.LU R8, [R1+0x40] ;  /* 0x0000400001087983 */ /* 0x000f220000300800 */
[----:B------:R-:W-:-:S02]  /*88e0*/  IADD3 R216, P3, R245, R218, RZ ;  /* 0x000000daf5d87210 */ /* 0x000fc40007f7e0ff */
[C---:B------:R-:W-:Y:S01]  /*88f0*/  IADD3 R183, P5, R245.reuse, R188, RZ ;  /* 0x000000bcf5b77210 */ /* 0x040fe20007fbe0ff */
[----:B------:R-:W-:Y:S01]  /*8900*/  STL [R1+0x208], R212 ;  /* 0x000208d401007387 */ /* 0x000fe20000100800 */
[-C--:B------:R-:W-:Y:S02]  /*8910*/  LEA.HI.X.SX32 R190, R190, R20.reuse, 0x1, P6 ;  /* 0x00000014bebe7211 */ /* 0x080fe400030f0eff */
[C---:B------:R-:W-:Y:S01]  /*8920*/  IADD3 R151, P6, R245.reuse, R221, RZ ;  /* 0x000000ddf5977210 */ /* 0x040fe20007fde0ff */
[----:B------:R-:W-:Y:S01]  /*8930*/  STL [R1+0x204], R208 ;  /* 0x000204d001007387 */ /* 0x000fe20000100800 */
[-C--:B------:R-:W-:Y:S02]  /*8940*/  LEA.HI.X.SX32 R218, R218, R20.reuse, 0x1, P3 ;  /* 0x00000014dada7211 */ /* 0x080fe400018f0eff */
[----:B------:R-:W-:Y:S01]  /*8950*/  LEA.HI.X.SX32 R188, R188, R20, 0x1, P5 ;  /* 0x00000014bcbc7211 */ /* 0x000fe200028f0eff */
[----:B------:R-:W-:Y:S01]  /*8960*/  STL [R1+0x200], R206 ;  /* 0x000200ce01007387 */ /* 0x000fe20000100800 */
[----:B------:R-:W-:-:S02]  /*8970*/  IADD3 R181, P3, R245, R182, RZ ;  /* 0x000000b6f5b57210 */ /* 0x000fc40007f7e0ff */
[----:B------:R-:W-:Y:S01]  /*8980*/  IADD3 R149, P5, R245, R223, RZ ;  /* 0x000000dff5957210 */ /* 0x000fe20007fbe0ff */
[----:B------:R-:W-:Y:S01]  /*8990*/  STL [R1+0x1fc], R205 ;  /* 0x0001fccd01007387 */ /* 0x000fe20000100800 */
[-C--:B------:R-:W-:Y:S02]  /*89a0*/  LEA.HI.X.SX32 R164, R221, R20.reuse, 0x1, P6 ;  /* 0x00000014dda47211 */ /* 0x080fe400030f0eff */
[----:B------:R-:W-:Y:S01]  /*89b0*/  IADD3 R137, P6, R245, R231, RZ ;  /* 0x000000e7f5897210 */ /* 0x000fe20007fde0ff */
[----:B------:R-:W-:Y:S01]  /*89c0*/  STL [R1+0x1f8], R204 ;  /* 0x0001f8cc01007387 */ /* 0x000fe20000100800 */
[-C--:B------:R-:W-:Y:S02]  /*89d0*/  LEA.HI.X.SX32 R182, R182, R20.reuse, 0x1, P3 ;  /* 0x00000014b6b67211 */ /* 0x080fe400018f0eff */
[----:B------:R-:W-:Y:S01]  /*89e0*/  LEA.HI.X.SX32 R150, R223, R20, 0x1, P5 ;  /* 0x00000014df967211 */ /* 0x000fe200028f0eff */
[----:B------:R-:W-:Y:S01]  /*89f0*/  STL [R1+0x1f4], R197 ;  /* 0x0001f4c501007387 */ /* 0x000fe20000100800 */
[----:B------:R-:W-:-:S02]  /*8a00*/  IADD3 R147, P3, R245, R225, RZ ;  /* 0x000000e1f5937210 */ /* 0x000fc40007f7e0ff */
[----:B------:R-:W-:Y:S01]  /*8a10*/  IADD3 R135, P5, R245, R232, RZ ;  /* 0x000000e8f5877210 */ /* 0x000fe20007fbe0ff */
[----:B------:R-:W4:Y:S01]  /*8a20*/  LDL.LU R7, [R1+0x44] ;  /* 0x0000440001077983 */ /* 0x000f220000300800 */
[-C--:B------:R-:W-:Y:S02]  /*8a30*/  LEA.HI.X.SX32 R138, R231, R20.reuse, 0x1, P6 ;  /* 0x00000014e78a7211 */ /* 0x080fe400030f0eff */
[----:B------:R-:W-:Y:S01]  /*8a40*/  IADD3 R71, P6, R245, R241, RZ ;  /* 0x000000f1f5477210 */ /* 0x000fe20007fde0ff */
[----:B------:R-:W4:Y:S01]  /*8a50*/  LDL.LU R6, [R1+0x48] ;  /* 0x0000480001067983 */ /* 0x000f220000300800 */
[-C--:B------:R-:W-:Y:S02]  /*8a60*/  LEA.HI.X.SX32 R148, R225, R20.reuse, 0x1, P3 ;  /* 0x00000014e1947211 */ /* 0x080fe400018f0eff */
[----:B------:R-:W-:Y:S01]  /*8a70*/  LEA.HI.X.SX32 R136, R232, R20, 0x1, P5 ;  /* 0x00000014e8887211 */ /* 0x000fe200028f0eff */
[----:B------:R-:W4:Y:S01]  /*8a80*/  LDL.LU R5, [R1+0x4c] ;  /* 0x00004c0001057983 */ /* 0x000f220000300800 */
[----:B------:R-:W-:-:S02]  /*8a90*/  IADD3 R133, P3, R245, R233, RZ ;  /* 0x000000e9f5857210 */ /* 0x000fc40007f7e0ff */
[----:B------:R-:W-:Y:S02]  /*8aa0*/  IADD3 R69, P5, R245, R252, RZ ;  /* 0x000000fcf5457210 */ /* 0x000fe40007fbe0ff */
[-C--:B------:R-:W-:Y:S02]  /*8ab0*/  LEA.HI.X.SX32 R72, R241, R20.reuse, 0x1, P6 ;  /* 0x00000014f1487211 */ /* 0x080fe400030f0eff */
[-C--:B------:R-:W-:Y:S02]  /*8ac0*/  LEA.HI.X.SX32 R134, R233, R20.reuse, 0x1, P3 ;  /* 0x00000014e9867211 */ /* 0x080fe400018f0eff */
[----:B------:R-:W-:Y:S02]  /*8ad0*/  LEA.HI.X.SX32 R70, R252, R20, 0x1, P5 ;  /* 0x00000014fc467211 */ /* 0x000fe400028f0eff */
[C---:B------:R-:W-:Y:S02]  /*8ae0*/  IADD3 R211, P2, R245.reuse, R214, RZ ;  /* 0x000000d6f5d37210 */ /* 0x040fe40007f5e0ff */
[----:B------:R-:W-:-:S02]  /*8af0*/  IADD3 R201, P1, R245, R203, RZ ;  /* 0x000000cbf5c97210 */ /* 0x000fc40007f3e0ff */
[-C--:B------:R-:W-:Y:S02]  /*8b00*/  LEA.HI.X.SX32 R214, R214, R20.reuse, 0x1, P2 ;  /* 0x00000014d6d67211 */ /* 0x080fe400010f0eff */
[C---:B------:R-:W-:Y:S02]  /*8b10*/  IADD3 R175, P2, R245.reuse, R209, RZ ;  /* 0x000000d1f5af7210 */ /* 0x040fe40007f5e0ff */
[----:B------:R-:W-:Y:S02]  /*8b20*/  IADD3 R194, P0, R245, R195, RZ ;  /* 0x000000c3f5c27210 */ /* 0x000fe40007f1e0ff */
[----:B------:R-:W-:Y:S02]  /*8b30*/  LEA.HI.X.SX32 R203, R203, R20, 0x1, P1 ;  /* 0x00000014cbcb7211 */ /* 0x000fe400008f0eff */
[C---:B------:R-:W-:Y:S02]  /*8b40*/  IADD3 R173, P1, R245.reuse, R215, RZ ;  /* 0x000000d7f5ad7210 */ /* 0x040fe40007f3e0ff */
[----:B------:R-:W-:-:S02]  /*8b50*/  IADD3 R191, P4, R245, R193, RZ ;  /* 0x000000c1f5bf7210 */ /* 0x000fc40007f9e0ff */
[-C--:B------:R-:W-:Y:S02]  /*8b60*/  LEA.HI.X.SX32 R180, R209, R20.reuse, 0x1, P2 ;  /* 0x00000014d1b47211 */ /* 0x080fe400010f0eff */
[-C--:B------:R-:W-:Y:S02]  /*8b70*/  LEA.HI.X.SX32 R195, R195, R20.reuse, 0x1, P0 ;  /* 0x00000014c3c37211 */ /* 0x080fe400000f0eff */
[C---:B------:R-:W-:Y:S02]  /*8b80*/  IADD3 R145, P2, R245.reuse, R227, RZ ;  /* 0x000000e3f5917210 */ /* 0x040fe40007f5e0ff */
[----:B------:R-:W-:Y:S02]  /*8b90*/  IADD3 R167, P0, R245, R217, RZ ;  /* 0x000000d9f5a77210 */ /* 0x000fe40007f1e0ff */
[-C--:B------:R-:W-:Y:S02]  /*8ba0*/  LEA.HI.X.SX32 R174, R215, R20.reuse, 0x1, P1 ;  /* 0x00000014d7ae7211 */ /* 0x080fe400008f0eff */
[----:B------:R-:W-:-:S02]  /*8bb0*/  LEA.HI.X.SX32 R193, R193, R20, 0x1, P4 ;  /* 0x00000014c1c17211 */ /* 0x000fc400020f0eff */
[C---:B------:R-:W-:Y:S02]  /*8bc0*/  IADD3 R143, P1, R245.reuse, R228, RZ ;  /* 0x000000e4f58f7210 */ /* 0x040fe40007f3e0ff */
[----:B------:R-:W-:Y:S02]  /*8bd0*/  IADD3 R165, P4, R245, R219, RZ ;  /* 0x000000dbf5a57210 */ /* 0x000fe40007f9e0ff */
[-C--:B------:R-:W-:Y:S02]  /*8be0*/  LEA.HI.X.SX32 R146, R227, R20.reuse, 0x1, P2 ;  /* 0x00000014e3927211 */ /* 0x080fe400010f0eff */
[----:B------:R-:W-:Y:S02]  /*8bf0*/  LEA.HI.X.SX32 R172, R217, R20, 0x1, P0 ;  /* 0x00000014d9ac7211 */ /* 0x000fe400000f0eff */
[C---:B------:R-:W-:Y:S02]  /*8c00*/  IADD3 R79, P2, R245.reuse, R235, RZ ;  /* 0x000000ebf54f7210 */ /* 0x040fe40007f5e0ff */
[----:B------:R-:W-:-:S02]  /*8c10*/  IADD3 R141, P0, R245, R229, RZ ;  /* 0x000000e5f58d7210 */ /* 0x000fc40007f1e0ff */
[-C--:B------:R-:W-:Y:S02]  /*8c20*/  LEA.HI.X.SX32 R144, R228, R20.reuse, 0x1, P1 ;  /* 0x00000014e4907211 */ /* 0x080fe400008f0eff */
[----:B------:R-:W-:Y:S02]  /*8c30*/  LEA.HI.X.SX32 R166, R219, R20, 0x1, P4 ;  /* 0x00000014dba67211 */ /* 0x000fe400020f0eff */
[C---:B------:R-:W-:Y:S02]  /*8c40*/  IADD3 R77, P1, R245.reuse, R238, RZ ;  /* 0x000000eef54d7210 */ /* 0x040fe40007f3e0ff */
[----:B------:R-:W-:Y:S02]  /*8c50*/  IADD3 R139, P4, R245, R230, RZ ;  /* 0x000000e6f58b7210 */ /* 0x000fe40007f9e0ff */
[-C--:B------:R-:W-:Y:S02]  /*8c60*/  LEA.HI.X.SX32 R132, R235, R20.reuse, 0x1, P2 ;  /* 0x00000014eb847211 */ /* 0x080fe400010f0eff */
[----:B------:R-:W-:-:S02]  /*8c70*/  LEA.HI.X.SX32 R142, R229, R20, 0x1, P0 ;  /* 0x00000014e58e7211 */ /* 0x000fc400000f0eff */
[C---:B------:R-:W-:Y:S02]  /*8c80*/  IADD3 R75, P0, R245.reuse, R239, RZ ;  /* 0x000000eff54b7210 */ /* 0x040fe40007f1e0ff */
[-C--:B------:R-:W-:Y:S02]  /*8c90*/  LEA.HI.X.SX32 R78, R238, R20.reuse, 0x1, P1 ;  /* 0x00000014ee4e7211 */ /* 0x080fe400008f0eff */
[----:B------:R-:W-:Y:S02]  /*8ca0*/  LEA.HI.X.SX32 R140, R230, R20, 0x1, P4 ;  /* 0x00000014e68c7211 */ /* 0x000fe400020f0eff */
[----:B------:R-:W-:Y:S02]  /*8cb0*/  IADD3 R73, P4, R245, R240, RZ ;  /* 0x000000f0f5497210 */ /* 0x000fe40007f9e0ff */
[-C--:B------:R-:W-:Y:S02]  /*8cc0*/  LEA.HI.X.SX32 R76, R239, R20.reuse, 0x1, P0 ;  /* 0x00000014ef4c7211 */ /* 0x080fe400000f0eff */
[----:B------:R-:W-:-:S02]  /*8cd0*/  LEA.HI.X.SX32 R74, R240, R20, 0x1, P4 ;  /* 0x00000014f04a7211 */ /* 0x000fc400020f0eff */
[----:B--2---:R-:W-:-:S04]  /*8ce0*/  IADD3 R67, P3, R245, R18, RZ ;  /* 0x00000012f5437210 */ /* 0x004fc80007f7e0ff */
[----:B------:R-:W-:Y:S02]  /*8cf0*/  LEA.HI.X.SX32 R68, R18, R20, 0x1, P3 ;  /* 0x0000001412447211 */ /* 0x000fe400018f0eff */
[C---:B---3--:R-:W-:Y:S02]  /*8d00*/  IADD3 R65, P2, R245.reuse, R17, RZ ;  /* 0x00000011f5417210 */ /* 0x048fe40007f5e0ff */
[----:B----4-:R-:W-:Y:S02]  /*8d10*/  IADD3 R63, P1, R245, R16, RZ ;  /* 0x00000010f53f7210 */ /* 0x010fe40007f3e0ff */
[----:B------:R-:W-:Y:S02]  /*8d20*/  LEA.HI.X.SX32 R66, R17, R20, 0x1, P2 ;  /* 0x0000001411427211 */ /* 0x000fe400010f0eff */
[C---:B------:R-:W-:Y:S02]  /*8d30*/  IADD3 R62, P0, R245.reuse, R15, RZ ;  /* 0x0000000ff53e7210 */ /* 0x040fe40007f1e0ff */
[----:B------:R-:W-:-:S02]  /*8d40*/  IADD3 R60, P6, R245, R246, RZ ;  /* 0x000000f6f53c7210 */ /* 0x000fc40007fde0ff */
[C---:B------:R-:W-:Y:S02]  /*8d50*/  IADD3 R61, P4, R245.reuse, R14, RZ ;  /* 0x0000000ef53d7210 */ /* 0x040fe40007f9e0ff */
[C---:B------:R-:W-:Y:S02]  /*8d60*/  IADD3 R51, P5, R245.reuse, R248, RZ ;  /* 0x000000f8f5337210 */ /* 0x040fe40007fbe0ff */
[-C--:B------:R-:W-:Y:S02]  /*8d70*/  LEA.HI.X.SX32 R246, R246, R20.reuse, 0x1, P6 ;  /* 0x00000014f6f67211 */ /* 0x080fe400030f0eff */
[----:B------:R-:W-:Y:S02]  /*8d80*/  LEA.HI.X.SX32 R248, R248, R20, 0x1, P5 ;  /* 0x00000014f8f87211 */ /* 0x000fe400028f0eff */
[C---:B------:R-:W-:Y:S02]  /*8d90*/  IADD3 R50, P3, R245.reuse, R250, RZ ;  /* 0x000000faf5327210 */ /* 0x040fe40007f7e0ff */
[----:B------:R-:W-:-:S02]  /*8da0*/  IADD3 R19, P6, R245, R12, RZ ;  /* 0x0000000cf5137210 */ /* 0x000fc40007fde0ff */
[----:B------:R-:W-:-:S03]  /*8db0*/  IADD3 R18, P5, R245, R11, RZ ;  /* 0x0000000bf5127210 */ /* 0x000fc60007fbe0ff */
[----:B------:R1:W-:Y:S04]  /*8dc0*/  STL [R1+0x258], R19 ;  /* 0x0002581301007387 */ /* 0x0003e80000100800 */
[----:B------:R-:W2:Y:S04]  /*8dd0*/  LDL.LU R4, [R1+0x50] ;  /* 0x0000500001047983 */ /* 0x000ea80000300800 */
[----:B------:R3:W-:Y:S04]  /*8de0*/  STL [R1+0x254], R18 ;  /* 0x0002541201007387 */ /* 0x0007e80000100800 */
[----:B------:R-:W4:Y:S01]  /*8df0*/  LDL.LU R3, [R1+0x54] ;  /* 0x0000540001037983 */ /* 0x000f220000300800 */
[----:B------:R-:W-:-:S02]  /*8e00*/  IADD3 R39, P2, R245, R251, RZ ;  /* 0x000000fbf5277210 */ /* 0x000fc40007f5e0ff */
[-C--:B------:R-:W-:Y:S02]  /*8e10*/  LEA.HI.X.SX32 R64, R16, R20.reuse, 0x1, P1 ;  /* 0x0000001410407211 */ /* 0x080fe400008f0eff */
[C---:B------:R-:W-:Y:S02]  /*8e20*/  IADD3 R38, P1, R245.reuse, R249, RZ ;  /* 0x000000f9f5267210 */ /* 0x040fe40007f3e0ff */
[----:B------:R-:W-:Y:S02]  /*8e30*/  LEA.HI.X.SX32 R250, R250, R20, 0x1, P3 ;  /* 0x00000014fafa7211 */ /* 0x000fe400018f0eff */
[----:B------:R-:W-:Y:S02]  /*8e40*/  IADD3 R17, P3, R245, R10, RZ ;  /* 0x0000000af5117210 */ /* 0x000fe40007f7e0ff */
[-C--:B------:R-:W-:Y:S02]  /*8e50*/  LEA.HI.X.SX32 R252, R251, R20.reuse, 0x1, P2 ;  /* 0x00000014fbfc7211 */ /* 0x080fe400010f0eff */
[----:B------:R-:W-:-:S02]  /*8e60*/  LEA.HI.X.SX32 R228, R15, R20, 0x1, P0 ;  /* 0x000000140fe47211 */ /* 0x000fc400000f0eff */
[C---:B------:R-:W-:Y:S02]  /*8e70*/  IADD3 R16, P2, R245.reuse, R9, RZ ;  /* 0x00000009f5107210 */ /* 0x040fe40007f5e0ff */
[----:B------:R-:W-:Y:S02]  /*8e80*/  IADD3 R37, P0, R245, R247, RZ ;  /* 0x000000f7f5257210 */ /* 0x000fe40007f1e0ff */
[-C--:B-1----:R-:W-:Y:S01]  /*8e90*/  LEA.HI.X.SX32 R19, R249, R20.reuse, 0x1, P1 ;  /* 0x00000014f9137211 */ /* 0x082fe200008f0eff */
[----:B------:R1:W-:Y:S01]  /*8ea0*/  STL [R1+0x250], R17 ;  /* 0x0002501101007387 */ /* 0x0003e20000100800 */
[----:B------:R-:W-:Y:S02]  /*8eb0*/  LEA.HI.X.SX32 R240, R14, R20, 0x1, P4 ;  /* 0x000000140ef07211 */ /* 0x000fe400020f0eff */
[C---:B------:R-:W-:Y:S01]  /*8ec0*/  IADD3 R15, P1, R245.reuse, R8, RZ ;  /* 0x00000008f50f7210 */ /* 0x040fe20007f3e0ff */
[----:B------:R-:W4:Y:S01]  /*8ed0*/  LDL.LU R2, [R1+0x58] ;  /* 0x0000580001027983 */ /* 0x000f220000300800 */
[----:B------:R-:W-:-:S02]  /*8ee0*/  IADD3 R36, P4, R245, R13, RZ ;  /* 0x0000000df5247210 */ /* 0x000fc40007f9e0ff */
[-C--:B---3--:R-:W-:Y:S01]  /*8ef0*/  LEA.HI.X.SX32 R18, R247, R20.reuse, 0x1, P0 ;  /* 0x00000014f7127211 */ /* 0x088fe200000f0eff */
[----:B------:R3:W-:Y:S01]  /*8f00*/  STL [R1+0x24c], R16 ;  /* 0x00024c1001007387 */ /* 0x0007e20000100800 */
[----:B------:R-:W-:Y:S02]  /*8f10*/  IADD3 R14, P0, R245, R7, RZ ;  /* 0x00000007f50e7210 */ /* 0x000fe40007f1e0ff */
[----:B-1----:R-:W-:Y:S01]  /*8f20*/  LEA.HI.X.SX32 R17, R13, R20, 0x1, P4 ;  /* 0x000000140d117211 */ /* 0x002fe200020f0eff */
[----:B------:R-:W4:Y:S01]  /*8f30*/  LDL.LU R251, [R1+0x5c] ;  /* 0x00005c0001fb7983 */ /* 0x000f220000300800 */
[----:B------:R-:W-:-:S03]  /*8f40*/  IADD3 R13, P4, R245, R6, RZ ;  /* 0x00000006f50d7210 */ /* 0x000fc60007f9e0ff */
[----:B------:R1:W-:Y:S01]  /*8f50*/  STL [R1+0x248], R15 ;  /* 0x0002480f01007387 */ /* 0x0003e20000100800 */
[----:B---3--:R-:W-:-:S03]  /*8f60*/  LEA.HI.X.SX32 R16, R12, R20, 0x1, P6 ;  /* 0x000000140c107211 */ /* 0x008fc600030f0eff */
[----:B------:R-:W3:Y:S01]  /*8f70*/  LDL.LU R249, [R1+0x60] ;  /* 0x0000600001f97983 */ /* 0x000ee20000300800 */
[----:B------:R-:W-:-:S03]  /*8f80*/  IADD3 R12, P6, R245, R5, RZ ;  /* 0x00000005f50c7210 */ /* 0x000fc60007fde0ff */
[----:B------:R-:W3:Y:S01]  /*8f90*/  LDL.LU R247, [R1+0x64] ;  /* 0x0000640001f77983 */ /* 0x000ee20000300800 */
[----:B-1----:R-:W-:-:S03]  /*8fa0*/  LEA.HI.X.SX32 R15, R11, R20, 0x1, P5 ;  /* 0x000000140b0f7211 */ /* 0x002fc600028f0eff */
[----:B------:R-:W-:Y:S04]  /*8fb0*/  STL [R1+0x240], R14 ;  /* 0x0002400e01007387 */ /* 0x000fe80000100800 */
[----:B------:R-:W3:Y:S04]  /*8fc0*/  LDL.LU R186, [R1+0x68] ;  /* 0x0000680001ba7983 */ /* 0x000ee80000300800 */
[----:B------:R1:W-:Y:S04]  /*8fd0*/  STL [R1+0x244], R13 ;  /* 0x0002440d01007387 */ /* 0x0003e80000100800 */
[----:B------:R-:W3:Y:S04]  /*8fe0*/  LDL.LU R187, [R1+0x6c] ;  /* 0x00006c0001bb7983 */ /* 0x000ee80000300800 */
[----:B------:R-:W3:Y:S01]  /*8ff0*/  LDL.LU R168, [R1+0x70] ;  /* 0x0000700001a87983 */ /* 0x000ee20000300800 */
[----:B-1----:R-:W-:-:S03]  /*9000*/  LEA.HI.X.SX32 R13, R10, R20, 0x1, P3 ;  /* 0x000000140a0d7211 */ /* 0x002fc600018f0eff */
[----:B------:R1:W-:Y:S04]  /*9010*/  STL [R1+0x23c], R12 ;  /* 0x00023c0c01007387 */ /* 0x0003e80000100800 */
[----:B------:R-:W3:Y:S01]  /*9020*/  LDL.LU R169, [R1+0x74] ;  /* 0x0000740001a97983 */ /* 0x000ee20000300800 */
[----:B--2---:R-:W-:-:S05]  /*9030*/  IADD3 R11, P5, R245, R4, RZ ;  /* 0x00000004f50b7210 */ /* 0x004fca0007fbe0ff */
[----:B------:R2:W-:Y:S01]  /*9040*/  STL [R1+0x238], R11 ;  /* 0x0002380b01007387 */ /* 0x0005e20000100800 */
[----:B----4-:R-:W-:-:S03]  /*9050*/  IADD3 R10, P3, R245, R3, RZ ;  /* 0x00000003f50a7210 */ /* 0x010fc60007f7e0ff */
[----:B------:R-:W4:Y:S04]  /*9060*/  LDL.LU R170, [R1+0x78] ;  /* 0x0000780001aa7983 */ /* 0x000f280000300800 */
[----:B------:R-:W4:Y:S04]  /*9070*/  LDL.LU R49, [R1+0x7c] ;  /* 0x00007c0001317983 */ /* 0x000f280000300800 */
[----:B------:R2:W-:Y:S04]  /*9080*/  STL [R1+0x234], R10 ;  /* 0x0002340a01007387 */ /* 0x0005e80000100800 */
[----:B------:R-:W4:Y:S01]  /*9090*/  LDL.LU R171, [R1+0x80] ;  /* 0x0000800001ab7983 */ /* 0x000f220000300800 */
[----:B------:R-:W-:-:S02]  /*90a0*/  LEA.HI.X.SX32 R14, R9, R20, 0x1, P2 ;  /* 0x00000014090e7211 */ /* 0x000fc400010f0eff */
[-C--:B-1----:R-:W-:Y:S01]  /*90b0*/  LEA.HI.X.SX32 R12, R8, R20.reuse, 0x1, P1 ;  /* 0x00000014080c7211 */ /* 0x082fe200008f0eff */
[----:B------:R-:W4:Y:S01]  /*90c0*/  LDL.LU R48, [R1+0x84] ;  /* 0x0000840001307983 */ /* 0x000f220000300800 */
[----:B--2---:R-:W-:Y:S02]  /*90d0*/  LEA.HI.X.SX32 R11, R7, R20, 0x1, P0 ;  /* 0x00000014070b7211 */ /* 0x004fe400000f0eff */
[C---:B------:R-:W-:Y:S02]  /*90e0*/  IADD3 R9, P2, R245.reuse, R2, RZ ;  /* 0x00000002f5097210 */ /* 0x040fe40007f5e0ff */
[----:B------:R-:W-:Y:S02]  /*90f0*/  LEA.HI.X.SX32 R10, R6, R20, 0x1, P4 ;  /* 0x00000014060a7211 */ /* 0x000fe400020f0eff */
[C---:B------:R-:W-:Y:S01]  /*9100*/  IADD3 R8, P1, R245.reuse, R251, RZ ;  /* 0x000000fbf5087210 */ /* 0x040fe20007f3e0ff */
[----:B------:R1:W-:Y:S01]  /*9110*/  STL [R1+0x230], R9 ;  /* 0x0002300901007387 */ /* 0x0003e20000100800 */
[----:B---3--:R-:W-:-:S03]  /*9120*/  IADD3 R7, P0, R245, R249, RZ ;  /* 0x000000f9f5077210 */ /* 0x008fc60007f1e0ff */
[----:B------:R2:W-:Y:S01]  /*9130*/  STL [R1+0x22c], R8 ;  /* 0x00022c0801007387 */ /* 0x0005e20000100800 */
[-C--:B-1----:R-:W-:Y:S02]  /*9140*/  LEA.HI.X.SX32 R9, R5, R20.reuse, 0x1, P6 ;  /* 0x0000001405097211 */ /* 0x082fe400030f0eff */
[C---:B------:R-:W-:Y:S01]  /*9150*/  IADD3 R6, P4, R245.reuse, R247, RZ ;  /* 0x000000f7f5067210 */ /* 0x040fe20007f9e0ff */
[----:B------:R1:W-:Y:S01]  /*9160*/  STL [R1+0x228], R7 ;  /* 0x0002280701007387 */ /* 0x0003e20000100800 */
[----:B--2---:R-:W-:Y:S02]  /*9170*/  LEA.HI.X.SX32 R8, R4, R20, 0x1, P5 ;  /* 0x0000001404087211 */ /* 0x004fe400028f0eff */
[----:B------:R-:W-:Y:S02]  /*9180*/  IADD3 R5, P6, R245, R186, RZ ;  /* 0x000000baf5057210 */ /* 0x000fe40007fde0ff */
[----:B-1----:R-:W-:Y:S01]  /*9190*/  LEA.HI.X.SX32 R7, R3, R20, 0x1, P3 ;  /* 0x0000001403077211 */ /* 0x002fe200018f0eff */
[----:B------:R1:W-:Y:S01]  /*91a0*/  STL [R1+0x224], R6 ;  /* 0x0002240601007387 */ /* 0x0003e20000100800 */
[----:B------:R-:W-:-:S03]  /*91b0*/  IADD3 R4, P5, R245, R187, RZ ;  /* 0x000000bbf5047210 */ /* 0x000fc60007fbe0ff */
[----:B------:R2:W-:Y:S01]  /*91c0*/  STL [R1+0x220], R5 ;  /* 0x0002200501007387 */ /* 0x0005e20000100800 */
[----:B------:R-:W-:-:S03]  /*91d0*/  IADD3 R3, P3, R245, R168, RZ ;  /* 0x000000a8f5037210 */ /* 0x000fc60007f7e0ff */
[----:B------:R3:W-:Y:S01]  /*91e0*/  STL [R1+0x21c], R4 ;  /* 0x00021c0401007387 */ /* 0x0007e20000100800 */
[----:B-1----:R-:W-:-:S03]  /*91f0*/  LEA.HI.X.SX32 R6, R2, R20, 0x1, P2 ;  /* 0x0000001402067211 */ /* 0x002fc600010f0eff */
[----:B------:R1:W-:Y:S01]  /*9200*/  STL [R1+0x218], R3 ;  /* 0x0002180301007387 */ /* 0x0003e20000100800 */
[-C--:B--2---:R-:W-:Y:S02]  /*9210*/  LEA.HI.X.SX32 R5, R251, R20.reuse, 0x1, P1 ;  /* 0x00000014fb057211 */ /* 0x084fe400008f0eff */
[----:B------:R-:W-:Y:S02]  /*9220*/  IADD3 R2, P2, R245, R169, RZ ;  /* 0x000000a9f5027210 */ /* 0x000fe40007f5e0ff */
[-C--:B---3--:R-:W-:Y:S02]  /*9230*/  LEA.HI.X.SX32 R4, R249, R20.reuse, 0x1, P0 ;  /* 0x00000014f9047211 */ /* 0x088fe400000f0eff */
[-C--:B------:R-:W-:Y:S02]  /*9240*/  LEA.HI.X.SX32 R23, R169, R20.reuse, 0x1, P2 ;  /* 0x00000014a9177211 */ /* 0x080fe400010f0eff */
[----:B-1----:R-:W-:Y:S01]  /*9250*/  LEA.HI.X.SX32 R3, R247, R20, 0x1, P4 ;  /* 0x00000014f7037211 */ /* 0x002fe200020f0eff */
[----:B------:R-:W-:Y:S01]  /*9260*/  STL [R1+0x214], R2 ;  /* 0x0002140201007387 */ /* 0x000fe20000100800 */
[----:B------:R-:W-:-:S02]  /*9270*/  SHF.L.U64.HI R226, R224, 0x2, R226 ;  /* 0x00000002e0e27819 */ /* 0x000fc400000102e2 */
[----:B----4-:R-:W-:-:S04]  /*9280*/  IADD3 R251, P1, R245, R170, RZ ;  /* 0x000000aaf5fb7210 */ /* 0x010fc80007f3e0ff */
[-C--:B------:R-:W-:Y:S01]  /*9290*/  LEA.HI.X.SX32 R22, R170, R20.reuse, 0x1, P1 ;  /* 0x00000014aa167211 */ /* 0x080fe200008f0eff */
[----:B------:R-:W-:Y:S01]  /*92a0*/  STL [R1+0x210], R251 ;  /* 0x000210fb01007387 */ /* 0x000fe20000100800 */
[C---:B------:R-:W-:Y:S02]  /*92b0*/  IADD3 R249, P0, R245.reuse, R49, RZ ;  /* 0x00000031f5f97210 */ /* 0x040fe40007f1e0ff */
[----:B------:R-:W-:Y:S02]  /*92c0*/  IADD3 R247, P4, R245, R171, RZ ;  /* 0x000000abf5f77210 */ /* 0x000fe40007f9e0ff */
[----:B------:R-:W-:-:S03]  /*92d0*/  LEA.HI.X.SX32 R21, R49, R20, 0x1, P0 ;  /* 0x0000001431157211 */ /* 0x000fc600000f0eff */
[----:B------:R-:W-:Y:S04]  /*92e0*/  STL [R1+0x20c], R247 ;  /* 0x00020cf701007387 */ /* 0x000fe80000100800 */
[----:B------:R-:W-:Y:S04]  /*92f0*/  STL [R1+0x1e0], R23 ;  /* 0x0001e01701007387 */ /* 0x000fe80000100800 */
[----:B------:R1:W-:Y:S04]  /*9300*/  STL [R1+0x1e4], R22 ;  /* 0x0001e41601007387 */ /* 0x0003e80000100800 */
[----:B------:R-:W-:Y:S01]  /*9310*/  STL [R1+0x1e8], R21 ;  /* 0x0001e81501007387 */ /* 0x000fe20000100800 */
[----:B-1----:R-:W-:-:S05]  /*9320*/  LEA.HI.X.SX32 R22, R171, R20, 0x1, P4 ;  /* 0x00000014ab167211 */ /* 0x002fca00020f0eff */
[----:B------:R-:W-:Y:S04]  /*9330*/  STL [R1+0x1ec], R22 ;  /* 0x0001ec1601007387 */ /* 0x000fe80000100800 */
[----:B------:R1:W-:Y:S02]  /*9340*/  STL [R1+0x1dc], R226 ;  /* 0x0001dce201007387 */ /* 0x0003e40000100800 */
[----:B-1----:R-:W-:Y:S01]  /*9350*/  IMAD.SHL.U32 R226, R224, 0x4, RZ ;  /* 0x00000004e0e27824 */ /* 0x002fe200078e00ff */
[C---:B------:R-:W-:Y:S01]  /*9360*/  SHF.L.U64.HI R224, R220.reuse, 0x2, R222 ;  /* 0x00000002dce07819 */ /* 0x040fe200000102de */
[----:B------:R-:W-:Y:S01]  /*9370*/  IMAD.SHL.U32 R222, R220, 0x4, RZ ;  /* 0x00000004dcde7824 */ /* 0x000fe200078e00ff */
[C---:B------:R-:W-:Y:S01]  /*9380*/  SHF.L.U64.HI R220, R216.reuse, 0x2, R218 ;  /* 0x00000002d8dc7819 */ /* 0x040fe200000102da */
[----:B------:R-:W-:Y:S01]  /*9390*/  IMAD.SHL.U32 R218, R216, 0x4, RZ ;  /* 0x00000004d8da7824 */ /* 0x000fe200078e00ff */
[----:B------:R-:W-:Y:S01]  /*93a0*/  STL [R1+0x1d8], R226 ;  /* 0x0001d8e201007387 */ /* 0x000fe20000100800 */
[C---:B------:R-:W-:Y:S01]  /*93b0*/  SHF.L.U64.HI R216, R211.reuse, 0x2, R214 ;  /* 0x00000002d3d87819 */ /* 0x040fe200000102d6 */
[----:B------:R-:W-:Y:S01]  /*93c0*/  IMAD.SHL.U32 R214, R211, 0x4, RZ ;  /* 0x00000004d3d67824 */ /* 0x000fe200078e00ff */
[C---:B------:R-:W-:Y:S01]  /*93d0*/  SHF.L.U64.HI R211, R201.reuse, 0x2, R203 ;  /* 0x00000002c9d37819 */ /* 0x040fe200000102cb */
[----:B------:R-:W-:Y:S01]  /*93e0*/  STL [R1+0x1d4], R224 ;  /* 0x0001d4e001007387 */ /* 0x000fe20000100800 */
[----:B------:R-:W-:Y:S01]  /*93f0*/  IMAD.SHL.U32 R203, R201, 0x4, RZ ;  /* 0x00000004c9cb7824 */ /* 0x000fe200078e00ff */
[----:B------:R-:W-:-:S02]  /*9400*/  SHF.L.U64.HI R201, R194, 0x2, R195 ;  /* 0x00000002c2c97819 */ /* 0x000fc400000102c3 */
[----:B------:R-:W-:Y:S01]  /*9410*/  STL [R1+0x1d0], R222 ;  /* 0x0001d0de01007387 */ /* 0x000fe20000100800 */
[----:B------:R-:W-:-:S03]  /*9420*/  IMAD.SHL.U32 R195, R194, 0x4, RZ ;  /* 0x00000004c2c37824 */ /* 0x000fc600078e00ff */
[----:B------:R-:W-:Y:S01]  /*9430*/  STL [R1+0x1cc], R220 ;  /* 0x0001ccdc01007387 */ /* 0x000fe20000100800 */
[----:B------:R-:W-:-:S03]  /*9440*/  SHF.L.U64.HI R194, R191, 0x2, R193 ;  /* 0x00000002bfc27819 */ /* 0x000fc600000102c1 */
        /* <DEDUP_REMOVED lines=106> */
[----:B------:R-:W-:Y:S04]  /*9af0*/  STL [R1+0xf4], R71 ;  /* 0x0000f44701007387 */ /* 0x000fe80000100800 */
[----:B------:R-:W-:Y:S04]  /*9b00*/  STL [R1+0xf0], R70 ;  /* 0x0000f04601007387 */ /* 0x000fe80000100800 */
[----:B------:R-:W-:Y:S01]  /*9b10*/  STL [R1+0xec], R69 ;  /* 0x0000ec4501007387 */ /* 0x000fe20000100800 */
[----:B------:R-:W-:-:S03]  /*9b20*/  SHF.L.U64.HI R64, R62, 0x2, R228 ;  /* 0x000000023e407819 */ /* 0x000fc600000102e4 */
[----:B------:R-:W-:Y:S01]  /*9b30*/  STL [R1+0xe8], R68 ;  /* 0x0000e84401007387 */ /* 0x000fe20000100800 */
[----:B------:R-:W-:-:S03]  /*9b40*/  IMAD.SHL.U32 R62, R62, 0x4, RZ ;  /* 0x000000043e3e7824 */ /* 0x000fc600078e00ff */
[----:B------:R-:W-:Y:S04]  /*9b50*/  STL [R1+0xe4], R67 ;  /* 0x0000e44301007387 */ /* 0x000fe80000100800 */
[----:B------:R-:W-:Y:S04]  /*9b60*/  STL [R1+0xe0], R66 ;  /* 0x0000e04201007387 */ /* 0x000fe80000100800 */
[----:B------:R-:W-:Y:S04]  /*9b70*/  STL [R1+0xdc], R65 ;  /* 0x0000dc4101007387 */ /* 0x000fe80000100800 */
[----:B------:R1:W-:Y:S04]  /*9b80*/  STL [R1+0xd8], R63 ;  /* 0x0000d83f01007387 */ /* 0x0003e80000100800 */
[----:B------:R-:W-:Y:S01]  /*9b90*/  STL [R1+0xd4], R64 ;  /* 0x0000d44001007387 */ /* 0x000fe20000100800 */
[C---:B-1----:R-:W-:Y:S01]  /*9ba0*/  SHF.L.U64.HI R63, R61.reuse, 0x2, R240 ;  /* 0x000000023d3f7819 */ /* 0x042fe200000102f0 */
[----:B------:R-:W-:-:S02]  /*9bb0*/  IMAD.SHL.U32 R61, R61, 0x4, RZ ;  /* 0x000000043d3d7824 */ /* 0x000fc400078e00ff */
[----:B------:R1:W-:Y:S04]  /*9bc0*/  STL [R1+0xd0], R62 ;  /* 0x0000d03e01007387 */ /* 0x0003e80000100800 */
[----:B------:R-:W-:Y:S04]  /*9bd0*/  STL [R1+0xcc], R63 ;  /* 0x0000cc3f01007387 */ /* 0x000fe80000100800 */
[----:B------:R2:W-:Y:S01]  /*9be0*/  STL [R1+0xc8], R61 ;  /* 0x0000c83d01007387 */ /* 0x0005e20000100800 */
[C---:B-1----:R-:W-:Y:S01]  /*9bf0*/  SHF.L.U64.HI R62, R60.reuse, 0x2, R246 ;  /* 0x000000023c3e7819 */ /* 0x042fe200000102f6 */
[----:B------:R-:W-:-:S04]  /*9c00*/  IMAD.SHL.U32 R60, R60, 0x4, RZ ;  /* 0x000000043c3c7824 */ /* 0x000fc800078e00ff */
[----:B------:R-:W-:Y:S01]  /*9c10*/  STL [R1+0xc4], R62 ;  /* 0x0000c43e01007387 */ /* 0x000fe20000100800 */
[C---:B--2---:R-:W-:Y:S01]  /*9c20*/  SHF.L.U64.HI R61, R51.reuse, 0x2, R248 ;  /* 0x00000002333d7819 */ /* 0x044fe200000102f8 */
[----:B------:R-:W-:Y:S02]  /*9c30*/  IMAD.SHL.U32 R51, R51, 0x4, RZ ;  /* 0x0000000433337824 */ /* 0x000fe400078e00ff */
[----:B------:R1:W-:Y:S04]  /*9c40*/  STL [R1+0xc0], R60 ;  /* 0x0000c03c01007387 */ /* 0x0003e80000100800 */
[----:B------:R-:W-:Y:S04]  /*9c50*/  STL [R1+0xbc], R61 ;  /* 0x0000bc3d01007387 */ /* 0x000fe80000100800 */
[----:B------:R2:W-:Y:S01]  /*9c60*/  STL [R1+0xb8], R51 ;  /* 0x0000b83301007387 */ /* 0x0005e20000100800 */
[C---:B-1----:R-:W-:Y:S01]  /*9c70*/  SHF.L.U64.HI R60, R50.reuse, 0x2, R250 ;  /* 0x00000002323c7819 */ /* 0x042fe200000102fa */
[----:B------:R-:W-:-:S04]  /*9c80*/  IMAD.SHL.U32 R50, R50, 0x4, RZ ;  /* 0x0000000432327824 */ /* 0x000fc800078e00ff */
[----:B------:R-:W-:Y:S01]  /*9c90*/  STL [R1+0xb4], R60 ;  /* 0x0000b43c01007387 */ /* 0x000fe20000100800 */
[----:B--2---:R-:W-:-:S03]  /*9ca0*/  SHF.L.U64.HI R51, R39, 0x2, R252 ;  /* 0x0000000227337819 */ /* 0x004fc600000102fc */
[----:B------:R1:W-:Y:S04]  /*9cb0*/  STL [R1+0xb0], R50 ;  /* 0x0000b03201007387 */ /* 0x0003e80000100800 */
[----:B------:R-:W-:Y:S01]  /*9cc0*/  STL [R1+0xac], R51 ;  /* 0x0000ac3301007387 */ /* 0x000fe20000100800 */
[----:B-1----:R-:W-:-:S03]  /*9cd0*/  SHF.L.U64.HI R50, R38, 0x2, R19 ;  /* 0x0000000226327819 */ /* 0x002fc60000010213 */
[----:B------:R-:W2:Y:S01]  /*9ce0*/  LDL.LU R19, [R1+0x258] ;  /* 0x0002580001137983 */ /* 0x000ea20000300800 */
[----:B------:R-:W-:Y:S02]  /*9cf0*/  IMAD.SHL.U32 R39, R39, 0x4, RZ ;  /* 0x0000000427277824 */ /* 0x000fe400078e00ff */
[----:B------:R-:W-:-:S03]  /*9d00*/  IMAD.SHL.U32 R38, R38, 0x4, RZ ;  /* 0x0000000426267824 */ /* 0x000fc600078e00ff */
[----:B------:R1:W-:Y:S04]  /*9d10*/  STL [R1+0xa8], R39 ;  /* 0x0000a82701007387 */ /* 0x0003e80000100800 */
[----:B------:R-:W-:Y:S01]  /*9d20*/  STL [R1+0xa4], R50 ;  /* 0x0000a43201007387 */ /* 0x000fe20000100800 */
[C---:B-1----:R-:W-:Y:S01]  /*9d30*/  SHF.L.U64.HI R39, R37.reuse, 0x2, R18 ;  /* 0x0000000225277819 */ /* 0x042fe20000010212 */
[----:B------:R-:W-:Y:S02]  /*9d40*/  IMAD.SHL.U32 R37, R37, 0x4, RZ ;  /* 0x0000000425257824 */ /* 0x000fe400078e00ff */
[----:B------:R-:W3:Y:S04]  /*9d50*/  LDL.LU R18, [R1+0x254] ;  /* 0x0002540001127983 */ /* 0x000ee80000300800 */
[----:B------:R1:W-:Y:S04]  /*9d60*/  STL [R1+0xa0], R38 ;  /* 0x0000a02601007387 */ /* 0x0003e80000100800 */
[----:B------:R-:W-:Y:S01]  /*9d70*/  STL [R1+0x9c], R39 ;  /* 0x00009c2701007387 */ /* 0x000fe20000100800 */
[----:B-1----:R-:W-:-:S03]  /*9d80*/  SHF.L.U64.HI R38, R36, 0x2, R17 ;  /* 0x0000000224267819 */ /* 0x002fc60000010211 */
[----:B------:R-:W4:Y:S04]  /*9d90*/  LDL.LU R17, [R1+0x250] ;  /* 0x0002500001117983 */ /* 0x000f280000300800 */
[----:B------:R2:W-:Y:S04]  /*9da0*/  STL [R1+0x98], R37 ;  /* 0x0000982501007387 */ /* 0x0005e80000100800 */
[----:B------:R-:W-:Y:S01]  /*9db0*/  STL [R1+0x94], R38 ;  /* 0x0000942601007387 */ /* 0x000fe20000100800 */
[----:B--2---:R-:W-:-:S03]  /*9dc0*/  SHF.L.U64.HI R37, R19, 0x2, R16 ;  /* 0x0000000213257819 */ /* 0x004fc60000010210 */
[----:B------:R-:W2:Y:S01]  /*9dd0*/  LDL.LU R16, [R1+0x24c] ;  /* 0x00024c0001107983 */ /* 0x000ea20000300800 */
[----:B------:R-:W-:Y:S02]  /*9de0*/  IMAD.SHL.U32 R36, R36, 0x4, RZ ;  /* 0x0000000424247824 */ /* 0x000fe400078e00ff */
[----:B------:R-:W-:-:S03]  /*9df0*/  IMAD.SHL.U32 R19, R19, 0x4, RZ ;  /* 0x0000000413137824 */ /* 0x000fc600078e00ff */
[----:B------:R3:W-:Y:S04]  /*9e00*/  STL [R1+0x90], R36 ;  /* 0x0000902401007387 */ /* 0x0007e80000100800 */
[----:B------:R-:W-:Y:S01]  /*9e10*/  STL [R1+0x8c], R37 ;  /* 0x00008c2501007387 */ /* 0x000fe20000100800 */
[C---:B---3--:R-:W-:Y:S01]  /*9e20*/  SHF.L.U64.HI R36, R18.reuse, 0x2, R15 ;  /* 0x0000000212247819 */ /* 0x048fe2000001020f */
[----:B------:R-:W-:Y:S02]  /*9e30*/  IMAD.SHL.U32 R18, R18, 0x4, RZ ;  /* 0x0000000412127824 */ /* 0x000fe400078e00ff */
[----:B------:R-:W3:Y:S04]  /*9e40*/  LDL.LU R15, [R1+0x248] ;  /* 0x00024800010f7983 */ /* 0x000ee80000300800 */
[----:B------:R4:W-:Y:S04]  /*9e50*/  STL [R1+0x88], R19 ;  /* 0x0000881301007387 */ /* 0x0009e80000100800 */
[----:B------:R-:W-:Y:S01]  /*9e60*/  STL [R1+0x84], R36 ;  /* 0x0000842401007387 */ /* 0x000fe20000100800 */
[----:B----4-:R-:W-:-:S03]  /*9e70*/  SHF.L.U64.HI R19, R17, 0x2, R13 ;  /* 0x0000000211137819 */ /* 0x010fc6000001020d */
[----:B------:R-:W4:Y:S04]  /*9e80*/  LDL.LU R13, [R1+0x244] ;  /* 0x00024400010d7983 */ /* 0x000f280000300800 */
[----:B------:R2:W-:Y:S04]  /*9e90*/  STL [R1+0x80], R18 ;  /* 0x0000801201007387 */ /* 0x0005e80000100800 */
[----:B------:R-:W-:Y:S01]  /*9ea0*/  STL [R1+0x7c], R19 ;  /* 0x00007c1301007387 */ /* 0x000fe20000100800 */
[----:B--2---:R-:W-:-:S03]  /*9eb0*/  SHF.L.U64.HI R18, R16, 0x2, R14 ;  /* 0x0000000210127819 */ /* 0x004fc6000001020e */
[----:B------:R-:W2:Y:S01]  /*9ec0*/  LDL.LU R14, [R1+0x240] ;  /* 0x00024000010e7983 */ /* 0x000ea20000300800 */
[----:B------:R-:W-:-:S05]  /*9ed0*/  IMAD.SHL.U32 R17, R17, 0x4, RZ ;  /* 0x0000000411117824 */ /* 0x000fca00078e00ff */
[----:B------:R1:W-:Y:S04]  /*9ee0*/  STL [R1+0x78], R17 ;  /* 0x0000781101007387 */ /* 0x0003e80000100800 */
[----:B------:R-:W4:Y:S01]  /*9ef0*/  LDL.LU R220, [R1+0x1e0] ;  /* 0x0001e00001dc7983 */ /* 0x000f220000300800 */
[----:B-1----:R-:W-:-:S03]  /*9f00*/  IMAD.SHL.U32 R17, R16, 0x4, RZ ;  /* 0x0000000410117824 */ /* 0x002fc600078e00ff */
[----:B------:R-:W-:Y:S01]  /*9f10*/  STL [R1+0x74], R18 ;  /* 0x0000741201007387 */ /* 0x000fe20000100800 */
[C---:B---3--:R-:W-:Y:S01]  /*9f20*/  SHF.L.U64.HI R16, R15.reuse, 0x2, R12 ;  /* 0x000000020f107819 */ /* 0x048fe2000001020c */
[----:B------:R-:W-:Y:S02]  /*9f30*/  IMAD.SHL.U32 R15, R15, 0x4, RZ ;  /* 0x000000040f0f7824 */ /* 0x000fe400078e00ff */
[----:B------:R-:W3:Y:S04]  /*9f40*/  LDL.LU R222, [R1+0x1e4] ;  /* 0x0001e40001de7983 */ /* 0x000ee80000300800 */
[----:B------:R-:W-:Y:S04]  /*9f50*/  STL [R1+0x70], R17 ;  /* 0x0000701101007387 */ /* 0x000fe80000100800 */
[----:B------:R-:W3:Y:S04]  /*9f60*/  LDL.LU R12, [R1+0x23c] ;  /* 0x00023c00010c7983 */ /* 0x000ee80000300800 */
[----:B------:R-:W3:Y:S04]  /*9f70*/  LDL.LU R224, [R1+0x1e8] ;  /* 0x0001e80001e07983 */ /* 0x000ee80000300800 */
[----:B------:R2:W-:Y:S04]  /*9f80*/  STL [R1+0x6c], R16 ;  /* 0x00006c1001007387 */ /* 0x0005e80000100800 */
[----:B------:R-:W3:Y:S04]  /*9f90*/  LDL.LU R226, [R1+0x1ec] ;  /* 0x0001ec0001e27983 */ /* 0x000ee80000300800 */
[----:B------:R4:W-:Y:S01]  /*9fa0*/  STL [R1+0x68], R15 ;  /* 0x0000680f01007387 */ /* 0x0009e20000100800 */
[----:B--2---:R-:W-:-:S03]  /*9fb0*/  SHF.L.U64.HI R16, R14, 0x2, R11 ;  /* 0x000000020e107819 */ /* 0x004fc6000001020b */
[----:B------:R-:W2:Y:S01]  /*9fc0*/  LDL.LU R11, [R1+0x238] ;  /* 0x00023800010b7983 */ /* 0x000ea20000300800 */
[----:B------:R-:W-:Y:S01]  /*9fd0*/  IMAD.SHL.U32 R14, R14, 0x4, RZ ;  /* 0x000000040e0e7824 */ /* 0x000fe200078e00ff */
[C---:B----4-:R-:W-:Y:S02]  /*9fe0*/  SHF.L.U64.HI R15, R13.reuse, 0x2, R10 ;  /* 0x000000020d0f7819 */ /* 0x050fe4000001020a */
[----:B------:R-:W-:Y:S01]  /*9ff0*/  STL [R1+0x64], R16 ;  /* 0x0000641001007387 */ /* 0x000fe20000100800 */
[----:B------:R-:W-:-:S03]  /*a000*/  IMAD.SHL.U32 R13, R13, 0x4, RZ ;  /* 0x000000040d0d7824 */ /* 0x000fc600078e00ff */
[----:B------:R-:W4:Y:S04]  /*a010*/  LDL.LU R10, [R1+0x234] ;  /* 0x00023400010a7983 */ /* 0x000f280000300800 */
[----:B------:R3:W-:Y:S04]  /*a020*/  STL [R1+0x60], R14 ;  /* 0x0000600e01007387 */ /* 0x0007e80000100800 */
[----:B------:R-:W-:Y:S01]  /*a030*/  STL [R1+0x5c], R15 ;  /* 0x00005c0f01007387 */ /* 0x000fe20000100800 */
[----:B---3--:R-:W-:-:S03]  /*a040*/  SHF.L.U64.HI R14, R12, 0x2, R9 ;  /* 0x000000020c0e7819 */ /* 0x008fc60000010209 */
[----:B------:R-:W3:Y:S04]  /*a050*/  LDL.LU R9, [R1+0x230] ;  /* 0x0002300001097983 */ /* 0x000ee80000300800 */
        /* <DEDUP_REMOVED lines=8> */
[----:B----4-:R-:W-:-:S03]  /*a0e0*/  SHF.L.U64.HI R12, R10, 0x2, R7 ;  /* 0x000000020a0c7819 */ /* 0x010fc60000010207 */
[----:B------:R-:W4:Y:S01]  /*a0f0*/  LDL.LU R7, [R1+0x228] ;  /* 0x0002280001077983 */ /* 0x000f220000300800 */
[----:B------:R-:W-:-:S03]  /*a100*/  IMAD.SHL.U32 R10, R10, 0x4, RZ ;  /* 0x000000040a0a7824 */ /* 0x000fc600078e00ff */
        /* <DEDUP_REMOVED lines=12> */
[----:B------:R-:W-:Y:S02]  /*a1d0*/  LEA.HI.X.SX32 R2, R186, R20, 0x1, P6 ;  /* 0x00000014ba027211 */ /* 0x000fe400030f0eff */
[C---:B----4-:R-:W-:Y:S02]  /*a1e0*/  SHF.L.U64.HI R9, R7.reuse, 0x2, R4 ;  /* 0x0000000207097819 */ /* 0x050fe40000010204 */
        /* <DEDUP_REMOVED lines=8> */
[----:B------:R-:W-:-:S04]  /*a270*/  IADD3 R245, P6, R245, R48, RZ ;  /* 0x00000030f5f57210 */ /* 0x000fc80007fde0ff */
[----:B------:R-:W-:Y:S02]  /*a280*/  LEA.HI.X.SX32 R212, R48, R20, 0x1, P6 ;  /* 0x0000001430d47211 */ /* 0x000fe400030f0eff */
[----:B------:R-:W1:Y:S01]  /*a290*/  S2R R48, SR_TID.X ;  /* 0x0000000000307919 */ /* 0x000e620000002100 */
[----:B--2---:R-:W-:-:S03]  /*a2a0*/  SHF.L.U64.HI R7, R5, 0x2, R2 ;  /* 0x0000000205077819 */ /* 0x004fc60000010202 */
[----:B------:R-:W2:Y:S01]  /*a2b0*/  LDL.LU R2, [R1+0x214] ;  /* 0x0002140001027983 */ /* 0x000ea20000300800 */
[----:B------:R-:W-:Y:S01]  /*a2c0*/  IMAD.MOV.U32 R49, RZ, RZ, 0x1f ;  /* 0x0000001fff317424 */ /* 0x000fe200078e00ff */
[----:B------:R-:W-:-:S04]  /*a2d0*/  LEA.HI.X.SX32 R251, R187, R20, 0x1, P5 ;  /* 0x00000014bbfb7211 */ /* 0x000fc800028f0eff */
[----:B------:R-:W-:Y:S02]  /*a2e0*/  IADD3 R49, R49, c[0x0][0x180], RZ ;  /* 0x0000600031317a10 */ /* 0x000fe40007ffe0ff */
[----:B------:R-:W-:Y:S02]  /*a2f0*/  LEA.HI.X.SX32 R247, R168, R20, 0x1, P3 ;  /* 0x00000014a8f77211 */ /* 0x000fe400018f0eff */
[----:B------:R-:W-:-:S04]  /*a300*/  SHF.R.S32.HI R20, RZ, 0x1f, R49 ;  /* 0x0000001fff147819 */ /* 0x000fc80000011431 */
[----:B------:R-:W-:Y:S02]  /*a310*/  LEA.HI R20, R20, R49, RZ, 0x5 ;  /* 0x0000003114147211 */ /* 0x000fe400078f28ff */
[----:B-1----:R-:W-:-:S04]  /*a320*/  SHF.R.U32.HI R49, RZ, 0x6, R48 ;  /* 0x00000006ff317819 */ /* 0x002fc80000011630 */
[----:B------:R-:W-:Y:S02]  /*a330*/  SGXT.U32 R49, R49, 0x1 ;  /* 0x000000013131781a */ /* 0x000fe40000000000 */
[C---:B------:R-:W-:Y:S02]  /*a340*/  LOP3.LUT R209, R242.reuse, 0x3, RZ, 0xc0, !PT ;  /* 0x00000003f2d17812 */ /* 0x040fe400078ec0ff */
[----:B------:R-:W-:Y:S02]  /*a350*/  LOP3.LUT R22, R242, 0x1c, RZ, 0xc0, !PT ;  /* 0x0000001cf2167812 */ /* 0x000fe400078ec0ff */
[----:B------:R-:W-:Y:S02]  /*a360*/  LOP3.LUT R49, R49, 0x1c, RZ, 0xfc, !PT ;  /* 0x0000001c31317812 */ /* 0x000fe400078efcff */
[----:B------:R-:W-:Y:S01]  /*a370*/  LOP3.LUT R171, R48, 0x60, RZ, 0xc0, !PT ;  /* 0x0000006030ab7812 */ /* 0x000fe200078ec0ff */
[----:B------:R-:W-:Y:S01]  /*a380*/  IMAD R209, R209, 0x120, R22 ;  /* 0x00000120d1d17824 */ /* 0x000fe200078e0216 */
[----:B------:R-:W-:Y:S01]  /*a390*/  SHF.R.U32.HI R48, RZ, 0x6, R48 ;  /* 0x00000006ff307819 */ /* 0x000fe20000011630 */
[----:B------:R-:W-:Y:S01]  /*a3a0*/  IMAD R22, R49, c[0x0][0x188], RZ ;  /* 0x0000620031167a24 */ /* 0x000fe200078e02ff */
[----:B------:R-:W-:Y:S01]  /*a3b0*/  LOP3.LUT R21, R242, 0x7, RZ, 0xc0, !PT ;  /* 0x00000007f2157812 */ /* 0x000fe200078ec0ff */
[----:B------:R-:W-:Y:S01]  /*a3c0*/  IMAD.SHL.U32 R6, R6, 0x4, RZ ;  /* 0x0000000406067824 */ /* 0x000fe200078e00ff */
[----:B------:R-:W-:-:S02]  /*a3d0*/  SHF.R.U32.HI R49, RZ, 0x6, R242 ;  /* 0x00000006ff317819 */ /* 0x000fc400000116f2 */
[----:B------:R-:W-:Y:S01]  /*a3e0*/  SGXT.U32 R48, R48, 0x1 ;  /* 0x000000013030781a */ /* 0x000fe20000000000 */
[----:B------:R-:W-:Y:S01]  /*a3f0*/  IMAD.SHL.U32 R23, R21, 0x10, RZ ;  /* 0x0000001015177824 */ /* 0x000fe200078e00ff */
[----:B------:R-:W-:Y:S01]  /*a400*/  SGXT.U32 R49, R49, 0x1 ;  /* 0x000000013131781a */ /* 0x000fe20000000000 */
[----:B------:R-:W-:Y:S01]  /*a410*/  IMAD R28, R21, 0x4, R171 ;  /* 0x00000004151c7824 */ /* 0x000fe200078e02ab */
[----:B------:R-:W-:Y:S01]  /*a420*/  LOP3.LUT R48, R48, 0x1e, RZ, 0xfc, !PT ;  /* 0x0000001e30307812 */ /* 0x000fe200078efcff */
[----:B------:R4:W-:Y:S01]  /*a430*/  STL [R1+0x20], R6 ;  /* 0x0000200601007387 */ /* 0x0009e20000100800 */
[----:B------:R-:W-:Y:S01]  /*a440*/  IMAD.SHL.U32 R5, R5, 0x4, RZ ;  /* 0x0000000405057824 */ /* 0x000fe200078e00ff */
[----:B------:R-:W-:Y:S01]  /*a450*/  SHF.R.S32.HI R21, RZ, 0x1f, R237 ;  /* 0x0000001fff157819 */ /* 0x000fe200000114ed */
[----:B------:R-:W-:Y:S01]  /*a460*/  IMAD.SHL.U32 R24, R242, 0x2, RZ ;  /* 0x00000002f2187824 */ /* 0x000fe200078e00ff */
[C---:B------:R-:W-:Y:S01]  /*a470*/  IADD3 R233, P2, R237.reuse, R234, RZ ;  /* 0x000000eaede97210 */ /* 0x040fe20007f5e0ff */
[----:B------:R-:W-:Y:S01]  /*a480*/  STL [R1+0x1c], R7 ;  /* 0x00001c0701007387 */ /* 0x000fe20000100800 */
[----:B------:R-:W-:Y:S01]  /*a490*/  IADD3 R235, P3, R237, R236, RZ ;  /* 0x000000ecedeb7210 */ /* 0x000fe20007f7e0ff */
[----:B------:R-:W-:Y:S01]  /*a4a0*/  IMAD R49, R49, c[0x0][0x188], RZ ;  /* 0x0000620031317a24 */ /* 0x000fe200078e02ff */
[----:B------:R-:W-:-:S02]  /*a4b0*/  IADD3 R229, P6, R237, R210, RZ ;  /* 0x000000d2ede57210 */ /* 0x000fc40007fde0ff */
[C---:B----4-:R-:W-:Y:S01]  /*a4c0*/  SHF.L.U64.HI R6, R4.reuse, 0x2, R251 ;  /* 0x0000000204067819 */ /* 0x050fe200000102fb */
[----:B------:R-:W-:Y:S01]  /*a4d0*/  IMAD.SHL.U32 R4, R4, 0x4, RZ ;  /* 0x0000000404047824 */ /* 0x000fe200078e00ff */
[C---:B------:R-:W-:Y:S01]  /*a4e0*/  IADD3 R231, P0, R237.reuse, R213, RZ ;  /* 0x000000d5ede77210 */ /* 0x040fe20007f1e0ff */
[----:B------:R-:W4:Y:S01]  /*a4f0*/  LDL.LU R251, [R1+0x210] ;  /* 0x0002100001fb7983 */ /* 0x000f220000300800 */
[C---:B------:R-:W-:Y:S01]  /*a500*/  IADD3 R227, P5, R237.reuse, R202, RZ ;  /* 0x000000caede37210 */ /* 0x040fe20007fbe0ff */
[----:B------:R-:W-:Y:S01]  /*a510*/  IMAD R20, R48, c[0x0][0x188], RZ ;  /* 0x0000620030147a24 */ /* 0x000fe200078e02ff */
[----:B------:R-:W-:Y:S01]  /*a520*/  IADD3 R225, P1, R237, R199, RZ ;  /* 0x000000c7ede17210 */ /* 0x000fe20007f3e0ff */
[----:B------:R3:W-:Y:S01]  /*a530*/  STL [R1+0x18], R5 ;  /* 0x0000180501007387 */ /* 0x0007e20000100800 */
[-C--:B------:R-:W-:Y:S02]  /*a540*/  LEA.HI.X.SX32 R234, R234, R21.reuse, 0x1, P2 ;  /* 0x00000015eaea7211 */ /* 0x080fe400010f0eff */
[----:B------:R-:W-:Y:S01]  /*a550*/  LOP3.LUT R23, R23, 0x30, R24, 0x78, !PT ;  /* 0x0000003017177812 */ /* 0x000fe200078e7818 */
[----:B------:R-:W-:Y:S01]  /*a560*/  STL [R1+0x14], R6 ;  /* 0x0000140601007387 */ /* 0x000fe20000100800 */
[----:B------:R-:W-:Y:S01]  /*a570*/  LEA.HI.X.SX32 R236, R236, R21, 0x1, P3 ;  /* 0x00000015ecec7211 */ /* 0x000fe200018f0eff */
[----:B------:R-:W-:Y:S01]  /*a580*/  IMAD R24, R244, c[0x0][0x188], RZ ;  /* 0x00006200f4187a24 */ /* 0x000fe200078e02ff */
[----:B------:R-:W-:-:S02]  /*a590*/  IADD3 R219, P2, R237, R196, RZ ;  /* 0x000000c4eddb7210 */ /* 0x000fc40007f5e0ff */
[----:B------:R-:W-:Y:S02]  /*a5a0*/  IADD3 R221, P3, R237, R200, RZ ;  /* 0x000000c8eddd7210 */ /* 0x000fe40007f7e0ff */
[----:B---3--:R-:W-:Y:S02]  /*a5b0*/  SHF.L.U64.HI R5, R3, 0x2, R247 ;  /* 0x0000000203057819 */ /* 0x008fe400000102f7 */
[-C--:B------:R-:W-:Y:S01]  /*a5c0*/  LEA.HI.X.SX32 R230, R210, R21.reuse, 0x1, P6 ;  /* 0x00000015d2e67211 */ /* 0x080fe200030f0eff */
[----:B------:R-:W3:Y:S01]  /*a5d0*/  LDL.LU R247, [R1+0x20c] ;  /* 0x00020c0001f77983 */ /* 0x000ee20000300800 */
[-C--:B------:R-:W-:Y:S01]  /*a5e0*/  LEA.HI.X.SX32 R232, R213, R21.reuse, 0x1, P0 ;  /* 0x00000015d5e87211 */ /* 0x080fe200000f0eff */
[----:B------:R-:W-:Y:S01]  /*a5f0*/  IMAD R26, R243, c[0x0][0x188], RZ ;  /* 0x00006200f31a7a24 */ /* 0x000fe200078e02ff */
[----:B------:R-:W-:Y:S01]  /*a600*/  IADD3 R215, P6, R237, R0, RZ ;  /* 0x00000000edd77210 */ /* 0x000fe20007fde0ff */
[----:B------:R1:W-:Y:S01]  /*a610*/  STL [R1+0x10], R4 ;  /* 0x0000100401007387 */ /* 0x0003e20000100800 */
[----:B------:R-:W-:-:S02]  /*a620*/  LEA.HI.X.SX32 R238, R202, R21, 0x1, P5 ;  /* 0x00000015caee7211 */ /* 0x000fc400028f0eff */
[----:B------:R-:W-:Y:S02]  /*a630*/  IADD3 R213, P5, R237, R49, RZ ;  /* 0x00000031edd57210 */ /* 0x000fe40007fbe0ff */
[-C--:B------:R-:W-:Y:S02]  /*a640*/  LEA.HI.X.SX32 R199, R199, R21.reuse, 0x1, P1 ;  /* 0x00000015c7c77211 */ /* 0x080fe400008f0eff */
[-C--:B------:R-:W-:Y:S02]  /*a650*/  LEA.HI.X.SX32 R244, R196, R21.reuse, 0x1, P2 ;  /* 0x00000015c4f47211 */ /* 0x080fe400010f0eff */
[----:B------:R-:W-:Y:S01]  /*a660*/  IADD3 R243, P1, R237, R20, RZ ;  /* 0x00000014edf37210 */ /* 0x000fe20007f3e0ff */
[----:B-1----:R-:W-:Y:S01]  /*a670*/  IMAD.SHL.U32 R4, R3, 0x4, RZ ;  /* 0x0000000403047824 */ /* 0x002fe200078e00ff */
[----:B------:R-:W-:Y:S02]  /*a680*/  IADD3 R223, P4, R237, R198, RZ ;  /* 0x000000c6eddf7210 */ /* 0x000fe40007f9e0ff */
[----:B------:R-:W-:-:S02]  /*a690*/  LEA.HI.X.SX32 R200, R200, R21, 0x1, P3 ;  /* 0x00000015c8c87211 */ /* 0x000fc400018f0eff */
[C---:B------:R-:W-:Y:S01]  /*a6a0*/  IADD3 R241, P2, R237.reuse, R22, RZ ;  /* 0x00000016edf17210 */ /* 0x040fe20007f5e0ff */
[----:B------:R-:W-:Y:S01]  /*a6b0*/  STL [R1+0xc], R5 ;  /* 0x00000c0501007387 */ /* 0x000fe20000100800 */
[----:B------:R-:W-:Y:S02]  /*a6c0*/  IADD3 R239, P3, R237, R24, RZ ;  /* 0x00000018edef7210 */ /* 0x000fe40007f7e0ff */
[-C--:B------:R-:W-:Y:S01]  /*a6d0*/  LEA.HI.X.SX32 R208, R0, R21.reuse, 0x1, P6 ;  /* 0x0000001500d07211 */ /* 0x080fe200030f0eff */
[----:B------:R-:W-:Y:S01]  /*a6e0*/  STL [R1+0x8], R4 ;  /* 0x0000080401007387 */ /* 0x000fe20000100800 */
[-C--:B------:R-:W-:Y:S02]  /*a6f0*/  LEA.HI.X.SX32 R206, R49, R21.reuse, 0x1, P5 ;  /* 0x0000001531ce7211 */ /* 0x080fe400028f0eff */
[-C--:B------:R-:W-:Y:S02]  /*a700*/  LEA.HI.X.SX32 R205, R20, R21.reuse, 0x1, P1 ;  /* 0x0000001514cd7211 */ /* 0x080fe400008f0eff */
[----:B------:R-:W-:-:S02]  /*a710*/  LEA.HI.X.SX32 R242, R198, R21, 0x1, P4 ;  /* 0x00000015c6f27211 */ /* 0x000fc400020f0eff */
[-C--:B------:R-:W-:Y:S02]  /*a720*/  LEA.HI.X.SX32 R204, R22, R21.reuse, 0x1, P2 ;  /* 0x0000001516cc7211 */ /* 0x080fe400010f0eff */
[----:B------:R-:W-:Y:S02]  /*a730*/  LEA.HI.X.SX32 R197, R24, R21, 0x1, P3 ;  /* 0x0000001518c57211 */ /* 0x000fe400018f0eff */
[----:B------:R-:W-:Y:S02]  /*a740*/  SHF.L.U64.HI R246, R245, 0x2, R212 ;  /* 0x00000002f5f67819 */ /* 0x000fe400000102d4 */
[----:B------:R-:W-:Y:S02]  /*a750*/  SHF.L.U64.HI R216, R215, 0x2, R208 ;  /* 0x00000002d7d87819 */ /* 0x000fe400000102d0 */
[----:B------:R-:W-:Y:S02]  /*a760*/  SHF.L.U64.HI R250, R249, 0x2, R224 ;  /* 0x00000002f9fa7819 */ /* 0x000fe400000102e0 */
[----:B------:R-:W-:-:S02]  /*a770*/  SHF.L.U64.HI R214, R213, 0x2, R206 ;  /* 0x00000002d5d67819 */ /* 0x000fc400000102ce */
[----:B------:R-:W-:Y:S02]  /*a780*/  SHF.L.U64.HI R224, R223, 0x2, R242 ;  /* 0x00000002dfe07819 */ /* 0x000fe400000102f2 */
[----:B------:R-:W-:Y:S02]  /*a790*/  SHF.L.U64.HI R242, R241, 0x2, R204 ;  /* 0x00000002f1f27819 */ /* 0x000fe400000102cc */
[----:B------:R-:W-:Y:S02]  /*a7a0*/  SHF.L.U64.HI R240, R239, 0x2, R197 ;  /* 0x00000002eff07819 */ /* 0x000fe400000102c5 */
[C---:B--2---:R-:W-:Y:S01]  /*a7b0*/  SHF.L.U64.HI R3, R2.reuse, 0x2, R220 ;  /* 0x0000000202037819 */ /* 0x044fe200000102dc */
[----:B------:R-:W-:Y:S01]  /*a7c0*/  IMAD.SHL.U32 R2, R2, 0x4, RZ ;  /* 0x0000000402027824 */ /* 0x000fe200078e00ff */
[----:B------:R-:W-:-:S03]  /*a7d0*/  SHF.L.U64.HI R220, R219, 0x2, R244 ;  /* 0x00000002dbdc7819 */ /* 0x000fc600000102f4 */
[----:B------:R1:W-:Y:S01]  /*a7e0*/  STL [R1+0x4], R3 ;  /* 0x0000040301007387 */ /* 0x0003e20000100800 */
[----:B------:R-:W-:-:S03]  /*a7f0*/  SHF.L.U64.HI R244, R243, 0x2, R205 ;  /* 0x00000002f3f47819 */ /* 0x000fc600000102cd */
[----:B------:R2:W-:Y:S04]  /*a800*/  STL [R1], R2 ;  /* 0x0000000201007387 */ /* 0x0005e80000100800 */
[----:B------:R1:W5:Y:S04]  /*a810*/  LDL.LU R212, [R1+0x208] ;  /* 0x0002080001d47983 */ /* 0x0003680000300800 */
[----:B------:R1:W5:Y:S04]  /*a820*/  LDL.LU R208, [R1+0x204] ;  /* 0x0002040001d07983 */ /* 0x0003680000300800 */
[----:B------:R1:W5:Y:S04]  /*a830*/  LDL.LU R206, [R1+0x200] ;  /* 0x0002000001ce7983 */ /* 0x0003680000300800 */
[----:B------:R1:W5:Y:S04]  /*a840*/  LDL.LU R205, [R1+0x1fc] ;  /* 0x0001fc0001cd7983 */ /* 0x0003680000300800 */
[----:B------:R1:W5:Y:S04]  /*a850*/  LDL.LU R204, [R1+0x1f8] ;  /* 0x0001f80001cc7983 */ /* 0x0003680000300800 */
[----:B------:R1:W5:Y:S01]  /*a860*/  LDL.LU R197, [R1+0x1f4] ;  /* 0x0001f40001c57983 */ /* 0x0003620000300800 */
[----:B------:R-:W-:-:S02]  /*a870*/  IADD3 R217, P0, R237, R192, RZ ;  /* 0x000000c0edd97210 */ /* 0x000fc40007f1e0ff */
[----:B------:R-:W-:Y:S01]  /*a880*/  IADD3 R237, P4, R237, R26, RZ ;  /* 0x0000001aeded7210 */ /* 0x000fe20007f9e0ff */
[----:B------:R-:W-:Y:S02]  /*a890*/  IMAD.MOV.U32 R195, RZ, RZ, c[0x0][0x18c] ;  /* 0x00006300ffc37624 */ /* 0x000fe400078e00ff */
[----:B------:R-:W-:Y:S01]  /*a8a0*/  IMAD.MOV.U32 R49, RZ, RZ, c[0x0][0x188] ;  /* 0x00006200ff317624 */ /* 0x000fe200078e00ff */
[----:B------:R-:W-:Y:S01]  /*a8b0*/  LEA.HI.X.SX32 R207, R26, R21, 0x1, P4 ;  /* 0x000000151acf7211 */ /* 0x000fe200020f0eff */
[----:B------:R-:W-:Y:S02]  /*a8c0*/  IMAD.MOV.U32 R203, RZ, RZ, c[0x0][0x188] ;  /* 0x00006200ffcb7624 */ /* 0x000fe400078e00ff */
[----:B------:R-:W-:Y:S02]  /*a8d0*/  IMAD.MOV.U32 R201, RZ, RZ, c[0x0][0x18c] ;  /* 0x00006300ffc97624 */ /* 0x000fe400078e00ff */
[----:B------:R-:W-:Y:S01]  /*a8e0*/  IMAD.SHL.U32 R195, R195, 0x20, RZ ;  /* 0x00000020c3c37824 */ /* 0x000fe200078e00ff */
[----:B------:R-:W-:Y:S01]  /*a8f0*/  SHF.L.U64.HI R228, R227, 0x2, R238 ;  /* 0x00000002e3e47819 */ /* 0x000fe200000102ee */
[----:B------:R-:W-:-:S02]  /*a900*/  IMAD.SHL.U32 R49, R49, 0x20, RZ ;  /* 0x0000002031317824 */ /* 0x000fc400078e00ff */
[----:B------:R-:W-:Y:S02]  /*a910*/  IMAD.MOV.U32 R211, RZ, RZ, c[0x0][0x188] ;  /* 0x00006200ffd37624 */ /* 0x000fe400078e00ff */
[----:B------:R-:W-:Y:S01]  /*a920*/  IMAD.SHL.U32 R203, R203, 0x20, RZ ;  /* 0x00000020cbcb7824 */ /* 0x000fe200078e00ff */
[----:B------:R-:W-:Y:S01]  /*a930*/  SHF.L.U64.HI R238, R237, 0x2, R207 ;  /* 0x00000002edee7819 */ /* 0x000fe200000102cf */
[----:B------:R-:W-:Y:S01]  /*a940*/  IMAD.SHL.U32 R201, R201, 0x20, RZ ;  /* 0x00000020c9c97824 */ /* 0x000fe200078e00ff */
[----:B------:R-:W2:Y:S01]  /*a950*/  S2R R207, SR_TID.X ;  /* 0x0000000000cf7919 */ /* 0x000ea20000002100 */
[----:B------:R-:W-:Y:S01]  /*a960*/  SHF.R.S32.HI R195, RZ, 0x1f, R195 ;  /* 0x0000001fffc37819 */ /* 0x000fe200000114c3 */
[----:B------:R-:W-:Y:S01]  /*a970*/  IMAD.SHL.U32 R211, R211, 0x20, RZ ;  /* 0x00000020d3d37824 */ /* 0x000fe200078e00ff */
[----:B------:R-:W-:Y:S02]  /*a980*/  LEA R196, P1, R49, c[0x0][0x160], 0x4 ;  /* 0x0000580031c47a11 */ /* 0x000fe400078220ff */
[----:B------:R-:W-:-:S02]  /*a990*/  SHF.R.S32.HI R203, RZ, 0x1f, R203 ;  /* 0x0000001fffcb7819 */ /* 0x000fc400000114cb */
[----:B-1----:R-:W-:Y:S02]  /*a9a0*/  SHF.L.U64.HI R3, R201, 0x2, R195 ;  /* 0x00000002c9037819 */ /* 0x002fe400000102c3 */
[C-C-:B------:R-:W-:Y:S02]  /*a9b0*/  SHF.L.U64.HI R4, R211.reuse, 0x2, R203.reuse ;  /* 0x00000002d3047819 */ /* 0x140fe400000102cb */
[----:B------:R-:W-:Y:S01]  /*a9c0*/  LEA.HI.X R3, R211, c[0x0][0x164], R203, 0x4, P1 ;  /* 0x00005900d3037a11 */ /* 0x000fe200008f24cb */
[----:B------:R-:W-:Y:S02]  /*a9d0*/  IMAD.MOV.U32 R203, RZ, RZ, 0x1f ;  /* 0x0000001fffcb7424 */ /* 0x000fe400078e00ff */
[----:B------:R-:W-:-:S03]  /*a9e0*/  IMAD.MOV.U32 R48, RZ, RZ, c[0x0][0x18c] ;  /* 0x00006300ff307624 */ /* 0x000fc600078e00ff */
[----:B------:R-:W-:Y:S01]  /*a9f0*/  IADD3 R203, R203, c[0x0][0x180], RZ ;  /* 0x00006000cbcb7a10 */ /* 0x000fe20007ffe0ff */
[----:B------:R-:W-:-:S03]  /*aa00*/  IMAD.SHL.U32 R48, R48, 0x20, RZ ;  /* 0x0000002030307824 */ /* 0x000fc600078e00ff */
[----:B------:R-:W-:Y:S01]  /*aa10*/  SHF.R.S32.HI R211, RZ, 0x1f, R203 ;  /* 0x0000001fffd37819 */ /* 0x000fe200000114cb */
[----:B------:R-:W-:-:S03]  /*aa20*/  IMAD.U32 R210, R28, 0x20, R23 ;  /* 0x000000201cd27824 */ /* 0x000fc600078e0017 */
[----:B------:R-:W-:Y:S02]  /*aa30*/  LEA.HI R211, R211, R203, RZ, 0x5 ;  /* 0x000000cbd3d37211 */ /* 0x000fe400078f28ff */
[----:B------:R-:W-:Y:S02]  /*aa40*/  LEA.HI.X.SX32 R192, R192, R21, 0x1, P0 ;  /* 0x00000015c0c07211 */ /* 0x000fe400000f0eff */
[----:B------:R-:W-:Y:S02]  /*aa50*/  LEA R0, P0, R48, c[0x0][0x168], 0x4 ;  /* 0x00005a0030007a11 */ /* 0x000fe400078020ff */
[----:B--2---:R-:W-:Y:S02]  /*aa60*/  SHF.R.U32.HI R207, RZ, 0x6, R207 ;  /* 0x00000006ffcf7819 */ /* 0x004fe400000116cf */
[----:B------:R-:W-:Y:S02]  /*aa70*/  SHF.R.S32.HI R211, RZ, 0x5, R211 ;  /* 0x00000005ffd37819 */ /* 0x000fe400000114d3 */
[----:B----4-:R-:W-:-:S02]  /*aa80*/  SHF.L.U64.HI R252, R251, 0x2, R222 ;  /* 0x00000002fbfc7819 */ /* 0x010fc400000102de */
[----:B---3--:R-:W-:Y:S01]  /*aa90*/  SHF.L.U64.HI R248, R247, 0x2, R226 ;  /* 0x00000002f7f87819 */ /* 0x008fe200000102e2 */
[----:B------:R-:W-:Y:S01]  /*aaa0*/  IMAD.MOV.U32 R202, RZ, RZ, 0x3 ;  /* 0x00000003ffca7424 */ /* 0x000fe200078e00ff */
[----:B------:R-:W-:Y:S01]  /*aab0*/  SHF.L.U64.HI R236, R235, 0x2, R236 ;  /* 0x00000002ebec7819 */ /* 0x000fe200000102ec */
[----:B------:R-:W-:Y:S01]  /*aac0*/  IMAD.MOV.U32 R198, RZ, RZ, -0x1 ;  /* 0xffffffffffc67424 */ /* 0x000fe200078e00ff */
[----:B------:R-:W-:Y:S01]  /*aad0*/  SHF.L.U64.HI R234, R233, 0x2, R234 ;  /* 0x00000002e9ea7819 */ /* 0x000fe200000102ea */
[----:B------:R-:W-:Y:S01]  /*aae0*/  CS2R R160, SRZ ;  /* 0x0000000000a07805 */ /* 0x000fe2000001ff00 */
        /* <DEDUP_REMOVED lines=10> */
[C---:B------:R-:W-:Y:S01]  /*ab90*/  LOP3.LUT R5, R209.reuse, 0x20, RZ, 0x3c, !PT ;  /* 0x00000020d1057812 */ /* 0x040fe200078e3cff */
[----:B------:R-:W-:Y:S01]  /*aba0*/  CS2R R124, SRZ ;  /* 0x00000000007c7805 */ /* 0x000fe2000001ff00 */
[----:B------:R-:W-:Y:S01]  /*abb0*/  LOP3.LUT R4, R209, 0x40, RZ, 0x3c, !PT ;  /* 0x00000040d1047812 */ /* 0x000fe200078e3cff */
[----:B------:R-:W-:Y:S01]  /*abc0*/  CS2R R126, SRZ ;  /* 0x00000000007e7805 */ /* 0x000fe2000001ff00 */
        /* <DEDUP_REMOVED lines=47> */
[----:B------:R-:W-:Y:S01]  /*aec0*/  IMAD.SHL.U32 R251, R251, 0x4, RZ ;  /* 0x00000004fbfb7824 */ /* 0x000fe200078e00ff */
[----:B------:R-:W-:Y:S01]  /*aed0*/  LEA.HI.X R2, R201, c[0x0][0x16c], R195, 0x4, P0 ;  /* 0x00005b00c9027a11 */ /* 0x000fe200000f24c3 */
[----:B------:R-:W-:Y:S01]  /*aee0*/  IMAD.SHL.U32 R249, R249, 0x4, RZ ;  /* 0x00000004f9f97824 */ /* 0x000fe200078e00ff */
[----:B------:R-:W-:Y:S01]  /*aef0*/  SGXT.U32 R207, R207, 0x1 ;  /* 0x00000001cfcf781a */ /* 0x000fe20000000000 */
[----:B------:R-:W-:Y:S01]  /*af00*/  IMAD.SHL.U32 R247, R247, 0x4, RZ ;  /* 0x00000004f7f77824 */ /* 0x000fe200078e00ff */
[----:B------:R-:W-:Y:S01]  /*af10*/  CS2R R50, SRZ ;  /* 0x0000000000327805 */ /* 0x000fe2000001ff00 */
        /* <DEDUP_REMOVED lines=17> */
[----:B------:R-:W-:Y:S01]  /*b030*/  LOP3.LUT R6, R209, 0x60, RZ, 0x3c, !PT ;  /* 0x00000060d1067812 */ /* 0x000fe200078e3cff */
[----:B------:R-:W-:Y:S01]  /*b040*/  IMAD.SHL.U32 R219, R219, 0x4, RZ ;  /* 0x00000004dbdb7824 */ /* 0x000fe200078e00ff */
[----:B------:R-:W-:Y:S01]  /*b050*/  IADD3 R5, R211, -0x4, RZ ;  /* 0xfffffffcd3057810 */ /* 0x000fe20007ffe0ff */
[----:B------:R-:W-:Y:S01]  /*b060*/  IMAD.SHL.U32 R217, R217, 0x4, RZ ;  /* 0x00000004d9d97824 */ /* 0x000fe200078e00ff */
[----:B------:R-:W-:Y:S01]  /*b070*/  LOP3.LUT R4, R210, 0x40, RZ, 0x3c, !PT ;  /* 0x00000040d2047812 */ /* 0x000fe200078e3cff */
[----:B------:R-:W-:-:S02]  /*b080*/  IMAD.SHL.U32 R215, R215, 0x4, RZ ;  /* 0x00000004d7d77824 */ /* 0x000fc400078e00ff */
[----:B------:R-:W-:Y:S02]  /*b090*/  IMAD.SHL.U32 R213, R213, 0x4, RZ ;  /* 0x00000004d5d57824 */ /* 0x000fe400078e00ff */
[----:B------:R-:W-:Y:S02]  /*b0a0*/  IMAD.SHL.U32 R243, R243, 0x4, RZ ;  /* 0x00000004f3f37824 */ /* 0x000fe400078e00ff */
[----:B------:R-:W-:Y:S02]  /*b0b0*/  IMAD.SHL.U32 R241, R241, 0x4, RZ ;  /* 0x00000004f1f17824 */ /* 0x000fe400078e00ff */
[----:B------:R-:W-:Y:S02]  /*b0c0*/  IMAD.SHL.U32 R239, R239, 0x4, RZ ;  /* 0x00000004efef7824 */ /* 0x000fe400078e00ff */
[----:B------:R-:W-:Y:S01]  /*b0d0*/  IMAD.SHL.U32 R237, R237, 0x4, RZ ;  /* 0x00000004eded7824 */ /* 0x000fe200078e00ff */
[----:B------:R-:W-:Y:S02]  /*b0e0*/  UIADD3 UR5, UR5, -0x80, URZ ;  /* 0xffffff8005057890 */ /* 0x000fe4000fffe03f */
[----:B------:R-:W-:-:S02]  /*b0f0*/  UMOV UR4, URZ ;  /* 0x0000003f00047c82 */ /* 0x000fc40008000000 */
.L_x_1:
[----:B------:R-:W-:-:S04]  /*b100*/  DEPBAR.LE SB0, 0x6 ;  /* 0x000081800000791a */ /* 0x000fc80000000000 */
[----:B------:R-:W-:Y:S02]  /*b110*/  IADD3 R198, R198, 0x1, RZ ;  /* 0x00000001c6c67810 */ /* 0x000fe40007ffe0ff */
[C---:B-1----:R-:W-:Y:S01]  /*b120*/  LOP3.LUT R5, R209.reuse, 0x40, RZ, 0x3c, !PT ;  /* 0x00000040d1057812 */ /* 0x042fe200078e3cff */
[----:B------:R-:W-:Y:S01]  /*b130*/  BAR.SYNC.DEFER_BLOCKING 0x0 ;  /* 0x0000000000007b1d */ /* 0x000fe20000010000 */
[C---:B------:R-:W-:Y:S02]  /*b140*/  ISETP.GT.AND P0, PT, R198.reuse, 0x3, PT ;  /* 0x00000003c600780c */ /* 0x040fe40003f04270 */
[C---:B------:R-:W-:Y:S02]  /*b150*/  LOP3.LUT R4, R209.reuse, 0x60, RZ, 0x3c, !PT ;  /* 0x00000060d1047812 */ /* 0x040fe400078e3cff */
[----:B------:R-:W-:Y:S02]  /*b160*/  SEL R198, R198, RZ, !P0 ;  /* 0x000000ffc6c67207 */ /* 0x000fe40004000000 */
[----:B------:R-:W-:-:S02]  /*b170*/  LOP3.LUT R6, R209, 0x20, RZ, 0x3c, !PT ;  /* 0x00000020d1067812 */ /* 0x000fc400078e3cff */
[C---:B------:R-:W-:Y:S01]  /*b180*/  ISETP.GE.AND P1, PT, R207.reuse, UR5, PT ;  /* 0x00000005cf007c0c */ /* 0x040fe2000bf26270 */
[----:B------:R-:W-:Y:S01]  /*b190*/  IMAD R164, R198, 0x8000, R210 ;  /* 0x00008000c6a47824 */ /* 0x000fe200078e02d2 */
[----:B------:R-:W-:Y:S01]  /*b1a0*/  IADD3 R202, R202, 0x1, RZ ;  /* 0x00000001caca7810 */ /* 0x000fe20007ffe0ff */
[C---:B------:R-:W-:Y:S02]  /*b1b0*/  IMAD R201, R198.reuse, 0x2000, R5 ;  /* 0x00002000c6c97824 */ /* 0x040fe400078e0205 */
[C---:B------:R-:W-:Y:S02]  /*b1c0*/  IMAD R200, R198.reuse, 0x2000, R4 ;  /* 0x00002000c6c87824 */ /* 0x040fe400078e0204 */
[C---:B------:R-:W-:Y:S02]  /*b1d0*/  IMAD R203, R198.reuse, 0x2000, R209 ;  /* 0x00002000c6cb7824 */ /* 0x040fe400078e02d1 */
[----:B------:R-:W-:Y:S01]  /*b1e0*/  IMAD R199, R198, 0x2000, R6 ;  /* 0x00002000c6c77824 */ /* 0x000fe200078e0206 */
[----:B------:R-:W-:Y:S04]  /*b1f0*/  LDS R172, [R201+0x20000] ;  /* 0x02000000c9ac7984 */ /* 0x000fe80000000800 */
[----:B------:R-:W-:Y:S04]  /*b200*/  LDS R174, [R201+0x20400] ;  /* 0x02040000c9ae7984 */ /* 0x000fe80000000800 */
[----:B------:R-:W-:Y:S04]  /*b210*/  LDS R173, [R200+0x20000] ;  /* 0x02000000c8ad7984 */ /* 0x000fe80000000800 */
[----:B------:R-:W-:Y:S04]  /*b220*/  LDS R175, [R200+0x20400] ;  /* 0x02040000c8af7984 */ /* 0x000fe80000000800 */
[----:B------:R-:W1:Y:S04]  /*b230*/  LDSM.16.M88.4 R16, [R164+0x1000] ;  /* 0x00100000a410783b */ /* 0x000e680000000200 */
[----:B------:R-:W-:Y:S04]  /*b240*/  LDS R136, [R203+0x20080] ;  /* 0x02008000cb887984 */ /* 0x000fe80000000800 */
[----:B------:R-:W-:Y:S04]  /*b250*/  LDS R138, [R203+0x20480] ;  /* 0x02048000cb8a7984 */ /* 0x000fe80000000800 */
[----:B------:R-:W-:Y:S04]  /*b260*/  LDS R137, [R199+0x20080] ;  /* 0x02008000c7897984 */ /* 0x000fe80000000800 */
[----:B------:R-:W2:Y:S04]  /*b270*/  LDS R139, [R199+0x20480] ;  /* 0x02048000c78b7984 */ /* 0x000ea80000000800 */
[----:B------:R-:W-:Y:S04]  /*b280*/  LDS R132, [R201+0x20080] ;  /* 0x02008000c9847984 */ /* 0x000fe80000000800 */
[----:B------:R-:W-:Y:S04]  /*b290*/  LDS R134, [R201+0x20480] ;  /* 0x02048000c9867984 */ /* 0x000fe80000000800 */
[----:B------:R-:W-:Y:S04]  /*b2a0*/  LDS R133, [R200+0x20080] ;  /* 0x02008000c8857984 */ /* 0x000fe80000000800 */
[----:B------:R-:W-:Y:S04]  /*b2b0*/  LDS R135, [R200+0x20480] ;  /* 0x02048000c8877984 */ /* 0x000fe80000000800 */
[----:B------:R-:W3:Y:S04]  /*b2c0*/  LDSM.16.M88.4 R4, [R164] ;  /* 0x00000000a404783b */ /* 0x000ee80000000200 */
[----:B------:R-:W4:Y:S01]  /*b2d0*/  LDSM.16.M88.4 R12, [R164+0x2000] ;  /* 0x00200000a40c783b */ /* 0x000f220000000200 */
[-C--:B-1----:R-:W-:Y:S03]  /*b2e0*/  HMMA.1688.F32.TF32 R36, R172, R16.reuse, R32 ;  /* 0x00000010ac24723c */ /* 0x082fe60000081020 */
[----:B------:R-:W-:Y:S04]  /*b2f0*/  LDSM.16.M88.4 R8, [R164+0x3000] ;  /* 0x00300000a408783b */ /* 0x000fe80000000200 */
[----:B------:R-:W-:Y:S04]  /*b300*/  LDSM.16.M88.4 R140, [R164+0x4000] ;  /* 0x00400000a48c783b */ /* 0x000fe80000000200 */
[----:B------:R-:W-:Y:S04]  /*b310*/  LDSM.16.M88.4 R144, [R164+0x5000] ;  /* 0x00500000a490783b */ /* 0x000fe80000000200 */
[----:B------:R-:W-:Y:S01]  /*b320*/  LDSM.16.M88.4 R148, [R164+0x6000] ;  /* 0x00600000a494783b */ /* 0x000fe20000000200 */
[C---:B--2---:R-:W-:Y:S03]  /*b330*/  HMMA.1688.F32.TF32 R32, R136.reuse, R16, R28 ;  /* 0x000000108820723c */ /* 0x044fe6000008101c */
[----:B------:R-:W-:Y:S04]  /*b340*/  LDS R180, [R203+0x20000] ;  /* 0x02000000cbb47984 */ /* 0x000fe80000000800 */
[----:B------:R-:W-:Y:S04]  /*b350*/  LDS R182, [R203+0x20400] ;  /* 0x02040000cbb67984 */ /* 0x000fe80000000800 */
[----:B------:R-:W-:Y:S04]  /*b360*/  LDS R181, [R199+0x20000] ;  /* 0x02000000c7b57984 */ /* 0x000fe80000000800 */
[----:B------:R-:W1:Y:S04]  /*b370*/  LDS R183, [R199+0x20400] ;  /* 0x02040000c7b77984 */ /* 0x000e680000000800 */
[----:B------:R-:W2:Y:S01]  /*b380*/  LDSM.16.M88.4 R164, [R164+0x7000] ;  /* 0x00700000a4a4783b */ /* 0x000ea20000000200 */
[----:B---3--:R-:W-:Y:S08]  /*b390*/  HMMA.1688.F32.TF32 R60, R136, R4, R20 ;  /* 0x00000004883c723c */ /* 0x008ff00000081014 */
[C---:B----4-:R-:W-:Y:S08]  /*b3a0*/  HMMA.1688.F32.TF32 R28, R132.reuse, R12, R168 ;  /* 0x0000000c841c723c */ /* 0x050ff000000810a8 */
[C---:B------:R-:W-:Y:S08]  /*b3b0*/  HMMA.1688.F32.TF32 R176, R132.reuse, R4, R176 ;  /* 0x0000000484b0723c */ /* 0x040ff000000810b0 */
[----:B------:R-:W-:Y:S01]  /*b3c0*/  HMMA.1688.F32.TF32 R20, R132, R16, R184 ;  /* 0x000000108414723c */ /* 0x000fe200000810b8 */
[----:B------:R-:W-:Y:S04]  /*b3d0*/  LDS R184, [R203+0x21000] ;  /* 0x02100000cbb87984 */ /* 0x000fe80000000800 */
[----:B------:R-:W-:Y:S03]  /*b3e0*/  LDS R186, [R203+0x21400] ;  /* 0x02140000cbba7984 */ /* 0x000fe60000000800 */
[----:B------:R-:W-:Y:S01]  /*b3f0*/  HMMA.1688.F32.TF32 R40, R136, R12, R40 ;  /* 0x0000000c8828723c */ /* 0x000fe20000081028 */
[----:B------:R-:W-:Y:S04]  /*b400*/  LDS R185, [R199+0x21000] ;  /* 0x02100000c7b97984 */ /* 0x000fe80000000800 */
[----:B------:R-:W-:Y:S03]  /*b410*/  LDS R187, [R199+0x21400] ;  /* 0x02140000c7bb7984 */ /* 0x000fe60000000800 */
[C---:B-1----:R-:W-:Y:S08]  /*b420*/  HMMA.1688.F32.TF32 R160, R180.reuse, R4, R160 ;  /* 0x00000004b4a0723c */ /* 0x042ff000000810a0 */
[C---:B------:R-:W-:Y:S08]  /*b430*/  HMMA.1688.F32.TF32 R156, R180.reuse, R16, R156 ;  /* 0x00000010b49c723c */ /* 0x040ff0000008109c */
[C---:B------:R-:W-:Y:S08]  /*b440*/  HMMA.1688.F32.TF32 R152, R180.reuse, R12, R152 ;  /* 0x0000000cb498723c */ /* 0x040ff00000081098 */
[-C--:B------:R-:W-:Y:S08]  /*b450*/  HMMA.1688.F32.TF32 R124, R180, R8.reuse, R124 ;  /* 0x00000008b47c723c */ /* 0x080ff0000008107c */
[-C--:B------:R-:W-:Y:S08]  /*b460*/  HMMA.1688.F32.TF32 R52, R136, R8.reuse, R52 ;  /* 0x000000088834723c */ /* 0x080ff00000081034 */
[----:B------:R-:W-:Y:S08]  /*b470*/  HMMA.1688.F32.TF32 R48, R132, R8, R48 ;  /* 0x000000088430723c */ /* 0x000ff00000081030 */
[C---:B------:R-:W-:Y:S01]  /*b480*/  HMMA.1688.F32.TF32 R168, R180.reuse, R140, R120 ;  /* 0x0000008cb4a8723c */ /* 0x040fe20000081078 */
[----:B------:R-:W-:Y:S04]  /*b490*/  LDS R120, [R201+0x20880] ;  /* 0x02088000c9787984 */ /* 0x000fe80000000800 */
[----:B------:R-:W-:Y:S03]  /*b4a0*/  LDS R122, [R201+0x20c80] ;  /* 0x020c8000c97a7984 */ /* 0x000fe60000000800 */
[C---:B------:R-:W-:Y:S01]  /*b4b0*/  HMMA.1688.F32.TF32 R96, R180.reuse, R144, R96 ;  /* 0x00000090b460723c */ /* 0x040fe20000081060 */
[----:B------:R-:W-:Y:S04]  /*b4c0*/  LDS R121, [R200+0x20880] ;  /* 0x02088000c8797984 */ /* 0x000fe80000000800 */
[----:B------:R-:W-:Y:S03]  /*b4d0*/  LDS R123, [R200+0x20c80] ;  /* 0x020c8000c87b7984 */ /* 0x000fe60000000800 */
[C---:B------:R-:W-:Y:S08]  /*b4e0*/  HMMA.1688.F32.TF32 R92, R180.reuse, R148, R92 ;  /* 0x00000094b45c723c */ /* 0x040ff0000008105c */
[----:B--2---:R-:W-:Y:S01]  /*b4f0*/  HMMA.1688.F32.TF32 R88, R180, R164, R88 ;  /* 0x000000a4b458723c */ /* 0x004fe20000081058 */
[----:B------:R-:W-:Y:S04]  /*b500*/  LDS R180, [R203+0x20800] ;  /* 0x02080000cbb47984 */ /* 0x000fe80000000800 */
[----:B------:R-:W-:Y:S03]  /*b510*/  LDS R182, [R203+0x20c00] ;  /* 0x020c0000cbb67984 */ /* 0x000fe60000000800 */
[C---:B------:R-:W-:Y:S01]  /*b520*/  HMMA.1688.F32.TF32 R108, R136.reuse, R140, R108 ;  /* 0x0000008c886c723c */ /* 0x040fe2000008106c */
[----:B------:R-:W-:Y:S04]  /*b530*/  LDS R181, [R199+0x20800] ;  /* 0x02080000c7b57984 */ /* 0x000fe80000000800 */
[----:B------:R-:W1:Y:S03]  /*b540*/  LDS R183, [R199+0x20c00] ;  /* 0x020c0000c7b77984 */ /* 0x000e660000000800 */
[C---:B------:R-:W-:Y:S08]  /*b550*/  HMMA.1688.F32.TF32 R112, R136.reuse, R144, R112 ;  /* 0x000000908870723c */ /* 0x040ff00000081070 */
[C---:B------:R-:W-:Y:S08]  /*b560*/  HMMA.1688.F32.TF32 R116, R136.reuse, R148, R116 ;  /* 0x000000948874723c */ /* 0x040ff00000081074 */
[----:B------:R-:W-:Y:S01]  /*b570*/  HMMA.1688.F32.TF32 R128, R136, R164, R128 ;  /* 0x000000a48880723c */ /* 0x000fe20000081080 */
[----:B------:R-:W-:Y:S04]  /*b580*/  LDS R136, [R203+0x20880] ;  /* 0x02088000cb887984 */ /* 0x000fe80000000800 */
[----:B------:R-:W-:Y:S03]  /*b590*/  LDS R138, [R203+0x20c80] ;  /* 0x020c8000cb8a7984 */ /* 0x000fe60000000800 */
[C---:B------:R-:W-:Y:S01]  /*b5a0*/  HMMA.1688.F32.TF32 R64, R132.reuse, R140, R64 ;  /* 0x0000008c8440723c */ /* 0x040fe20000081040 */
[----:B------:R-:W-:Y:S04]  /*b5b0*/  LDS R137, [R199+0x20880] ;  /* 0x02088000c7897984 */ /* 0x000fe80000000800 */
[----:B------:R-:W2:Y:S03]  /*b5c0*/  LDS R139, [R199+0x20c80] ;  /* 0x020c8000c78b7984 */ /* 0x000ea60000000800 */
[C---:B------:R-:W-:Y:S08]  /*b5d0*/  HMMA.1688.F32.TF32 R68, R132.reuse, R144, R68 ;  /* 0x000000908444723c */ /* 0x040ff00000081044 */
[C---:B------:R-:W-:Y:S08]  /*b5e0*/  HMMA.1688.F32.TF32 R72, R132.reuse, R148, R72 ;  /* 0x000000948448723c */ /* 0x040ff00000081048 */
[-C--:B------:R-:W-:Y:S01]  /*b5f0*/  HMMA.1688.F32.TF32 R76, R132, R164.reuse, R76 ;  /* 0x000000a4844c723c */ /* 0x080fe2000008104c */
[----:B------:R-:W-:Y:S04]  /*b600*/  LDS R132, [R201+0x20800] ;  /* 0x02080000c9847984 */ /* 0x000fe80000000800 */
[----:B------:R-:W-:Y:S03]  /*b610*/  LDS R134, [R201+0x20c00] ;  /* 0x020c0000c9867984 */ /* 0x000fe60000000800 */
[C---:B------:R-:W-:Y:S01]  /*b620*/  HMMA.1688.F32.TF32 R104, R172.reuse, R164, R104 ;  /* 0x000000a4ac68723c */ /* 0x040fe20000081068 */
[----:B------:R-:W-:Y:S04]  /*b630*/  LDS R133, [R200+0x20800] ;  /* 0x02080000c8857984 */ /* 0x000fe80000000800 */
[----:B------:R-:W3:Y:S03]  /*b640*/  LDS R135, [R200+0x20c00] ;  /* 0x020c0000c8877984 */ /* 0x000ee60000000800 */
[C---:B------:R-:W-:Y:S08]  /*b650*/  HMMA.1688.F32.TF32 R80, R172.reuse, R140, R80 ;  /* 0x0000008cac50723c */ /* 0x040ff00000081050 */
[C---:B------:R-:W-:Y:S08]  /*b660*/  HMMA.1688.F32.TF32 R84, R172.reuse, R144, R84 ;  /* 0x00000090ac54723c */ /* 0x040ff00000081054 */
[C---:B------:R-:W-:Y:S08]  /*b670*/  HMMA.1688.F32.TF32 R100, R172.reuse, R148, R100 ;  /* 0x00000094ac64723c */ /* 0x040ff00000081064 */
[C---:B------:R-:W-:Y:S07]  /*b680*/  HMMA.1688.F32.TF32 R24, R172.reuse, R4, R24 ;  /* 0x00000004ac18723c */ /* 0x040fee0000081018 */
[----:B------:R-:W-:Y:S01]  /*b690*/  LOP3.LUT R5, R210, 0x40, RZ, 0x3c, !PT ;  /* 0x00000040d2057812 */ /* 0x000fe200078e3cff */
[C---:B------:R-:W-:Y:S08]  /*b6a0*/  HMMA.1688.F32.TF32 R44, R172.reuse, R12, R44 ;  /* 0x0000000cac2c723c */ /* 0x040ff0000008102c */
[----:B------:R-:W-:Y:S08]  /*b6b0*/  HMMA.1688.F32.TF32 R56, R172, R8, R56 ;  /* 0x00000008ac38723c */ /* 0x000ff00000081038 */
[-C--:B-1----:R-:W-:Y:S08]  /*b6c0*/  HMMA.1688.F32.TF32 R88, R180, R166.reuse, R88 ;  /* 0x000000a6b458723c */ /* 0x082ff00000081058 */
[-C--:B--2---:R-:W-:Y:S08]  /*b6d0*/  HMMA.1688.F32.TF32 R128, R136, R166.reuse, R128 ;  /* 0x000000a68880723c */ /* 0x084ff00000081080 */
[-C--:B---3--:R-:W-:Y:S08]  /*b6e0*/  HMMA.1688.F32.TF32 R104, R132, R166.reuse, R104 ;  /* 0x000000a68468723c */ /* 0x088ff00000081068 */
[----:B------:R-:W-:Y:S07]  /*b6f0*/  HMMA.1688.F32.TF32 R164, R120, R166, R76 ;  /* 0x000000a678a4723c */ /* 0x000fee000008104c */
[----:B------:R-:W-:Y:S01]  /*b700*/  IMAD R76, R198, 0x8000, R5 ;  /* 0x00008000c64c7824 */ /* 0x000fe200078e0205 */
[C---:B------:R-:W-:Y:S08]  /*b710*/  HMMA.1688.F32.TF32 R160, R180.reuse, R6, R160 ;  /* 0x00000006b4a0723c */ /* 0x040ff000000810a0 */
[C---:B------:R-:W-:Y:S08]  /*b720*/  HMMA.1688.F32.TF32 R156, R180.reuse, R18, R156 ;  /* 0x00000012b49c723c */ /* 0x040ff0000008109c */
[C---:B------:R-:W-:Y:S08]  /*b730*/  HMMA.1688.F32.TF32 R152, R180.reuse, R14, R152 ;  /* 0x0000000eb498723c */ /* 0x040ff00000081098 */
[C---:B------:R-:W-:Y:S08]  /*b740*/  HMMA.1688.F32.TF32 R124, R180.reuse, R10, R124 ;  /* 0x0000000ab47c723c */ /* 0x040ff0000008107c */
[C---:B------:R-:W-:Y:S01]  /*b750*/  HMMA.1688.F32.TF32 R172, R180.reuse, R142, R168 ;  /* 0x0000008eb4ac723c */ /* 0x040fe200000810a8 */
[----:B------:R-:W-:Y:S04]  /*b760*/  LDS R168, [R201+0x21080] ;  /* 0x02108000c9a87984 */ /* 0x000fe80000000800 */
[----:B------:R-:W-:Y:S03]  /*b770*/  LDS R170, [R201+0x21480] ;  /* 0x02148000c9aa7984 */ /* 0x000fe60000000800 */
[C---:B------:R-:W-:Y:S01]  /*b780*/  HMMA.1688.F32.TF32 R96, R180.reuse, R146, R96 ;  /* 0x00000092b460723c */ /* 0x040fe20000081060 */
[----:B------:R-:W-:Y:S04]  /*b790*/  LDS R169, [R200+0x21080] ;  /* 0x02108000c8a97984 */ /* 0x000fe80000000800 */
[----:B------:R-:W-:Y:S03]  /*b7a0*/  LDS R171, [R200+0x21480] ;  /* 0x02148000c8ab7984 */ /* 0x000fe60000000800 */
[----:B------:R-:W-:Y:S08]  /*b7b0*/  HMMA.1688.F32.TF32 R92, R180, R150, R92 ;  /* 0x00000096b45c723c */ /* 0x000ff0000008105c */
[C---:B------:R-:W-:Y:S08]  /*b7c0*/  HMMA.1688.F32.TF32 R108, R136.reuse, R142, R108 ;  /* 0x0000008e886c723c */ /* 0x040ff0000008106c */
[C---:B------:R-:W-:Y:S08]  /*b7d0*/  HMMA.1688.F32.TF32 R112, R136.reuse, R146, R112 ;  /* 0x000000928870723c */ /* 0x040ff00000081070 */
[----:B------:R-:W-:Y:S08]  /*b7e0*/  HMMA.1688.F32.TF32 R116, R136, R150, R116 ;  /* 0x000000968874723c */ /* 0x000ff00000081074 */
[C---:B------:R-:W-:Y:S08]  /*b7f0*/  HMMA.1688.F32.TF32 R80, R132.reuse, R142, R80 ;  /* 0x0000008e8450723c */ /* 0x040ff00000081050 */
[C---:B------:R-:W-:Y:S08]  /*b800*/  HMMA.1688.F32.TF32 R84, R132.reuse, R146, R84 ;  /* 0x000000928454723c */ /* 0x040ff00000081054 */
[----:B------:R-:W-:Y:S08]  /*b810*/  HMMA.1688.F32.TF32 R100, R132, R150, R100 ;  /* 0x000000968464723c */ /* 0x000ff00000081064 */
[C---:B------:R-:W-:Y:S08]  /*b820*/  HMMA.1688.F32.TF32 R60, R136.reuse, R6, R60 ;  /* 0x00000006883c723c */ /* 0x040ff0000008103c */
[C---:B------:R-:W-:Y:S08]  /*b830*/  HMMA.1688.F32.TF32 R32, R136.reuse, R18, R32 ;  /* 0x000000128820723c */ /* 0x040ff00000081020 */
[C---:B------:R-:W-:Y:S08]  /*b840*/  HMMA.1688.F32.TF32 R40, R136.reuse, R14, R40 ;  /* 0x0000000e8828723c */ /* 0x040ff00000081028 */
[----:B------:R-:W-:Y:S01]  /*b850*/  HMMA.1688.F32.TF32 R52, R136, R10, R52 ;  /* 0x0000000a8834723c */ /* 0x000fe20000081034 */
[----:B------:R-:W-:Y:S04]  /*b860*/  LDS R136, [R201+0x21000] ;  /* 0x02100000c9887984 */ /* 0x000fe80000000800 */
[----:B------:R-:W-:Y:S03]  /*b870*/  LDS R138, [R201+0x21400] ;  /* 0x02140000c98a7984 */ /* 0x000fe60000000800 */
[C---:B------:R-:W-:Y:S01]  /*b880*/  HMMA.1688.F32.TF32 R24, R132.reuse, R6, R24 ;  /* 0x000000068418723c */ /* 0x040fe20000081018 */
[----:B------:R-:W-:Y:S04]  /*b890*/  LDS R137, [R200+0x21000] ;  /* 0x02100000c8897984 */ /* 0x000fe80000000800 */
[----:B------:R-:W-:Y:S03]  /*b8a0*/  LDS R139, [R200+0x21400] ;  /* 0x02140000c88b7984 */ /* 0x000fe60000000800 */
[C---:B------:R-:W-:Y:S08]  /*b8b0*/  HMMA.1688.F32.TF32 R36, R132.reuse, R18, R36 ;  /* 0x000000128424723c */ /* 0x040ff00000081024 */
[C---:B------:R-:W-:Y:S08]  /*b8c0*/  HMMA.1688.F32.TF32 R44, R132.reuse, R14, R44 ;  /* 0x0000000e842c723c */ /* 0x040ff0000008102c */
[----:B------:R-:W-:Y:S01]  /*b8d0*/  HMMA.1688.F32.TF32 R56, R132, R10, R56 ;  /* 0x0000000a8438723c */ /* 0x000fe20000081038 */
[----:B------:R-:W-:Y:S04]  /*b8e0*/  LDS R132, [R203+0x21080] ;  /* 0x02108000cb847984 */ /* 0x000fe80000000800 */
[----:B------:R-:W-:Y:S03]  /*b8f0*/  LDS R134, [R203+0x21480] ;  /* 0x02148000cb867984 */ /* 0x000fe60000000800 */
[C---:B------:R-:W-:Y:S01]  /*b900*/  HMMA.1688.F32.TF32 R176, R120.reuse, R6, R176 ;  /* 0x0000000678b0723c */ /* 0x040fe200000810b0 */
[----:B------:R-:W-:Y:S04]  /*b910*/  LDSM.16.M88.4 R4, [R76] ;  /* 0x000000004c04783b */ /* 0x000fe80000000200 */
[----:B------:R-:W-:Y:S03]  /*b920*/  LDS R133, [R199+0x21080] ;  /* 0x02108000c7857984 */ /* 0x000fe60000000800 */
[C---:B------:R-:W-:Y:S01]  /*b930*/  HMMA.1688.F32.TF32 R192, R120.reuse, R18, R20 ;  /* 0x0000001278c0723c */ /* 0x040fe20000081014 */
[----:B------:R-:W-:Y:S04]  /*b940*/  LDSM.16.M88.4 R16, [R76+0x3000] ;  /* 0x003000004c10783b */ /* 0x000fe80000000200 */
[----:B------:R-:W1:Y:S03]  /*b950*/  LDS R135, [R199+0x21480] ;  /* 0x02148000c7877984 */ /* 0x000e660000000800 */
[C---:B------:R-:W-:Y:S01]  /*b960*/  HMMA.1688.F32.TF32 R188, R120.reuse, R14, R28 ;  /* 0x0000000e78bc723c */ /* 0x040fe2000008101c */
[----:B------:R-:W2:Y:S07]  /*b970*/  LDSM.16.M88.4 R12, [R76+0x2000] ;  /* 0x002000004c0c783b */ /* 0x000eae0000000200 */
[C---:B------:R-:W-:Y:S01]  /*b980*/  HMMA.1688.F32.TF32 R180, R120.reuse, R10, R48 ;  /* 0x0000000a78b4723c */ /* 0x040fe20000081030 */
[----:B------:R-:W3:Y:S07]  /*b990*/  LDSM.16.M88.4 R8, [R76+0x1000] ;  /* 0x001000004c08783b */ /* 0x000eee0000000200 */
[C---:B------:R-:W-:Y:S01]  /*b9a0*/  HMMA.1688.F32.TF32 R140, R120.reuse, R142, R64 ;  /* 0x0000008e788c723c */ /* 0x040fe20000081040 */
[----:B------:R-:W4:Y:S07]  /*b9b0*/  LDSM.16.M88.4 R64, [R76+0x4000] ;  /* 0x004000004c40783b */ /* 0x000f2e0000000200 */
[C---:B------:R-:W-:Y:S01]  /*b9c0*/  HMMA.1688.F32.TF32 R144, R120.reuse, R146, R68 ;  /* 0x000000927890723c */ /* 0x040fe20000081044 */
[----:B------:R-:W4:Y:S07]  /*b9d0*/  LDSM.16.M88.4 R68, [R76+0x5000] ;  /* 0x005000004c44783b */ /* 0x000f2e0000000200 */
[----:B------:R-:W-:Y:S01]  /*b9e0*/  HMMA.1688.F32.TF32 R148, R120, R150, R72 ;  /* 0x000000967894723c */ /* 0x000fe20000081048 */
[----:B------:R-:W4:Y:S04]  /*b9f0*/  LDSM.16.M88.4 R72, [R76+0x6000] ;  /* 0x006000004c48783b */ /* 0x000f280000000200 */
[----:B------:R-:W4:Y:S03]  /*ba00*/  LDSM.16.M88.4 R76, [R76+0x7000] ;  /* 0x007000004c4c783b */ /* 0x000f260000000200 */
[C---:B-1----:R-:W-:Y:S08]  /*ba10*/  HMMA.1688.F32.TF32 R20, R132.reuse, R4, R60 ;  /* 0x000000048414723c */ /* 0x042ff0000008103c */
[C---:B--2---:R-:W-:Y:S08]  /*ba20*/  HMMA.1688.F32.TF32 R40, R132.reuse, R12, R40 ;  /* 0x0000000c8428723c */ /* 0x044ff00000081028 */
[C---:B---3--:R-:W-:Y:S08]  /*ba30*/  HMMA.1688.F32.TF32 R28, R132.reuse, R8, R32 ;  /* 0x00000008841c723c */ /* 0x048ff00000081020 */
[C---:B------:R-:W-:Y:S08]  /*ba40*/  HMMA.1688.F32.TF32 R52, R132.reuse, R16, R52 ;  /* 0x000000108434723c */ /* 0x040ff00000081034 */
[C---:B----4-:R-:W-:Y:S08]  /*ba50*/  HMMA.1688.F32.TF32 R108, R132.reuse, R64, R108 ;  /* 0x00000040846c723c */ /* 0x050ff0000008106c */
[C---:B------:R-:W-:Y:S08]  /*ba60*/  HMMA.1688.F32.TF32 R112, R132.reuse, R68, R112 ;  /* 0x000000448470723c */ /* 0x040ff00000081070 */
[C---:B------:R-:W-:Y:S08]  /*ba70*/  HMMA.1688.F32.TF32 R116, R132.reuse, R72, R116 ;  /* 0x000000488474723c */ /* 0x040ff00000081074 */
[----:B------:R-:W-:Y:S01]  /*ba80*/  HMMA.1688.F32.TF32 R128, R132, R76, R128 ;  /* 0x0000004c8480723c */ /* 0x000fe20000081080 */
[----:B------:R-:W-:Y:S04]  /*ba90*/  LDS R132, [R203+0x21880] ;  /* 0x02188000cb847984 */ /* 0x000fe80000000800 */
[----:B------:R-:W-:Y:S03]  /*baa0*/  LDS R134, [R203+0x21c80] ;  /* 0x021c8000cb867984 */ /* 0x000fe60000000800 */
[C---:B------:R-:W-:Y:S01]  /*bab0*/  HMMA.1688.F32.TF32 R24, R136.reuse, R4, R24 ;  /* 0x000000048818723c */ /* 0x040fe20000081018 */
[----:B------:R-:W-:Y:S04]  /*bac0*/  LDS R133, [R199+0x21880] ;  /* 0x02188000c7857984 */ /* 0x000fe80000000800 */
[----:B------:R-:W1:Y:S03]  /*bad0*/  LDS R135, [R199+0x21c80] ;  /* 0x021c8000c7877984 */ /* 0x000e660000000800 */
[C---:B------:R-:W-:Y:S08]  /*bae0*/  HMMA.1688.F32.TF32 R32, R136.reuse, R8, R36 ;  /* 0x000000088820723c */ /* 0x040ff00000081024 */
[C---:B------:R-:W-:Y:S08]  /*baf0*/  HMMA.1688.F32.TF32 R44, R136.reuse, R12, R44 ;  /* 0x0000000c882c723c */ /* 0x040ff0000008102c */
[----:B------:R-:W-:Y:S08]  /*bb00*/  HMMA.1688.F32.TF32 R56, R136, R16, R56 ;  /* 0x000000108838723c */ /* 0x000ff00000081038 */
[-C--:B------:R-:W-:Y:S01]  /*bb10*/  HMMA.1688.F32.TF32 R120, R184, R64.reuse, R172 ;  /* 0x00000040b878723c */ /* 0x080fe200000810ac */
[----:B------:R-:W-:Y:S04]  /*bb20*/  LDS R172, [R203+0x21800] ;  /* 0x02180000cbac7984 */ /* 0x000fe80000000800 */
[----:B------:R-:W-:Y:S03]  /*bb30*/  LDS R174, [R203+0x21c00] ;  /* 0x021c0000cbae7984 */ /* 0x000fe60000000800 */
[C---:B------:R-:W-:Y:S01]  /*bb40*/  HMMA.1688.F32.TF32 R80, R136.reuse, R64, R80 ;  /* 0x000000408850723c */ /* 0x040fe20000081050 */
[----:B------:R-:W-:Y:S04]  /*bb50*/  LDS R173, [R199+0x21800] ;  /* 0x02180000c7ad7984 */ /* 0x000fe80000000800 */
[----:B------:R-:W2:Y:S03]  /*bb60*/  LDS R175, [R199+0x21c00] ;  /* 0x021c0000c7af7984 */ /* 0x000ea60000000800 */
[C---:B------:R-:W-:Y:S08]  /*bb70*/  HMMA.1688.F32.TF32 R84, R136.reuse, R68, R84 ;  /* 0x000000448854723c */ /* 0x040ff00000081054 */
[C---:B------:R-:W-:Y:S08]  /*bb80*/  HMMA.1688.F32.TF32 R100, R136.reuse, R72, R100 ;  /* 0x000000488864723c */ /* 0x040ff00000081064 */
[----:B------:R-:W-:Y:S01]  /*bb90*/  HMMA.1688.F32.TF32 R104, R136, R76, R104 ;  /* 0x0000004c8868723c */ /* 0x000fe20000081068 */
[----:B------:R-:W-:Y:S04]  /*bba0*/  LDS R136, [R201+0x21800] ;  /* 0x02180000c9887984 */ /* 0x000fe80000000800 */
[----:B------:R-:W-:Y:S03]  /*bbb0*/  LDS R138, [R201+0x21c00] ;  /* 0x021c0000c98a7984 */ /* 0x000fe60000000800 */
[C---:B-1----:R-:W-:Y:S01]  /*bbc0*/  HMMA.1688.F32.TF32 R20, R132.reuse, R6, R20 ;  /* 0x000000068414723c */ /* 0x042fe20000081014 */
[----:B------:R-:W-:Y:S04]  /*bbd0*/  LDS R137, [R200+0x21800] ;  /* 0x02180000c8897984 */ /* 0x000fe80000000800 */
[----:B------:R-:W1:Y:S03]  /*bbe0*/  LDS R139, [R200+0x21c00] ;  /* 0x021c0000c88b7984 */ /* 0x000e660000000800 */
[C---:B------:R-:W-:Y:S08]  /*bbf0*/  HMMA.1688.F32.TF32 R28, R132.reuse, R10, R28 ;  /* 0x0000000a841c723c */ /* 0x040ff0000008101c */
[C---:B------:R-:W-:Y:S08]  /*bc00*/  HMMA.1688.F32.TF32 R40, R132.reuse, R14, R40 ;  /* 0x0000000e8428723c */ /* 0x040ff00000081028 */
[C---:B------:R-:W-:Y:S08]  /*bc10*/  HMMA.1688.F32.TF32 R52, R132.reuse, R18, R52 ;  /* 0x000000128434723c */ /* 0x040ff00000081034 */
[C---:B------:R-:W-:Y:S08]  /*bc20*/  HMMA.1688.F32.TF32 R108, R132.reuse, R66, R108 ;  /* 0x00000042846c723c */ /* 0x040ff0000008106c */
[C---:B------:R-:W-:Y:S08]  /*bc30*/  HMMA.1688.F32.TF32 R112, R132.reuse, R70, R112 ;  /* 0x000000468470723c */ /* 0x040ff00000081070 */
[C---:B------:R-:W-:Y:S08]  /*bc40*/  HMMA.1688.F32.TF32 R116, R132.reuse, R74, R116 ;  /* 0x0000004a8474723c */ /* 0x040ff00000081074 */
[----:B------:R-:W-:Y:S01]  /*bc50*/  HMMA.1688.F32.TF32 R128, R132, R78, R128 ;  /* 0x0000004e8480723c */ /* 0x000fe20000081080 */
[----:B------:R-:W-:Y:S04]  /*bc60*/  LDS R132, [R201+0x21880] ;  /* 0x02188000c9847984 */ /* 0x000fe80000000800 */
[----:B------:R-:W-:Y:S03]  /*bc70*/  LDS R134, [R201+0x21c80] ;  /* 0x021c8000c9867984 */ /* 0x000fe60000000800 */
[-C--:B------:R-:W-:Y:S01]  /*bc80*/  HMMA.1688.F32.TF32 R152, R184, R12.reuse, R152 ;  /* 0x0000000cb898723c */ /* 0x080fe20000081098 */
[----:B------:R-:W-:Y:S04]  /*bc90*/  LDS R133, [R200+0x21880] ;  /* 0x02188000c8857984 */ /* 0x000fe80000000800 */
[----:B------:R-:W3:Y:S03]  /*bca0*/  LDS R135, [R200+0x21c80] ;  /* 0x021c8000c8877984 */ /* 0x000ee60000000800 */
[C---:B------:R-:W-:Y:S07]  /*bcb0*/  HMMA.1688.F32.TF32 R48, R168.reuse, R12, R188 ;  /* 0x0000000ca830723c */ /* 0x040fee00000810bc */
[C---:B------:R-:W-:Y:S01]  /*bcc0*/  LOP3.LUT R12, R207.reuse, 0x18, RZ, 0xfc, !PT ;  /* 0x00000018cf0c7812 */ /* 0x040fe200078efcff */
[C---:B------:R-:W-:Y:S08]  /*bcd0*/  HMMA.1688.F32.TF32 R60, R168.reuse, R16, R180 ;  /* 0x00000010a83c723c */ /* 0x040ff000000810b4 */
[----:B------:R-:W-:Y:S07]  /*bce0*/  HMMA.1688.F32.TF32 R36, R168, R8, R192 ;  /* 0x00000008a824723c */ /* 0x000fee00000810c0 */
[----:B------:R-:W-:Y:S01]  /*bcf0*/  LOP3.LUT R195, R207, 0x8, RZ, 0xfc, !PT ;  /* 0x00000008cfc37812 */ /* 0x000fe200078efcff */
[----:B------:R-:W-:Y:S01]  /*bd00*/  HMMA.1688.F32.TF32 R124, R184, R16, R124 ;  /* 0x00000010b87c723c */ /* 0x000fe2000008107c */
[----:B------:R-:W4:Y:S04]  /*bd10*/  LDL R16, [R1] ;  /* 0x0000000001107983 */ /* 0x000f280000100800 */
[----:B------:R-:W4:Y:S03]  /*bd20*/  LDL R17, [R1+0x54] ;  /* 0x0000540001117983 */ /* 0x000f260000100800 */
[C---:B------:R-:W-:Y:S08]  /*bd30*/  HMMA.1688.F32.TF32 R176, R168.reuse, R4, R176 ;  /* 0x00000004a8b0723c */ /* 0x040ff000000810b0 */
[C---:B------:R-:W-:Y:S08]  /*bd40*/  HMMA.1688.F32.TF32 R140, R168.reuse, R64, R140 ;  /* 0x00000040a88c723c */ /* 0x040ff0000008108c */
[C---:B------:R-:W-:Y:S08]  /*bd50*/  HMMA.1688.F32.TF32 R144, R168.reuse, R68, R144 ;  /* 0x00000044a890723c */ /* 0x040ff00000081090 */
[C---:B------:R-:W-:Y:S08]  /*bd60*/  HMMA.1688.F32.TF32 R148, R168.reuse, R72, R148 ;  /* 0x00000048a894723c */ /* 0x040ff00000081094 */
[----:B------:R-:W-:Y:S08]  /*bd70*/  HMMA.1688.F32.TF32 R164, R168, R76, R164 ;  /* 0x0000004ca8a4723c */ /* 0x000ff000000810a4 */
[-C--:B--2---:R-:W-:Y:S08]  /*bd80*/  HMMA.1688.F32.TF32 R152, R172, R14.reuse, R152 ;  /* 0x0000000eac98723c */ /* 0x084ff00000081098 */
[-C--:B-1----:R-:W-:Y:S08]  /*bd90*/  HMMA.1688.F32.TF32 R44, R136, R14.reuse, R44 ;  /* 0x0000000e882c723c */ /* 0x082ff0000008102c */
[----:B---3--:R-:W-:Y:S01]  /*bda0*/  HMMA.1688.F32.TF32 R168, R132, R14, R48 ;  /* 0x0000000e84a8723c */ /* 0x008fe20000081030 */
[----:B------:R-:W2:Y:S04]  /*bdb0*/  LDL R15, [R1+0x10] ;  /* 0x00001000010f7983 */ /* 0x000ea80000100800 */
[----:B------:R-:W3:Y:S03]  /*bdc0*/  LDL R14, [R1+0x44] ;  /* 0x00004400010e7983 */ /* 0x000ee60000100800 */
[C---:B------:R-:W-:Y:S07]  /*bdd0*/  HMMA.1688.F32.TF32 R160, R184.reuse, R4, R160 ;  /* 0x00000004b8a0723c */ /* 0x040fee00000810a0 */
[----:B------:R-:W-:Y:S01]  /*bde0*/  IADD3 R4, R211, -0x4, RZ ;  /* 0xfffffffcd3047810 */ /* 0x000fe20007ffe0ff */
[----:B------:R-:W-:Y:S01]  /*bdf0*/  HMMA.1688.F32.TF32 R156, R184, R8, R156 ;  /* 0x00000008b89c723c */ /* 0x000fe2000008109c */
[----:B------:R-:W-:-:S02]  /*be00*/  LOP3.LUT R5, R207, 0x4, RZ, 0xfc, !PT ;  /* 0x00000004cf057812 */ /* 0x000fc400078efcff */
[----:B------:R-:W-:Y:S02]  /*be10*/  ISETP.LE.AND P0, PT, R4, UR4, PT ;  /* 0x0000000404007c0c */ /* 0x000fe4000bf03270 */
[----:B------:R-:W-:Y:S02]  /*be20*/  SEL R4, RZ, 0x4, P1 ;  /* 0x00000004ff047807 */ /* 0x000fe40000800000 */
[----:B------:R-:W-:Y:S01]  /*be30*/  ISETP.GE.AND P1, PT, R5, UR5, PT ;  /* 0x0000000505007c0c */ /* 0x000fe2000bf26270 */
[----:B------:R-:W-:Y:S01]  /*be40*/  HMMA.1688.F32.TF32 R96, R184, R68, R96 ;  /* 0x00000044b860723c */ /* 0x000fe20000081060 */
[----:B------:R-:W-:Y:S02]  /*be50*/  SEL R4, R4, RZ, !P0 ;  /* 0x000000ff04047207 */ /* 0x000fe40004000000 */
[----:B------:R-:W-:Y:S02]  /*be60*/  LOP3.LUT R9, R207, 0x10, RZ, 0xfc, !PT ;  /* 0x00000010cf097812 */ /* 0x000fe400078efcff */
[----:B------:R-:W-:-:S02]  /*be70*/  ISETP.NE.U32.AND P2, PT, R4, RZ, PT ;  /* 0x000000ff0400720c */ /* 0x000fc40003f45070 */
[----:B------:R-:W-:Y:S01]  /*be80*/  SEL R4, RZ, 0x4, P1 ;  /* 0x00000004ff047807 */ /* 0x000fe20000800000 */
[C---:B------:R-:W-:Y:S01]  /*be90*/  HMMA.1688.F32.TF32 R92, R184.reuse, R72, R92 ;  /* 0x00000048b85c723c */ /* 0x040fe2000008105c */
[----:B------:R-:W-:Y:S02]  /*bea0*/  ISETP.GT.AND P1, PT, R202, 0x3, PT ;  /* 0x00000003ca00780c */ /* 0x000fe40003f24270 */
[----:B------:R-:W-:Y:S02]  /*beb0*/  SEL R4, R4, RZ, !P0 ;  /* 0x000000ff04047207 */ /* 0x000fe40004000000 */
[----:B------:R-:W-:Y:S02]  /*bec0*/  SEL R202, R202, RZ, !P1 ;  /* 0x000000ffcaca7207 */ /* 0x000fe40004800000 */
[----:B------:R-:W-:Y:S01]  /*bed0*/  ISETP.NE.U32.AND P3, PT, R4, RZ, PT ;  /* 0x000000ff0400720c */ /* 0x000fe20003f65070 */
[----:B------:R-:W-:Y:S01]  /*bee0*/  HMMA.1688.F32.TF32 R88, R184, R76, R88 ;  /* 0x0000004cb858723c */ /* 0x000fe20000081058 */
[----:B------:R-:W-:Y:S01]  /*bef0*/  IADD3 R4, P4, R196, R213, RZ ;  /* 0x000000d5c4047210 */ /* 0x000fe20007f9e0ff */
[----:B-----5:R-:W-:-:S04]  /*bf00*/  IMAD R8, R202, 0x2000, R205 ;  /* 0x00002000ca087824 */ /* 0x020fc800078e02cd */
[----:B------:R-:W-:Y:S01]  /*bf10*/  IMAD.X R5, R3, 0x1, R214, P4 ;  /* 0x0000000103057824 */ /* 0x000fe200020e06d6 */
[----:B------:R-:W-:Y:S01]  /*bf20*/  BAR.SYNC.DEFER_BLOCKING 0x0 ;  /* 0x0000000000007b1d */ /* 0x000fe20000010000 */
[C---:B------:R-:W-:Y:S01]  /*bf30*/  HMMA.1688.F32.TF32 R48, R132.reuse, R18, R60 ;  /* 0x000000128430723c */ /* 0x040fe2000008103c */
[----:B------:R-:W-:Y:S02]  /*bf40*/  ISETP.GE.AND P4, PT, R12, UR5, PT ;  /* 0x000000050c007c0c */ /* 0x000fe4000bf86270 */
[----:B------:R-:W-:Y:S02]  /*bf50*/  LOP3.LUT R12, R207, 0x1a, RZ, 0xfc, !PT ;  /* 0x0000001acf0c7812 */ /* 0x000fe400078efcff */
[----:B------:R-:W3:Y:S03]  /*bf60*/  LDL R62, [R1+0x4] ;  /* 0x00000400013e7983 */ /* 0x000ee60000100800 */
[----:B------:R-:W-:Y:S01]  /*bf70*/  HMMA.1688.F32.TF32 R184, R132, R10, R36 ;  /* 0x0000000a84b8723c */ /* 0x000fe20000081024 */
[----:B------:R-:W3:Y:S04]  /*bf80*/  LDL R61, [R1+0x20] ;  /* 0x00002000013d7983 */ /* 0x000ee80000100800 */
[----:B------:R-:W3:Y:S03]  /*bf90*/  LDL R38, [R1+0x14] ;  /* 0x0000140001267983 */ /* 0x000ee60000100800 */
[-C--:B------:R-:W-:Y:S01]  /*bfa0*/  HMMA.1688.F32.TF32 R160, R172, R6.reuse, R160 ;  /* 0x00000006aca0723c */ /* 0x080fe200000810a0 */
[----:B------:R-:W3:Y:S04]  /*bfb0*/  LDL R37, [R1+0x30] ;  /* 0x0000300001257983 */ /* 0x000ee80000100800 */
[----:B------:R-:W3:Y:S03]  /*bfc0*/  LDL R60, [R1+0x24] ;  /* 0x00002400013c7983 */ /* 0x000ee60000100800 */
[-C--:B------:R-:W-:Y:S01]  /*bfd0*/  HMMA.1688.F32.TF32 R24, R136, R6.reuse, R24 ;  /* 0x000000068818723c */ /* 0x080fe20000081018 */
[----:B------:R-:W3:Y:S04]  /*bfe0*/  LDL R36, [R1+0x40] ;  /* 0x0000400001247983 */ /* 0x000ee80000100800 */
[----:B------:R-:W3:Y:S03]  /*bff0*/  LDL R39, [R1+0x34] ;  /* 0x0000340001277983 */ /* 0x000ee60000100800 */
[----:B------:R-:W-:Y:S01]  /*c000*/  HMMA.1688.F32.TF32 R176, R132, R6, R176 ;  /* 0x0000000684b0723c */ /* 0x000fe200000810b0 */
[----:B------:R-:W-:Y:S01]  /*c010*/  @!PT LDS RZ, [RZ] ;  /* 0x00000000fffff984 */ /* 0x000fe20000000800 */
[----:B------:R-:W-:Y:S01]  /*c020*/  @!PT LDS RZ, [RZ] ;  /* 0x00000000fffff984 */ /* 0x000fe20000000800 */
[----:B------:R-:W-:Y:S01]  /*c030*/  @!PT LDS RZ, [RZ] ;  /* 0x00000000fffff984 */ /* 0x000fe20000000800 */
[----:B------:R1:W-:Y:S01]  /*c040*/  LDGSTS.E [R8+0x20000], [R4.64], P2 ;  /* 0x2000000004087fae */ /* 0x0003e20009121846 */
[----:B------:R-:W-:-:S02]  /*c050*/  ISETP.GE.AND P2, PT, R9, UR5, PT ;  /* 0x0000000509007c0c */ /* 0x000fc4000bf46270 */
[----:B------:R-:W-:Y:S01]  /*c060*/  LOP3.LUT R9, R207, 0x14, RZ, 0xfc, !PT ;  /* 0x00000014cf097812 */ /* 0x000fe200078efcff */
[----:B------:R-:W3:Y:S03]  /*c070*/  LDL R63, [R1+0x7c] ;  /* 0x00007c00013f7983 */ /* 0x000ee60000100800 */
[----:B------:R-:W-:Y:S01]  /*c080*/  HMMA.1688.F32.TF32 R156, R172, R10, R156 ;  /* 0x0000000aac9c723c */ /* 0x000fe2000008109c */
[----:B-1----:R-:W-:-:S07]  /*c090*/  IADD3 R4, P1, R196, R217, RZ ;  /* 0x000000d9c4047210 */ /* 0x002fce0007f3e0ff */
[----:B------:R-:W-:Y:S01]  /*c0a0*/  HMMA.1688.F32.TF32 R32, R136, R10, R32 ;  /* 0x0000000a8820723c */ /* 0x000fe20000081020 */
[----:B------:R-:W-:Y:S01]  /*c0b0*/  IMAD.X R5, R3, 0x1, R218, P1 ;  /* 0x0000000103057824 */ /* 0x000fe200008e06da */
[----:B------:R-:W-:Y:S02]  /*c0c0*/  ISETP.GE.AND P1, PT, R195, UR5, PT ;  /* 0x00000005c3007c0c */ /* 0x000fe4000bf26270 */
[C---:B------:R-:W-:Y:S02]  /*c0d0*/  LOP3.LUT R195, R207.reuse, 0xc, RZ, 0xfc, !PT ;  /* 0x0000000ccfc37812 */ /* 0x040fe400078efcff */
[----:B------:R1:W-:Y:S01]  /*c0e0*/  LDGSTS.E [R8+0x20400], [R4.64], P3 ;  /* 0x2040000004087fae */ /* 0x0003e20009921846 */
[----:B------:R-:W-:Y:S01]  /*c0f0*/  LOP3.LUT R10, R207, 0xa, RZ, 0xfc, !PT ;  /* 0x0000000acf0a7812 */ /* 0x000fe200078efcff */
[----:B------:R-:W-:Y:S01]  /*c100*/  HMMA.1688.F32.TF32 R124, R172, R18, R124 ;  /* 0x00000012ac7c723c */ /* 0x000fe2000008107c */
[----:B------:R-:W-:-:S05]  /*c110*/  LOP3.LUT R11, R205, 0x40, RZ, 0x3c, !PT ;  /* 0x00000040cd0b7812 */ /* 0x000fca00078e3cff */
[----:B------:R-:W-:Y:S02]  /*c120*/  IMAD R11, R202, 0x2000, R11 ;  /* 0x00002000ca0b7824 */ /* 0x000fe400078e020b */
[----:B------:R-:W-:Y:S01]  /*c130*/  HMMA.1688.F32.TF32 R56, R136, R18, R56 ;  /* 0x000000128838723c */ /* 0x000fe20000081038 */
[----:B------:R-:W3:Y:S01]  /*c140*/  LDL R18, [R1+0x50] ;  /* 0x0000500001127983 */ /* 0x000ee20000100800 */
[----:B-1----:R-:W-:Y:S02]  /*c150*/  SEL R4, RZ, 0x4, P1 ;  /* 0x00000004ff047807 */ /* 0x002fe40000800000 */
[----:B------:R-:W-:Y:S01]  /*c160*/  ISETP.GE.AND P1, PT, R195, UR5, PT ;  /* 0x00000005c3007c0c */ /* 0x000fe2000bf26270 */
[----:B------:R-:W3:Y:S01]  /*c170*/  LDL R19, [R1+0x60] ;  /* 0x0000600001137983 */ /* 0x000ee20000100800 */
[----:B------:R-:W-:Y:S02]  /*c180*/  SEL R4, R4, RZ, !P0 ;  /* 0x000000ff04047207 */ /* 0x000fe40004000000 */
[----:B------:R-:W-:Y:S01]  /*c190*/  SEL R5, RZ, 0x4, P1 ;  /* 0x00000004ff057807 */ /* 0x000fe20000800000 */
[----:B------:R-:W1:Y:S01]  /*c1a0*/  S2R R195, SR_TID.X ;  /* 0x0000000000c37919 */ /* 0x000e620000002100 */
[----:B------:R-:W-:Y:S01]  /*c1b0*/  ISETP.NE.U32.AND P3, PT, R4, RZ, PT ;  /* 0x000000ff0400720c */ /* 0x000fe20003f65070 */
[----:B------:R-:W-:Y:S01]  /*c1c0*/  HMMA.1688.F32.TF32 R120, R172, R66, R120 ;  /* 0x00000042ac78723c */ /* 0x000fe20000081078 */
[----:B------:R-:W-:-:S02]  /*c1d0*/  IADD3 R4, P1, R196, R221, RZ ;  /* 0x000000ddc4047210 */ /* 0x000fc40007f3e0ff */
[----:B------:R-:W-:-:S03]  /*c1e0*/  SEL R6, R5, RZ, !P0 ;  /* 0x000000ff05067207 */ /* 0x000fc60004000000 */
[----:B------:R-:W-:Y:S01]  /*c1f0*/  IMAD.X R5, R3, 0x1, R222, P1 ;  /* 0x0000000103057824 */ /* 0x000fe200008e06de */
[----:B------:R-:W-:Y:S01]  /*c200*/  ISETP.NE.U32.AND P1, PT, R6, RZ, PT ;  /* 0x000000ff0600720c */ /* 0x000fe20003f25070 */
[----:B------:R-:W-:Y:S01]  /*c210*/  HMMA.1688.F32.TF32 R96, R172, R70, R96 ;  /* 0x00000046ac60723c */ /* 0x000fe20000081060 */
[----:B------:R-:W-:-:S03]  /*c220*/  SEL R6, RZ, 0x4, P2 ;  /* 0x00000004ff067807 */ /* 0x000fc60001000000 */
[----:B------:R1:W-:Y:S01]  /*c230*/  LDGSTS.E [R8+0x20800], [R4.64], P3 ;  /* 0x2080000004087fae */ /* 0x0003e20009921846 */
[----:B------:R-:W-:Y:S02]  /*c240*/  ISETP.GE.AND P3, PT, R9, UR5, PT ;  /* 0x0000000509007c0c */ /* 0x000fe4000bf66270 */
[----:B------:R-:W-:Y:S01]  /*c250*/  LOP3.LUT R9, R207, 0x1c, RZ, 0xfc, !PT ;  /* 0x0000001ccf097812 */ /* 0x000fe200078efcff */
[C---:B------:R-:W-:Y:S01]  /*c260*/  HMMA.1688.F32.TF32 R92, R172.reuse, R74, R92 ;  /* 0x0000004aac5c723c */ /* 0x040fe2000008105c */
[----:B------:R-:W-:Y:S02]  /*c270*/  SEL R6, R6, RZ, !P0 ;  /* 0x000000ff06067207 */ /* 0x000fe40004000000 */
[----:B------:R-:W-:Y:S02]  /*c280*/  ISETP.GE.AND P5, PT, R9, UR5, PT ;  /* 0x0000000509007c0c */ /* 0x000fe4000bfa6270 */
[----:B------:R-:W-:Y:S02]  /*c290*/  LOP3.LUT R9, R207, 0x2, RZ, 0xfc, !PT ;  /* 0x00000002cf097812 */ /* 0x000fe400078efcff */
[----:B-1----:R-:W-:Y:S01]  /*c2a0*/  IADD3 R4, P2, R196, R225, RZ ;  /* 0x000000e1c4047210 */ /* 0x002fe20007f5e0ff */
[----:B------:R-:W-:Y:S04]  /*c2b0*/  HMMA.1688.F32.TF32 R88, R172, R78, R88 ;  /* 0x0000004eac58723c */ /* 0x000fe80000081058 */
[----:B------:R-:W-:Y:S01]  /*c2c0*/  IMAD.X R5, R3, 0x1, R226, P2 ;  /* 0x0000000103057824 */ /* 0x000fe200010e06e2 */
[----:B------:R-:W-:-:S02]  /*c2d0*/  ISETP.NE.U32.AND P2, PT, R6, RZ, PT ;  /* 0x000000ff0600720c */ /* 0x000fc40003f45070 */
[----:B------:R-:W-:Y:S01]  /*c2e0*/  SEL R6, RZ, 0x4, P3 ;  /* 0x00000004ff067807 */ /* 0x000fe20001800000 */
[C---:B------:R-:W-:Y:S01]  /*c2f0*/  HMMA.1688.F32.TF32 R80, R136.reuse, R66, R80 ;  /* 0x000000428850723c */ /* 0x040fe20000081050 */
[----:B------:R1:W-:Y:S01]  /*c300*/  LDGSTS.E [R8+0x20c00], [R4.64], P1 ;  /* 0x20c0000004087fae */ /* 0x0003e20008921846 */
[----:B------:R-:W-:Y:S02]  /*c310*/  ISETP.GE.AND P3, PT, R9, UR5, PT ;  /* 0x0000000509007c0c */ /* 0x000fe4000bf66270 */
[----:B------:R-:W-:Y:S02]  /*c320*/  SEL R6, R6, RZ, !P0 ;  /* 0x000000ff06067207 */ /* 0x000fe40004000000 */
[----:B------:R-:W-:Y:S02]  /*c330*/  SEL R7, RZ, 0x4, P3 ;  /* 0x00000004ff077807 */ /* 0x000fe40001800000 */
[----:B------:R-:W-:Y:S01]  /*c340*/  ISETP.NE.U32.AND P1, PT, R6, RZ, PT ;  /* 0x000000ff0600720c */ /* 0x000fe20003f25070 */
[----:B------:R-:W-:Y:S01]  /*c350*/  HMMA.1688.F32.TF32 R84, R136, R70, R84 ;  /* 0x000000468854723c */ /* 0x000fe20000081054 */
[----:B------:R-:W-:-:S02]  /*c360*/  SEL R7, R7, RZ, !P0 ;  /* 0x000000ff07077207 */ /* 0x000fc40004000000 */
[----:B------:R-:W-:Y:S02]  /*c370*/  IADD3 R6, P6, R196, R233, RZ ;  /* 0x000000e9c4067210 */ /* 0x000fe40007fde0ff */
[----:B-1----:R-:W-:Y:S02]  /*c380*/  SEL R4, RZ, 0x4, P4 ;  /* 0x00000004ff047807 */ /* 0x002fe40002000000 */
[----:B------:R-:W-:Y:S01]  /*c390*/  SEL R5, RZ, 0x4, P5 ;  /* 0x00000004ff057807 */ /* 0x000fe20002800000 */
[----:B------:R-:W-:Y:S01]  /*c3a0*/  HMMA.1688.F32.TF32 R100, R136, R74, R100 ;  /* 0x0000004a8864723c */ /* 0x000fe20000081064 */
[----:B------:R-:W-:Y:S02]  /*c3b0*/  SEL R4, R4, RZ, !P0 ;  /* 0x000000ff04047207 */ /* 0x000fe40004000000 */
[----:B------:R-:W-:Y:S02]  /*c3c0*/  SEL R5, R5, RZ, !P0 ;  /* 0x000000ff05057207 */ /* 0x000fe40004000000 */
[----:B------:R-:W-:-:S02]  /*c3d0*/  ISETP.NE.U32.AND P3, PT, R4, RZ, PT ;  /* 0x000000ff0400720c */ /* 0x000fc40003f65070 */
[----:B------:R-:W-:Y:S01]  /*c3e0*/  IADD3 R4, P4, R196, R229, RZ ;  /* 0x000000e5c4047210 */ /* 0x000fe20007f9e0ff */
[----:B------:R-:W-:Y:S01]  /*c3f0*/  HMMA.1688.F32.TF32 R104, R136, R78, R104 ;  /* 0x0000004e8868723c */ /* 0x000fe20000081068 */
[----:B------:R-:W-:Y:S02]  /*c400*/  ISETP.NE.U32.AND P5, PT, R5, RZ, PT ;  /* 0x000000ff0500720c */ /* 0x000fe40003fa5070 */
[----:B------:R-:W-:Y:S01]  /*c410*/  LOP3.LUT R9, R207, 0x6, RZ, 0xfc, !PT ;  /* 0x00000006cf097812 */ /* 0x000fe200078efcff */
[----:B------:R-:W-:Y:S01]  /*c420*/  IMAD.X R5, R3, 0x1, R230, P4 ;  /* 0x0000000103057824 */ /* 0x000fe200020e06e6 */
[----:B------:R-:W-:Y:S01]  /*c430*/  ISETP.NE.U32.AND P4, PT, R7, RZ, PT ;  /* 0x000000ff0700720c */ /* 0x000fe20003f85070 */
[----:B------:R-:W-:Y:S01]  /*c440*/  IMAD.X R7, R3, 0x1, R234, P6 ;  /* 0x0000000103077824 */ /* 0x000fe200030e06ea */
[----:B------:R-:W-:Y:S01]  /*c450*/  ISETP.GE.AND P6, PT, R9, UR5, PT ;  /* 0x0000000509007c0c */ /* 0x000fe2000bfc6270 */
[----:B------:R-:W-:Y:S01]  /*c460*/  HMMA.1688.F32.TF32 R64, R132, R66, R140 ;  /* 0x000000428440723c */ /* 0x000fe2000008108c */
[----:B------:R1:W-:Y:S01]  /*c470*/  LDGSTS.E [R8+0x21000], [R4.64], P2 ;  /* 0x2100000004087fae */ /* 0x0003e20009121846 */
[----:B------:R-:W-:-:S02]  /*c480*/  ISETP.GE.AND P2, PT, R10, UR5, PT ;  /* 0x000000050a007c0c */ /* 0x000fc4000bf46270 */
[C---:B------:R-:W-:Y:S01]  /*c490*/  LOP3.LUT R9, R207.reuse, 0xe, RZ, 0xfc, !PT ;  /* 0x0000000ecf097812 */ /* 0x040fe200078efcff */
[----:B------:R1:W-:Y:S01]  /*c4a0*/  LDGSTS.E [R8+0x21400], [R6.64], P1 ;  /* 0x2140000006087fae */ /* 0x0003e20008921846 */
[----:B------:R-:W-:Y:S02]  /*c4b0*/  LOP3.LUT R10, R207, 0x12, RZ, 0xfc, !PT ;  /* 0x00000012cf0a7812 */ /* 0x000fe400078efcff */
[----:B------:R-:W-:Y:S01]  /*c4c0*/  HMMA.1688.F32.TF32 R68, R132, R70, R144 ;  /* 0x000000468444723c */ /* 0x000fe20000081090 */
[----:B-1----:R-:W-:Y:S02]  /*c4d0*/  SEL R5, RZ, 0x4, P2 ;  /* 0x00000004ff057807 */ /* 0x002fe40001000000 */
[C---:B------:R-:W-:Y:S02]  /*c4e0*/  IADD3 R4, P2, R196.reuse, R237, RZ ;  /* 0x000000edc4047210 */ /* 0x040fe40007f5e0ff */
[----:B------:R-:W-:Y:S02]  /*c4f0*/  SEL R7, RZ, 0x4, P6 ;  /* 0x00000004ff077807 */ /* 0x000fe40003000000 */
[----:B------:R-:W-:-:S02]  /*c500*/  IADD3 R6, P1, R196, R241, RZ ;  /* 0x000000f1c4067210 */ /* 0x000fc40007f3e0ff */
[----:B------:R-:W-:Y:S02]  /*c510*/  SEL R7, R7, RZ, !P0 ;  /* 0x000000ff07077207 */ /* 0x000fe40004000000 */
[----:B------:R-:W-:Y:S02]  /*c520*/  ISETP.GE.AND P6, PT, R9, UR5, PT ;  /* 0x0000000509007c0c */ /* 0x000fe4000bfc6270 */
[----:B------:R-:W-:Y:S01]  /*c530*/  SEL R9, R5, RZ, !P0 ;  /* 0x000000ff05097207 */ /* 0x000fe20004000000 */
[----:B------:R-:W-:Y:S01]  /*c540*/  IMAD.X R5, R3, 0x1, R238, P2 ;  /* 0x0000000103057824 */ /* 0x000fe200010e06ee */
[----:B------:R-:W-:Y:S01]  /*c550*/  ISETP.NE.U32.AND P2, PT, R7, RZ, PT ;  /* 0x000000ff0700720c */ /* 0x000fe20003f45070 */
[----:B------:R-:W-:Y:S01]  /*c560*/  IMAD.X R7, R3, 0x1, R242, P1 ;  /* 0x0000000103077824 */ /* 0x000fe200008e06f2 */
[----:B------:R-:W-:Y:S02]  /*c570*/  ISETP.NE.U32.AND P1, PT, R9, RZ, PT ;  /* 0x000000ff0900720c */ /* 0x000fe40003f25070 */
[----:B------:R-:W-:Y:S01]  /*c580*/  SEL R9, RZ, 0x4, P6 ;  /* 0x00000004ff097807 */ /* 0x000fe20003000000 */
[----:B------:R1:W-:Y:S03]  /*c590*/  LDGSTS.E [R8+0x21800], [R4.64], P3 ;  /* 0x2180000004087fae */ /* 0x0003e60009921846 */
[----:B------:R-:W-:Y:S01]  /*c5a0*/  SEL R9, R9, RZ, !P0 ;  /* 0x000000ff09097207 */ /* 0x000fe20004000000 */
[----:B------:R4:W-:Y:S01]  /*c5b0*/  LDGSTS.E [R8+0x21c00], [R6.64], P5 ;  /* 0x21c0000006087fae */ /* 0x0009e2000a921846 */
[----:B------:R-:W-:-:S02]  /*c5c0*/  ISETP.GE.AND P5, PT, R10, UR5, PT ;  /* 0x000000050a007c0c */ /* 0x000fc4000bfa6270 */
[----:B------:R-:W-:Y:S02]  /*c5d0*/  LOP3.LUT R10, R207, 0x16, RZ, 0xfc, !PT ;  /* 0x00000016cf0a7812 */ /* 0x000fe400078efcff */
[----:B------:R-:W-:Y:S02]  /*c5e0*/  ISETP.NE.U32.AND P3, PT, R9, RZ, PT ;  /* 0x000000ff0900720c */ /* 0x000fe40003f65070 */
[----:B-1----:R-:W-:Y:S02]  /*c5f0*/  IADD3 R4, P6, R196, R215, RZ ;  /* 0x000000d7c4047210 */ /* 0x002fe40007fde0ff */
[----:B----4-:R-:W-:-:S03]  /*c600*/  SEL R7, RZ, 0x4, P5 ;  /* 0x00000004ff077807 */ /* 0x010fc60002800000 */
[----:B------:R-:W-:Y:S01]  /*c610*/  IMAD.X R5, R3, 0x1, R216, P6 ;  /* 0x0000000103057824 */ /* 0x000fe200030e06d8 */
[----:B------:R-:W-:Y:S02]  /*c620*/  IADD3 R6, P6, R196, R219, RZ ;  /* 0x000000dbc4067210 */ /* 0x000fe40007fde0ff */
[----:B------:R-:W-:Y:S02]  /*c630*/  SEL R8, R7, RZ, !P0 ;  /* 0x000000ff07087207 */ /* 0x000fe40004000000 */
[----:B------:R-:W-:Y:S01]  /*c640*/  ISETP.GE.AND P5, PT, R10, UR5, PT ;  /* 0x000000050a007c0c */ /* 0x000fe2000bfa6270 */
[----:B------:R-:W-:Y:S01]  /*c650*/  IMAD.X R7, R3, 0x1, R220, P6 ;  /* 0x0000000103077824 */ /* 0x000fe200030e06dc */
[----:B------:R1:W-:Y:S01]  /*c660*/  LDGSTS.E [R11+0x20200], [R4.64], P4 ;  /* 0x20200000040b7fae */ /* 0x0003e2000a121846 */
[----:B------:R-:W-:Y:S02]  /*c670*/  LOP3.LUT R10, R207, 0x1e, RZ, 0xfc, !PT ;  /* 0x0000001ecf0a7812 */ /* 0x000fe400078efcff */
[----:B------:R-:W-:Y:S01]  /*c680*/  ISETP.NE.U32.AND P4, PT, R8, RZ, PT ;  /* 0x000000ff0800720c */ /* 0x000fe20003f85070 */
[----:B------:R4:W-:Y:S01]  /*c690*/  LDGSTS.E [R11+0x20600], [R6.64], P2 ;  /* 0x20600000060b7fae */ /* 0x0009e20009121846 */
[----:B------:R-:W-:-:S02]  /*c6a0*/  ISETP.GE.AND P6, PT, R10, UR5, PT ;  /* 0x000000050a007c0c */ /* 0x000fc4000bfc6270 */
[----:B------:R-:W-:Y:S02]  /*c6b0*/  LOP3.LUT R10, R195, 0x1f, RZ, 0xc0, !PT ;  /* 0x0000001fc30a7812 */ /* 0x000fe400078ec0ff */
[----:B-1----:R-:W-:Y:S02]  /*c6c0*/  SEL R5, RZ, 0x4, P5 ;  /* 0x00000004ff057807 */ /* 0x002fe40002800000 */
[----:B------:R-:W-:Y:S02]  /*c6d0*/  IADD3 R4, P2, R196, R223, RZ ;  /* 0x000000dfc4047210 */ /* 0x000fe40007f5e0ff */
[----:B------:R-:W-:Y:S02]  /*c6e0*/  ISETP.GE.AND P5, PT, R12, UR5, PT ;  /* 0x000000050c007c0c */ /* 0x000fe4000bfa6270 */
[----:B----4-:R-:W-:Y:S01]  /*c6f0*/  SEL R6, R5, RZ, !P0 ;  /* 0x000000ff05067207 */ /* 0x010fe20004000000 */
[----:B------:R-:W-:Y:S01]  /*c700*/  IMAD.X R5, R3, 0x1, R224, P2 ;  /* 0x0000000103057824 */ /* 0x000fe200010e06e0 */
[----:B------:R-:W-:-:S02]  /*c710*/  SEL R7, RZ, 0x4, P5 ;  /* 0x00000004ff077807 */ /* 0x000fc40002800000 */
[----:B------:R-:W-:Y:S02]  /*c720*/  ISETP.NE.U32.AND P2, PT, R6, RZ, PT ;  /* 0x000000ff0600720c */ /* 0x000fe40003f45070 */
[----:B------:R1:W-:Y:S01]  /*c730*/  LDGSTS.E [R11+0x20a00], [R4.64], P1 ;  /* 0x20a00000040b7fae */ /* 0x0003e20008921846 */
[----:B------:R-:W-:Y:S02]  /*c740*/  SEL R6, RZ, 0x4, P6 ;  /* 0x00000004ff067807 */ /* 0x000fe40003000000 */
[----:B------:R-:W-:Y:S02]  /*c750*/  ISETP.GE.AND P6, PT, R10, UR5, PT ;  /* 0x000000050a007c0c */ /* 0x000fe4000bfc6270 */
[----:B------:R-:W-:Y:S02]  /*c760*/  SEL R6, R6, RZ, !P0 ;  /* 0x000000ff06067207 */ /* 0x000fe40004000000 */
[----:B-1----:R-:W-:Y:S02]  /*c770*/  SEL R5, R7, RZ, !P0 ;  /* 0x000000ff07057207 */ /* 0x002fe40004000000 */
[----:B------:R-:W-:-:S02]  /*c780*/  IADD3 R4, P1, R196, R227, RZ ;  /* 0x000000e3c4047210 */ /* 0x000fc40007f3e0ff */
[----:B------:R-:W-:Y:S02]  /*c790*/  ISETP.NE.U32.AND P5, PT, R5, RZ, PT ;  /* 0x000000ff0500720c */ /* 0x000fe40003fa5070 */
[----:B------:R-:W-:Y:S01]  /*c7a0*/  SEL R7, RZ, 0x4, P6 ;  /* 0x00000004ff077807 */ /* 0x000fe20003000000 */
[----:B------:R-:W-:Y:S01]  /*c7b0*/  IMAD.X R5, R3, 0x1, R228, P1 ;  /* 0x0000000103057824 */ /* 0x000fe200008e06e4 */
[----:B------:R-:W-:Y:S02]  /*c7c0*/  ISETP.NE.U32.AND P1, PT, R6, RZ, PT ;  /* 0x000000ff0600720c */ /* 0x000fe40003f25070 */
[----:B------:R-:W-:Y:S02]  /*c7d0*/  IADD3 R6, P6, R196, R231, RZ ;  /* 0x000000e7c4067210 */ /* 0x000fe40007fde0ff */
[----:B------:R-:W-:Y:S01]  /*c7e0*/  SEL R8, R7, RZ, !P0 ;  /* 0x000000ff07087207 */ /* 0x000fe20004000000 */
[----:B------:R1:W-:Y:S02]  /*c7f0*/  LDGSTS.E [R11+0x20e00], [R4.64], P3 ;  /* 0x20e00000040b7fae */ /* 0x0003e40009921846 */
[----:B------:R-:W-:Y:S01]  /*c800*/  IMAD.X R7, R3, 0x1, R232, P6 ;  /* 0x0000000103077824 */ /* 0x000fe200030e06e8 */
[----:B------:R-:W-:-:S02]  /*c810*/  ISETP.NE.U32.AND P3, PT, R8, RZ, PT ;  /* 0x000000ff0800720c */ /* 0x000fc40003f65070 */
[C---:B------:R-:W-:Y:S02]  /*c820*/  IADD3 R8, P6, R196.reuse, R239, RZ ;  /* 0x000000efc4087210 */ /* 0x040fe40007fde0ff */
[----:B------:R4:W-:Y:S01]  /*c830*/  LDGSTS.E [R11+0x21200], [R6.64], P4 ;  /* 0x21200000060b7fae */ /* 0x0009e2000a121846 */
[----:B-1----:R-:W-:-:S05]  /*c840*/  IADD3 R4, P0, R196, R235, RZ ;  /* 0x000000ebc4047210 */ /* 0x002fca0007f1e0ff */
[C---:B------:R-:W-:Y:S01]  /*c850*/  IMAD.X R5, R3.reuse, 0x1, R236, P0 ;  /* 0x0000000103057824 */ /* 0x040fe200000e06ec */
[----:B------:R-:W-:Y:S01]  /*c860*/  IADD3 R12, P0, R196, R243, RZ ;  /* 0x000000f3c40c7210 */ /* 0x000fe20007f1e0ff */
[----:B------:R-:W-:-:S03]  /*c870*/  IMAD.X R9, R3, 0x1, R240, P6 ;  /* 0x0000000103097824 */ /* 0x000fc600030e06f0 */
[----:B------:R1:W-:Y:S01]  /*c880*/  LDGSTS.E [R11+0x21600], [R4.64], P2 ;  /* 0x21600000040b7fae */ /* 0x0003e20009121846 */
[C---:B----4-:R-:W-:Y:S01]  /*c890*/  IADD3 R6, P2, R0.reuse, R245, RZ ;  /* 0x000000f500067210 */ /* 0x050fe20007f5e0ff */
[----:B------:R-:W-:Y:S01]  /*c8a0*/  IMAD.X R13, R3, 0x1, R244, P0 ;  /* 0x00000001030d7824 */ /* 0x000fe200000e06f4 */
[----:B------:R-:W-:Y:S01]  /*c8b0*/  IADD3 R10, P0, R0, R249, RZ ;  /* 0x000000f9000a7210 */ /* 0x000fe20007f1e0ff */
[----:B------:R4:W-:Y:S02]  /*c8c0*/  LDGSTS.E [R11+0x21a00], [R8.64], P5 ;  /* 0x21a00000080b7fae */ /* 0x0009e4000a921846 */
[----:B------:R-:W-:Y:S02]  /*c8d0*/  IMAD.X R7, R2, 0x1, R246, P2 ;  /* 0x0000000102077824 */ /* 0x000fe400010e06f6 */
[----:B------:R2:W-:Y:S01]  /*c8e0*/  LDGSTS.E [R11+0x21e00], [R12.64], P1 ;  /* 0x21e000000c0b7fae */ /* 0x0005e20008921846 */
[----:B-1----:R-:W-:-:S03]  /*c8f0*/  IMAD R4, R202, 0x8000, R197 ;  /* 0x00008000ca047824 */ /* 0x002fc600078e02c5 */
[----:B------:R-:W0:Y:S01]  /*c900*/  LDGDEPBAR ;  /* 0x00000000000079af */ /* 0x000e220000000000 */
[----:B----4-:R-:W-:-:S03]  /*c910*/  IADD3 R8, P1, R0, R16, RZ ;  /* 0x0000001000087210 */ /* 0x010fc60007f3e0ff */
[----:B------:R1:W-:Y:S04]  /*c920*/  LDGSTS.E [R4], [R6.64], P3 ;  /* 0x0000000006047fae */ /* 0x0003e80009921846 */
[----:B------:R-:W4:Y:S01]  /*c930*/  LDL R16, [R1+0x70] ;  /* 0x0000700001107983 */ /* 0x000f220000100800 */
[----:B--2---:R-:W-:-:S03]  /*c940*/  IMAD.X R11, R2, 0x1, R250, P0 ;  /* 0x00000001020b7824 */ /* 0x004fc600000e06fa */
[----:B------:R-:W2:Y:S01]  /*c950*/  LDL R13, [R1+0x80] ;  /* 0x00008000010d7983 */ /* 0x000ea20000100800 */
[----:B-1----:R-:W-:-:S03]  /*c960*/  IADD3 R6, P0, R0, R15, RZ ;  /* 0x0000000f00067210 */ /* 0x002fc60007f1e0ff */
[----:B------:R1:W-:Y:S04]  /*c970*/  LDGSTS.E [R4+0x400], [R10.64], P3 ;  /* 0x004000000a047fae */ /* 0x0003e80009921846 */
[----:B------:R-:W2:Y:S01]  /*c980*/  LDL R15, [R1+0x64] ;  /* 0x00006400010f7983 */ /* 0x000ea20000100800 */
[----:B---3--:R-:W-:-:S03]  /*c990*/  IMAD.X R9, R2, 0x1, R62, P1 ;  /* 0x0000000102097824 */ /* 0x008fc600008e063e */
[----:B------:R-:W3:Y:S01]  /*c9a0*/  LDL R12, [R1+0x74] ;  /* 0x00007400010c7983 */ /* 0x000ee20000100800 */
[----:B-1----:R-:W-:-:S03]  /*c9b0*/  IADD3 R10, P1, R0, R61, RZ ;  /* 0x0000003d000a7210 */ /* 0x002fc60007f3e0ff */
[----:B------:R1:W-:Y:S01]  /*c9c0*/  LDGSTS.E [R4+0x800], [R8.64], P3 ;  /* 0x0080000008047fae */ /* 0x0003e20009921846 */
[----:B------:R-:W-:-:S03]  /*c9d0*/  IMAD.X R7, R2, 0x1, R38, P0 ;  /* 0x0000000102077824 */ /* 0x000fc600000e0626 */
[----:B------:R-:W3:Y:S04]  /*c9e0*/  LDL R38, [R1+0x90] ;  /* 0x0000900001267983 */ /* 0x000ee80000100800 */
[----:B------:R1:W-:Y:S01]  /*c9f0*/  LDGSTS.E [R4+0xc00], [R6.64], P3 ;  /* 0x00c0000006047fae */ /* 0x0003e20009921846 */
[----:B------:R-:W-:Y:S01]  /*ca00*/  IMAD.X R11, R2, 0x1, R60, P1 ;  /* 0x00000001020b7824 */ /* 0x000fe200008e063c */
[C---:B-1----:R-:W-:Y:S02]  /*ca10*/  IADD3 R8, P0, R0.reuse, R37, RZ ;  /* 0x0000002500087210 */ /* 0x042fe40007f1e0ff */
[----:B------:R-:W3:Y:S04]  /*ca20*/  LDL R5, [R1+0x94] ;  /* 0x0000940001057983 */ /* 0x000ee80000100800 */
[----:B------:R-:W3:Y:S01]  /*ca30*/  LDL R37, [R1+0x84] ;  /* 0x0000840001257983 */ /* 0x000ee20000100800 */
[----:B------:R-:W-:-:S03]  /*ca40*/  IADD3 R6, P1, R0, R36, RZ ;  /* 0x0000002400067210 */ /* 0x000fc60007f3e0ff */
[----:B------:R1:W-:Y:S04]  /*ca50*/  LDGSTS.E [R4+0x1000], [R10.64], P3 ;  /* 0x010000000a047fae */ /* 0x0003e80009921846 */
[----:B------:R-:W3:Y:S01]  /*ca60*/  LDL R36, [R1+0xa0] ;  /* 0x0000a00001247983 */ /* 0x000ee20000100800 */
[C---:B------:R-:W-:Y:S02]  /*ca70*/  IMAD.X R9, R2.reuse, 0x1, R39, P0 ;  /* 0x0000000102097824 */ /* 0x040fe400000e0627 */
[----:B------:R-:W-:Y:S01]  /*ca80*/  IMAD.X R7, R2, 0x1, R14, P1 ;  /* 0x0000000102077824 */ /* 0x000fe200008e060e */
[----:B------:R-:W3:Y:S04]  /*ca90*/  LDL R39, [R1+0xa4] ;  /* 0x0000a40001277983 */ /* 0x000ee80000100800 */
[----:B------:R-:W3:Y:S04]  /*caa0*/  LDL R14, [R1+0xc0] ;  /* 0x0000c000010e7983 */ /* 0x000ee80000100800 */
[----:B------:R-:W3:Y:S04]  /*cab0*/  LDL R60, [R1+0xb0] ;  /* 0x0000b000013c7983 */ /* 0x000ee80000100800 */
[----:B------:R1:W-:Y:S04]  /*cac0*/  LDGSTS.E [R4+0x1400], [R8.64], P3 ;  /* 0x0140000008047fae */ /* 0x0003e80009921846 */
[----:B------:R4:W-:Y:S04]  /*cad0*/  LDGSTS.E [R4+0x1800], [R6.64], P3 ;  /* 0x0180000006047fae */ /* 0x0009e80009921846 */
[----:B------:R-:W3:Y:S04]  /*cae0*/  LDL R62, [R1+0x160] ;  /* 0x00016000013e7983 */ /* 0x000ee80000100800 */
[----:B------:R-:W3:Y:S01]  /*caf0*/  LDL R61, [R1+0x154] ;  /* 0x00015400013d7983 */ /* 0x000ee20000100800 */
[----:B-1----:R-:W-:-:S03]  /*cb00*/  IADD3 R10, P0, R0, R18, RZ ;  /* 0x00000012000a7210 */ /* 0x002fc60007f1e0ff */
[----:B------:R-:W3:Y:S02]  /*cb10*/  LDL R18, [R1+0xb4] ;  /* 0x0000b40001127983 */ /* 0x000ee40000100800 */
[----:B------:R-:W-:Y:S02]  /*cb20*/  IMAD.X R11, R2, 0x1, R17, P0 ;  /* 0x00000001020b7824 */ /* 0x000fe400000e0611 */
[----:B------:R-:W3:Y:S01]  /*cb30*/  LDL R17, [R1+0xc4] ;  /* 0x0000c40001117983 */ /* 0x000ee20000100800 */
[----:B------:R-:W-:-:S03]  /*cb40*/  IADD3 R8, P1, R0, R19, RZ ;  /* 0x0000001300087210 */ /* 0x000fc60007f3e0ff */
[----:B------:R-:W3:Y:S04]  /*cb50*/  LDL R19, [R1+0xd0] ;  /* 0x0000d00001137983 */ /* 0x000ee80000100800 */
[----:B------:R1:W-:Y:S01]  /*cb60*/  LDGSTS.E [R4+0x1c00], [R10.64], P3 ;  /* 0x01c000000a047fae */ /* 0x0003e20009921846 */
[----:B----4-:R-:W-:-:S03]  /*cb70*/  IADD3 R6, P0, R0, R16, RZ ;  /* 0x0000001000067210 */ /* 0x010fc60007f1e0ff */
[----:B------:R-:W4:Y:S01]  /*cb80*/  LDL R16, [R1+0xe0] ;  /* 0x0000e00001107983 */ /* 0x000f220000100800 */
[----:B--2---:R-:W-:Y:S01]  /*cb90*/  IMAD.X R9, R2, 0x1, R15, P1 ;  /* 0x0000000102097824 */ /* 0x004fe200008e060f */
[----:B-1----:R-:W-:Y:S02]  /*cba0*/  IADD3 R10, P1, R0, R13, RZ ;  /* 0x0000000d000a7210 */ /* 0x002fe40007f3e0ff */
[----:B------:R-:W2:Y:S04]  /*cbb0*/  LDL R15, [R1+0xd4] ;  /* 0x0000d400010f7983 */ /* 0x000ea80000100800 */
[----:B------:R-:W2:Y:S01]  /*cbc0*/  LDL R13, [R1+0xf0] ;  /* 0x0000f000010d7983 */ /* 0x000ea20000100800 */
[----:B---3--:R-:W-:-:S03]  /*cbd0*/  IMAD.X R7, R2, 0x1, R12, P0 ;  /* 0x0000000102077824 */ /* 0x008fc600000e060c */
[----:B------:R1:W-:Y:S04]  /*cbe0*/  LDGSTS.E [R4+0x2000], [R8.64], P3 ;  /* 0x0200000008047fae */ /* 0x0003e80009921846 */
[----:B------:R-:W3:Y:S04]  /*cbf0*/  LDL R12, [R1+0xe4] ;  /* 0x0000e400010c7983 */ /* 0x000ee80000100800 */
[----:B------:R1:W-:Y:S02]  /*cc00*/  LDGSTS.E [R4+0x2400], [R6.64], P3 ;  /* 0x0240000006047fae */ /* 0x0003e40009921846 */
[----:B-1----:R-:W-:-:S02]  /*cc10*/  IADD3 R8, P0, R0, R38, RZ ;  /* 0x0000002600087210 */ /* 0x002fc40007f1e0ff */
[----:B------:R-:W3:Y:S01]  /*cc20*/  LDL R38, [R1+0x100] ;  /* 0x0001000001267983 */ /* 0x000ee20000100800 */
[----:B------:R-:W-:-:S03]  /*cc30*/  IMAD.X R11, R2, 0x1, R37, P1 ;  /* 0x00000001020b7824 */ /* 0x000fc600008e0625 */
[----:B------:R-:W3:Y:S01]  /*cc40*/  LDL R37, [R1+0xf4] ;  /* 0x0000f40001257983 */ /* 0x000ee20000100800 */
[----:B------:R-:W-:-:S03]  /*cc50*/  IMAD.X R9, R2, 0x1, R5, P0 ;  /* 0x0000000102097824 */ /* 0x000fc600000e0605 */
[----:B------:R-:W3:Y:S01]  /*cc60*/  LDL R5, [R1+0x110] ;  /* 0x0001100001057983 */ /* 0x000ee20000100800 */
[----:B------:R-:W-:-:S03]  /*cc70*/  IADD3 R6, P1, R0, R36, RZ ;  /* 0x0000002400067210 */ /* 0x000fc60007f3e0ff */
[----:B------:R1:W-:Y:S02]  /*cc80*/  LDGSTS.E [R4+0x2800], [R10.64], P3 ;  /* 0x028000000a047fae */ /* 0x0003e40009921846 */
[----:B------:R-:W-:Y:S02]  /*cc90*/  IMAD.X R7, R2, 0x1, R39, P1 ;  /* 0x0000000102077824 */ /* 0x000fe400008e0627 */
[----:B------:R1:W-:Y:S04]  /*cca0*/  LDGSTS.E [R4+0x2c00], [R8.64], P3 ;  /* 0x02c0000008047fae */ /* 0x0003e80009921846 */
[----:B------:R-:W3:Y:S01]  /*ccb0*/  LDL R36, [R1+0x104] ;  /* 0x0001040001247983 */ /* 0x000ee20000100800 */
[----:B-1----:R-:W-:-:S03]  /*ccc0*/  IADD3 R10, P0, R0, R60, RZ ;  /* 0x0000003c000a7210 */ /* 0x002fc60007f1e0ff */
[----:B------:R1:W-:Y:S01]  /*ccd0*/  LDGSTS.E [R4+0x3000], [R6.64], P3 ;  /* 0x0300000006047fae */ /* 0x0003e20009921846 */
[----:B------:R-:W-:-:S03]  /*cce0*/  IADD3 R8, P1, R0, R14, RZ ;  /* 0x0000000e00087210 */ /* 0x000fc60007f3e0ff */
[----:B------:R-:W3:Y:S04]  /*ccf0*/  LDL R60, [R1+0x164] ;  /* 0x00016400013c7983 */ /* 0x000ee80000100800 */
[----:B------:R-:W3:Y:S04]  /*cd00*/  LDL R14, [R1+0x120] ;  /* 0x00012000010e7983 */ /* 0x000ee80000100800 */
[----:B------:R-:W3:Y:S01]  /*cd10*/  LDL R39, [R1+0x180] ;  /* 0x0001800001277983 */ /* 0x000ee20000100800 */
[----:B------:R-:W-:-:S03]  /*cd20*/  IMAD.X R11, R2, 0x1, R18, P0 ;  /* 0x00000001020b7824 */ /* 0x000fc600000e0612 */
[----:B------:R-:W3:Y:S01]  /*cd30*/  LDL R18, [R1+0x114] ;  /* 0x0001140001127983 */ /* 0x000ee20000100800 */
[----:B------:R-:W-:-:S03]  /*cd40*/  IMAD.X R9, R2, 0x1, R17, P1 ;  /* 0x0000000102097824 */ /* 0x000fc600008e0611 */
[----:B------:R-:W3:Y:S01]  /*cd50*/  LDL R17, [R1+0x124] ;  /* 0x0001240001117983 */ /* 0x000ee20000100800 */
[----:B-1----:R-:W-:-:S03]  /*cd60*/  IADD3 R6, P0, R0, R19, RZ ;  /* 0x0000001300067210 */ /* 0x002fc60007f1e0ff */
[----:B------:R4:W-:Y:S04]  /*cd70*/  LDGSTS.E [R4+0x3400], [R10.64], P3 ;  /* 0x034000000a047fae */ /* 0x0009e80009921846 */
[----:B------:R-:W3:Y:S04]  /*cd80*/  LDL R19, [R1+0x130] ;  /* 0x0001300001137983 */ /* 0x000ee80000100800 */
[----:B------:R1:W-:Y:S01]  /*cd90*/  LDGSTS.E [R4+0x3800], [R8.64], P3 ;  /* 0x0380000008047fae */ /* 0x0003e20009921846 */
[----:B----4-:R-:W-:-:S03]  /*cda0*/  IADD3 R10, P1, R0, R16, RZ ;  /* 0x00000010000a7210 */ /* 0x010fc60007f3e0ff */
[----:B------:R-:W4:Y:S01]  /*cdb0*/  LDL R16, [R1+0x140] ;  /* 0x0001400001107983 */ /* 0x000f220000100800 */
[----:B--2---:R-:W-:-:S03]  /*cdc0*/  IMAD.X R7, R2, 0x1, R15, P0 ;  /* 0x0000000102077824 */ /* 0x004fc600000e060f */
[----:B------:R-:W2:Y:S01]  /*cdd0*/  LDL R15, [R1+0x134] ;  /* 0x00013400010f7983 */ /* 0x000ea20000100800 */
[----:B-1----:R-:W-:-:S03]  /*cde0*/  IADD3 R8, P0, R0, R13, RZ ;  /* 0x0000000d00087210 */ /* 0x002fc60007f1e0ff */
[----:B------:R-:W2:Y:S04]  /*cdf0*/  LDL R13, [R1+0x150] ;  /* 0x00015000010d7983 */ /* 0x000ea80000100800 */
[----:B------:R1:W-:Y:S01]  /*ce00*/  LDGSTS.E [R4+0x3c00], [R6.64], P3 ;  /* 0x03c0000006047fae */ /* 0x0003e20009921846 */
[----:B---3--:R-:W-:-:S03]  /*ce10*/  IMAD.X R11, R2, 0x1, R12, P1 ;  /* 0x00000001020b7824 */ /* 0x008fc600008e060c */
[----:B------:R-:W3:Y:S04]  /*ce20*/  LDL R12, [R1+0x144] ;  /* 0x00014400010c7983 */ /* 0x000ee80000100800 */
[----:B------:R1:W-:Y:S02]  /*ce30*/  LDGSTS.E [R4+0x4000], [R10.64], P3 ;  /* 0x040000000a047fae */ /* 0x0003e40009921846 */
[----:B-1----:R-:W-:Y:S02]  /*ce40*/  IADD3 R6, P1, R0, R38, RZ ;  /* 0x0000002600067210 */ /* 0x002fe40007f3e0ff */
[----:B------:R-:W3:Y:S01]  /*ce50*/  LDL R38, [R1+0x174] ;  /* 0x0001740001267983 */ /* 0x000ee20000100800 */
[----:B------:R-:W-:-:S03]  /*ce60*/  IMAD.X R9, R2, 0x1, R37, P0 ;  /* 0x0000000102097824 */ /* 0x000fc600000e0625 */
[----:B------:R-:W3:Y:S01]  /*ce70*/  LDL R37, [R1+0x190] ;  /* 0x0001900001257983 */ /* 0x000ee20000100800 */
[----:B------:R-:W-:-:S03]  /*ce80*/  IADD3 R10, P0, R0, R5, RZ ;  /* 0x00000005000a7210 */ /* 0x000fc60007f1e0ff */
[----:B------:R-:W3:Y:S04]  /*ce90*/  LDL R5, [R1+0x170] ;  /* 0x0001700001057983 */ /* 0x000ee80000100800 */
[----:B------:R1:W-:Y:S01]  /*cea0*/  LDGSTS.E [R4+0x4400], [R8.64], P3 ;  /* 0x0440000008047fae */ /* 0x0003e20009921846 */
[----:B------:R-:W-:-:S03]  /*ceb0*/  IMAD.X R7, R2, 0x1, R36, P1 ;  /* 0x0000000102077824 */ /* 0x000fc600008e0624 */
[----:B------:R-:W3:Y:S04]  /*cec0*/  LDL R36, [R1+0x1a0] ;  /* 0x0001a00001247983 */ /* 0x000ee80000100800 */
[----:B------:R1:W-:Y:S02]  /*ced0*/  LDGSTS.E [R4+0x4800], [R6.64], P3 ;  /* 0x0480000006047fae */ /* 0x0003e40009921846 */
[----:B-1----:R-:W-:Y:S02]  /*cee0*/  IADD3 R8, P1, R0, R14, RZ ;  /* 0x0000000e00087210 */ /* 0x002fe40007f3e0ff */
[----:B------:R-:W3:Y:S01]  /*cef0*/  LDL R14, [R1+0x184] ;  /* 0x00018400010e7983 */ /* 0x000ee20000100800 */
[----:B------:R-:W-:-:S03]  /*cf00*/  IMAD.X R11, R2, 0x1, R18, P0 ;  /* 0x00000001020b7824 */ /* 0x000fc600000e0612 */
[----:B------:R-:W3:Y:S01]  /*cf10*/  LDL R18, [R1+0x194] ;  /* 0x0001940001127983 */ /* 0x000ee20000100800 */
[----:B------:R-:W-:-:S03]  /*cf20*/  IMAD.X R9, R2, 0x1, R17, P1 ;  /* 0x0000000102097824 */ /* 0x000fc600008e0611 */
[----:B------:R-:W3:Y:S04]  /*cf30*/  LDL R17, [R1+0x1a4] ;  /* 0x0001a40001117983 */ /* 0x000ee80000100800 */
[----:B------:R4:W-:Y:S01]  /*cf40*/  LDGSTS.E [R4+0x4c00], [R10.64], P3 ;  /* 0x04c000000a047fae */ /* 0x0009e20009921846 */
[----:B------:R-:W-:-:S03]  /*cf50*/  IADD3 R6, P0, R0, R19, RZ ;  /* 0x0000001300067210 */ /* 0x000fc60007f1e0ff */
[----:B------:R-:W3:Y:S04]  /*cf60*/  LDL R19, [R1+0x1b0] ;  /* 0x0001b00001137983 */ /* 0x000ee80000100800 */
[----:B------:R1:W-:Y:S01]  /*cf70*/  LDGSTS.E [R4+0x5000], [R8.64], P3 ;  /* 0x0500000008047fae */ /* 0x0003e20009921846 */
[----:B----4-:R-:W-:-:S03]  /*cf80*/  IADD3 R10, P1, R0, R16, RZ ;  /* 0x00000010000a7210 */ /* 0x010fc60007f3e0ff */
[----:B------:R-:W4:Y:S01]  /*cf90*/  LDL R16, [R1+0x1c0] ;  /* 0x0001c00001107983 */ /* 0x000f220000100800 */
[----:B--2---:R-:W-:-:S03]  /*cfa0*/  IMAD.X R7, R2, 0x1, R15, P0 ;  /* 0x0000000102077824 */ /* 0x004fc600000e060f */
[----:B------:R-:W2:Y:S01]  /*cfb0*/  LDL R15, [R1+0x1b4] ;  /* 0x0001b400010f7983 */ /* 0x000ea20000100800 */
[----:B-1----:R-:W-:-:S03]  /*cfc0*/  IADD3 R8, P0, R0, R13, RZ ;  /* 0x0000000d00087210 */ /* 0x002fc60007f1e0ff */
[----:B------:R1:W-:Y:S02]  /*cfd0*/  LDGSTS.E [R4+0x5400], [R6.64], P3 ;  /* 0x0540000006047fae */ /* 0x0003e40009921846 */
[C---:B------:R-:W-:Y:S02]  /*cfe0*/  IMAD.X R9, R2.reuse, 0x1, R61, P0 ;  /* 0x0000000102097824 */ /* 0x040fe400000e063d */
[----:B------:R-:W2:Y:S01]  /*cff0*/  LDL R13, [R1+0x1d0] ;  /* 0x0001d000010d7983 */ /* 0x000ea20000100800 */
[----:B---3--:R-:W-:-:S03]  /*d000*/  IMAD.X R11, R2, 0x1, R12, P1 ;  /* 0x00000001020b7824 */ /* 0x008fc600008e060c */
[----:B------:R-:W3:Y:S01]  /*d010*/  LDL R12, [R1+0x1c4] ;  /* 0x0001c400010c7983 */ /* 0x000ee20000100800 */
[----:B-1----:R-:W-:-:S03]  /*d020*/  IADD3 R6, P1, R0, R62, RZ ;  /* 0x0000003e00067210 */ /* 0x002fc60007f3e0ff */
[----:B------:R1:W-:Y:S02]  /*d030*/  LDGSTS.E [R4+0x5800], [R10.64], P3 ;  /* 0x058000000a047fae */ /* 0x0003e40009921846 */
[----:B------:R-:W-:Y:S02]  /*d040*/  IMAD.X R7, R2, 0x1, R60, P1 ;  /* 0x0000000102077824 */ /* 0x000fe400008e063c */
[----:B------:R1:W-:Y:S04]  /*d050*/  LDGSTS.E [R4+0x5c00], [R8.64], P3 ;  /* 0x05c0000008047fae */ /* 0x0003e80009921846 */
[----:B------:R1:W-:Y:S02]  /*d060*/  LDGSTS.E [R4+0x6000], [R6.64], P3 ;  /* 0x0600000006047fae */ /* 0x0003e40009921846 */
[----:B-1----:R-:W-:-:S02]  /*d070*/  IADD3 R10, P0, R0, R5, RZ ;  /* 0x00000005000a7210 */ /* 0x002fc40007f1e0ff */
[----:B------:R-:W3:Y:S04]  /*d080*/  LDL R62, [R1+0x98] ;  /* 0x00009800013e7983 */ /* 0x000ee80000100800 */
[----:B------:R-:W3:Y:S01]  /*d090*/  LDL R5, [R1+0x1d4] ;  /* 0x0001d40001057983 */ /* 0x000ee20000100800 */
[----:B------:R-:W-:Y:S01]  /*d0a0*/  IADD3 R8, P1, R0, R39, RZ ;  /* 0x0000002700087210 */ /* 0x000fe20007f3e0ff */
[C---:B------:R-:W-:Y:S02]  /*d0b0*/  IMAD.X R11, R2.reuse, 0x1, R38, P0 ;  /* 0x00000001020b7824 */ /* 0x040fe400000e0626 */
[----:B------:R-:W3:Y:S04]  /*d0c0*/  LDL R39, [R1+0x18] ;  /* 0x0000180001277983 */ /* 0x000ee80000100800 */
[----:B------:R-:W3:Y:S04]  /*d0d0*/  LDL R61, [R1+0xa8] ;  /* 0x0000a800013d7983 */ /* 0x000ee80000100800 */
[----:B------:R-:W3:Y:S01]  /*d0e0*/  LDL R60, [R1+0xb8] ;  /* 0x0000b800013c7983 */ /* 0x000ee20000100800 */
[----:B------:R-:W-:Y:S01]  /*d0f0*/  IMAD.X R9, R2, 0x1, R14, P1 ;  /* 0x0000000102097824 */ /* 0x000fe200008e060e */
[----:B------:R-:W-:-:S02]  /*d100*/  IADD3 R6, P0, R0, R37, RZ ;  /* 0x0000002500067210 */ /* 0x000fc40007f1e0ff */
[----:B------:R-:W3:Y:S04]  /*d110*/  LDL R14, [R1+0x8] ;  /* 0x00000800010e7983 */ /* 0x000ee80000100800 */
[----:B------:R1:W-:Y:S04]  /*d120*/  LDGSTS.E [R4+0x6400], [R10.64], P3 ;  /* 0x064000000a047fae */ /* 0x0003e80009921846 */
[----:B------:R-:W3:Y:S01]  /*d130*/  LDL R38, [R1+0x28] ;  /* 0x0000280001267983 */ /* 0x000ee20000100800 */
[----:B------:R-:W-:-:S03]  /*d140*/  IMAD.X R7, R2, 0x1, R18, P0 ;  /* 0x0000000102077824 */ /* 0x000fc600000e0612 */
[----:B------:R-:W3:Y:S01]  /*d150*/  LDL R18, [R1+0xc] ;  /* 0x00000c0001127983 */ /* 0x000ee20000100800 */
[----:B-1----:R-:W-:-:S03]  /*d160*/  IADD3 R10, P1, R0, R36, RZ ;  /* 0x00000024000a7210 */ /* 0x002fc60007f3e0ff */
[----:B------:R1:W-:Y:S02]  /*d170*/  LDGSTS.E [R4+0x6800], [R8.64], P3 ;  /* 0x0680000008047fae */ /* 0x0003e40009921846 */
[----:B------:R-:W-:Y:S02]  /*d180*/  IMAD.X R11, R2, 0x1, R17, P1 ;  /* 0x00000001020b7824 */ /* 0x000fe400008e0611 */
[----:B------:R4:W-:Y:S04]  /*d190*/  LDGSTS.E [R4+0x6c00], [R6.64], P3 ;  /* 0x06c0000006047fae */ /* 0x0009e80009921846 */
[----:B------:R-:W3:Y:S01]  /*d1a0*/  LDL R17, [R1+0x1c] ;  /* 0x00001c0001117983 */ /* 0x000ee20000100800 */
[----:B-1----:R-:W-:-:S03]  /*d1b0*/  IADD3 R8, P0, R0, R19, RZ ;  /* 0x0000001300087210 */ /* 0x002fc60007f1e0ff */
[----:B------:R-:W3:Y:S04]  /*d1c0*/  LDL R37, [R1+0x38] ;  /* 0x0000380001257983 */ /* 0x000ee80000100800 */
[----:B------:R-:W3:Y:S04]  /*d1d0*/  LDL R36, [R1+0x48] ;  /* 0x0000480001247983 */ /* 0x000ee80000100800 */
[----:B------:R1:W-:Y:S04]  /*d1e0*/  LDGSTS.E [R4+0x7000], [R10.64], P3 ;  /* 0x070000000a047fae */ /* 0x0003e80009921846 */
[----:B------:R-:W3:Y:S01]  /*d1f0*/  LDL R19, [R1+0x68] ;  /* 0x0000680001137983 */ /* 0x000ee20000100800 */
[----:B----4-:R-:W-:-:S03]  /*d200*/  IADD3 R6, P1, R0, R16, RZ ;  /* 0x0000001000067210 */ /* 0x010fc60007f3e0ff */
[----:B------:R-:W4:Y:S01]  /*d210*/  LDL R16, [R1+0x2c] ;  /* 0x00002c0001107983 */ /* 0x000f220000100800 */
[----:B--2---:R-:W-:-:S03]  /*d220*/  IMAD.X R9, R2, 0x1, R15, P0 ;  /* 0x0000000102097824 */ /* 0x004fc600000e060f */
[----:B------:R-:W2:Y:S04]  /*d230*/  LDL R15, [R1+0x3c] ;  /* 0x00003c00010f7983 */ /* 0x000ea80000100800 */
[----:B------:R3:W-:Y:S01]  /*d240*/  LDGSTS.E [R4+0x7400], [R8.64], P3 ;  /* 0x0740000008047fae */ /* 0x0007e20009921846 */
[----:B-1----:R-:W-:-:S03]  /*d250*/  IADD3 R10, P2, R0, R13, RZ ;  /* 0x0000000d000a7210 */ /* 0x002fc60007f5e0ff */
[----:B------:R-:W2:Y:S01]  /*d260*/  LDL R13, [R1+0x58] ;  /* 0x00005800010d7983 */ /* 0x000ea20000100800 */
[----:B---3--:R-:W-:-:S03]  /*d270*/  IMAD.X R7, R2, 0x1, R12, P1 ;  /* 0x0000000102077824 */ /* 0x008fc600008e060c */
[----:B------:R-:W3:Y:S01]  /*d280*/  LDL R12, [R1+0x4c] ;  /* 0x00004c00010c7983 */ /* 0x000ee20000100800 */
[----:B------:R-:W-:-:S03]  /*d290*/  IADD3 R8, P0, R0, R247, RZ ;  /* 0x000000f700087210 */ /* 0x000fc60007f1e0ff */
[----:B------:R1:W-:Y:S02]  /*d2a0*/  LDGSTS.E [R4+0x7800], [R6.64], P3 ;  /* 0x0780000006047fae */ /* 0x0003e40009921846 */
[C---:B------:R-:W-:Y:S02]  /*d2b0*/  IMAD.X R9, R2.reuse, 0x1, R248, P0 ;  /* 0x0000000102097824 */ /* 0x040fe400000e06f8 */
[----:B------:R-:W-:-:S05]  /*d2c0*/  IMAD.X R11, R2, 0x1, R5, P2 ;  /* 0x00000001020b7824 */ /* 0x000fca00010e0605 */
[----:B------:R1:W-:Y:S04]  /*d2d0*/  LDGSTS.E [R4+0x7c00], [R10.64], P3 ;  /* 0x07c000000a047fae */ /* 0x0003e80009921846 */
[----:B-1----:R-:W3:Y:S01]  /*d2e0*/  LDL R4, [R1+0x6c] ;  /* 0x00006c0001047983 */ /* 0x002ee20000100800 */
[----:B------:R-:W-:-:S03]  /*d2f0*/  IADD3 R10, P0, R0, R14, RZ ;  /* 0x0000000e000a7210 */ /* 0x000fc60007f1e0ff */
[----:B------:R-:W3:Y:S01]  /*d300*/  LDL R14, [R1+0x5c] ;  /* 0x00005c00010e7983 */ /* 0x000ee20000100800 */
[----:B------:R-:W-:Y:S01]  /*d310*/  IADD3 R6, P1, R0, R251, RZ ;  /* 0x000000fb00067210 */ /* 0x000fe20007f3e0ff */
[----:B------:R-:W-:-:S04]  /*d320*/  IMAD R5, R202, 0x8000, R206 ;  /* 0x00008000ca057824 */ /* 0x000fc800078e02ce */
[C---:B------:R-:W-:Y:S01]  /*d330*/  IMAD.X R7, R2.reuse, 0x1, R252, P1 ;  /* 0x0000000102077824 */ /* 0x040fe200008e06fc */
[----:B------:R1:W-:Y:S01]  /*d340*/  LDGSTS.E [R5+0x200], [R8.64], P3 ;  /* 0x0020000008057fae */ /* 0x0003e20009921846 */
[----:B------:R-:W-:-:S03]  /*d350*/  IMAD.X R11, R2, 0x1, R18, P0 ;  /* 0x00000001020b7824 */ /* 0x000fc600000e0612 */
[----:B------:R1:W-:Y:S04]  /*d360*/  LDGSTS.E [R5+0x600], [R6.64], P3 ;  /* 0x0060000006057fae */ /* 0x0003e80009921846 */
[----:B------:R-:W3:Y:S01]  /*d370*/  LDL R18, [R1+0x78] ;  /* 0x0000780001127983 */ /* 0x000ee20000100800 */
[----:B-1----:R-:W-:-:S03]  /*d380*/  IADD3 R8, P1, R0, R39, RZ ;  /* 0x0000002700087210 */ /* 0x002fc60007f3e0ff */
[----:B------:R1:W-:Y:S01]  /*d390*/  LDGSTS.E [R5+0xa00], [R10.64], P3 ;  /* 0x00a000000a057fae */ /* 0x0003e20009921846 */
[----:B------:R-:W-:Y:S01]  /*d3a0*/  IADD3 R6, P0, R0, R38, RZ ;  /* 0x0000002600067210 */ /* 0x000fe20007f1e0ff */
[----:B------:R-:W-:Y:S02]  /*d3b0*/  IMAD.X R9, R2, 0x1, R17, P1 ;  /* 0x0000000102097824 */ /* 0x000fe400008e0611 */
[----:B------:R-:W3:Y:S04]  /*d3c0*/  LDL R39, [R1+0xac] ;  /* 0x0000ac0001277983 */ /* 0x000ee80000100800 */
[----:B------:R-:W3:Y:S01]  /*d3d0*/  LDL R17, [R1+0x88] ;  /* 0x0000880001117983 */ /* 0x000ee20000100800 */
[----:B-1----:R-:W-:-:S03]  /*d3e0*/  IADD3 R10, P1, R0, R37, RZ ;  /* 0x00000025000a7210 */ /* 0x002fc60007f3e0ff */
[----:B------:R1:W-:Y:S04]  /*d3f0*/  LDGSTS.E [R5+0xe00], [R8.64], P3 ;  /* 0x00e0000008057fae */ /* 0x0003e80009921846 */
[----:B------:R-:W3:Y:S04]  /*d400*/  LDL R37, [R1+0xcc] ;  /* 0x0000cc0001257983 */ /* 0x000ee80000100800 */
[----:B------:R-:W3:Y:S01]  /*d410*/  LDL R38, [R1+0xd8] ;  /* 0x0000d80001267983 */ /* 0x000ee20000100800 */
[----:B----4-:R-:W-:-:S03]  /*d420*/  IMAD.X R7, R2, 0x1, R16, P0 ;  /* 0x0000000102077824 */ /* 0x010fc600000e0610 */
[----:B------:R-:W4:Y:S01]  /*d430*/  LDL R16, [R1+0x8c] ;  /* 0x00008c0001107983 */ /* 0x000f220000100800 */
[----:B-1----:R-:W-:-:S03]  /*d440*/  IADD3 R8, P0, R0, R36, RZ ;  /* 0x0000002400087210 */ /* 0x002fc60007f1e0ff */
[----:B------:R1:W-:Y:S04]  /*d450*/  LDGSTS.E [R5+0x1200], [R6.64], P3 ;  /* 0x0120000006057fae */ /* 0x0003e80009921846 */
        /* <DEDUP_REMOVED lines=9> */
[----:B------:R1:W-:Y:S04]  /*d4f0*/  LDGSTS.E [R5+0x1a00], [R8.64], P3 ;  /* 0x01a0000008057fae */ /* 0x0003e80009921846 */
[----:B------:R-:W3:Y:S01]  /*d500*/  LDL R19, [R1+0xf8] ;  /* 0x0000f80001137983 */ /* 0x000ee20000100800 */
[----:B------:R-:W-:-:S03]  /*d510*/  IMAD.X R11, R2, 0x1, R4, P0 ;  /* 0x00000001020b7824 */ /* 0x000fc600000e0604 */
[----:B------:R-:W3:Y:S01]  /*d520*/  LDL R4, [R1+0xec] ;  /* 0x0000ec0001047983 */ /* 0x000ee20000100800 */
[----:B------:R-:W-:-:S03]  /*d530*/  IMAD.X R7, R2, 0x1, R14, P1 ;  /* 0x0000000102077824 */ /* 0x000fc600008e060e */
[----:B------:R-:W3:Y:S04]  /*d540*/  LDL R14, [R1+0xdc] ;  /* 0x0000dc00010e7983 */ /* 0x000ee80000100800 */
[----:B------:R1:W-:Y:S04]  /*d550*/  LDGSTS.E [R5+0x1e00], [R6.64], P3 ;  /* 0x01e0000006057fae */ /* 0x0003e80009921846 */
[----:B------:R1:W-:Y:S02]  /*d560*/  LDGSTS.E [R5+0x2200], [R10.64], P3 ;  /* 0x022000000a057fae */ /* 0x0003e40009921846 */
[----:B-1----:R-:W-:-:S02]  /*d570*/  IADD3 R8, P1, R0, R18, RZ ;  /* 0x0000001200087210 */ /* 0x002fc40007f3e0ff */
[----:B------:R-:W3:Y:S03]  /*d580*/  LDL R18, [R1+0x108] ;  /* 0x0001080001127983 */ /* 0x000ee60000100800 */
[----:B------:R-:W-:Y:S01]  /*d590*/  IMAD.X R9, R2, 0x1, R63, P1 ;  /* 0x0000000102097824 */ /* 0x000fe200008e063f */
[C---:B------:R-:W-:Y:S01]  /*d5a0*/  IADD3 R10, P1, R0.reuse, R62, RZ ;  /* 0x0000003e000a7210 */ /* 0x040fe20007f3e0ff */
[----:B------:R-:W-:Y:S01]  /*d5b0*/  HMMA.1688.F32.TF32 R72, R132, R74, R148 ;  /* 0x0000004a8448723c */ /* 0x000fe20000081094 */
[----:B------:R-:W3:Y:S04]  /*d5c0*/  LDL R63, [R1+0x168] ;  /* 0x00016800013f7983 */ /* 0x000ee80000100800 */
[----:B------:R1:W-:Y:S01]  /*d5d0*/  LDGSTS.E [R5+0x2600], [R8.64], P3 ;  /* 0x0260000008057fae */ /* 0x0003e20009921846 */
[----:B------:R-:W-:-:S03]  /*d5e0*/  IADD3 R6, P0, R0, R17, RZ ;  /* 0x0000001100067210 */ /* 0x000fc60007f1e0ff */
[----:B------:R-:W3:Y:S01]  /*d5f0*/  LDL R17, [R1+0xfc] ;  /* 0x0000fc0001117983 */ /* 0x000ee20000100800 */
[----:B------:R-:W-:Y:S03]  /*d600*/  HMMA.1688.F32.TF32 R76, R132, R78, R164 ;  /* 0x0000004e844c723c */ /* 0x000fe600000810a4 */
[----:B------:R-:W3:Y:S04]  /*d610*/  LDL R135, [R1+0x148] ;  /* 0x0001480001877983 */ /* 0x000ee80000100800 */
[----:B------:R-:W3:Y:S04]  /*d620*/  LDL R134, [R1+0x13c] ;  /* 0x00013c0001867983 */ /* 0x000ee80000100800 */
[----:B------:R-:W3:Y:S04]  /*d630*/  LDL R133, [R1+0x158] ;  /* 0x0001580001857983 */ /* 0x000ee80000100800 */
[----:B------:R-:W3:Y:S04]  /*d640*/  LDL R132, [R1+0x14c] ;  /* 0x00014c0001847983 */ /* 0x000ee80000100800 */
[----:B------:R-:W3:Y:S01]  /*d650*/  LDL R62, [R1+0x15c] ;  /* 0x00015c00013e7983 */ /* 0x000ee20000100800 */
[----:B----4-:R-:W-:Y:S01]  /*d660*/  IMAD.X R7, R2, 0x1, R16, P0 ;  /* 0x0000000102077824 */ /* 0x010fe200000e0610 */
[----:B-1----:R-:W-:-:S02]  /*d670*/  IADD3 R8, P0, R0, R61, RZ ;  /* 0x0000003d00087210 */ /* 0x002fc40007f1e0ff */
[----:B------:R-:W4:Y:S04]  /*d680*/  LDL R16, [R1+0x118] ;  /* 0x0001180001107983 */ /* 0x000f280000100800 */
[----:B------:R1:W-:Y:S01]  /*d690*/  LDGSTS.E [R5+0x2a00], [R6.64], P3 ;  /* 0x02a0000006057fae */ /* 0x0003e20009921846 */
[----:B------:R-:W-:-:S03]  /*d6a0*/  IMAD.X R9, R2, 0x1, R39, P0 ;  /* 0x0000000102097824 */ /* 0x000fc600000e0627 */
[----:B------:R-:W4:Y:S01]  /*d6b0*/  LDL R61, [R1+0x178] ;  /* 0x00017800013d7983 */ /* 0x000f220000100800 */
[----:B--2---:R-:W-:-:S03]  /*d6c0*/  IMAD.X R11, R2, 0x1, R15, P1 ;  /* 0x00000001020b7824 */ /* 0x004fc600008e060f */
[----:B------:R-:W2:Y:S01]  /*d6d0*/  LDL R39, [R1+0x188] ;  /* 0x0001880001277983 */ /* 0x000ea20000100800 */
[----:B-1----:R-:W-:-:S03]  /*d6e0*/  IADD3 R6, P1, R0, R60, RZ ;  /* 0x0000003c00067210 */ /* 0x002fc60007f3e0ff */
[----:B------:R1:W-:Y:S04]  /*d6f0*/  LDGSTS.E [R5+0x2e00], [R10.64], P3 ;  /* 0x02e000000a057fae */ /* 0x0003e80009921846 */
[----:B------:R-:W2:Y:S01]  /*d700*/  LDL R15, [R1+0x10c] ;  /* 0x00010c00010f7983 */ /* 0x000ea20000100800 */
[----:B---3--:R-:W-:-:S03]  /*d710*/  IMAD.X R7, R2, 0x1, R12, P1 ;  /* 0x0000000102077824 */ /* 0x008fc600008e060c */
[----:B------:R3:W-:Y:S01]  /*d720*/  LDGSTS.E [R5+0x3200], [R8.64], P3 ;  /* 0x0320000008057fae */ /* 0x0007e20009921846 */
[----:B-1----:R-:W-:-:S03]  /*d730*/  IADD3 R10, P0, R0, R13, RZ ;  /* 0x0000000d000a7210 */ /* 0x002fc60007f1e0ff */
[----:B------:R1:W-:Y:S04]  /*d740*/  LDGSTS.E [R5+0x3600], [R6.64], P3 ;  /* 0x0360000006057fae */ /* 0x0003e80009921846 */
[----:B------:R-:W2:Y:S01]  /*d750*/  LDL R13, [R1+0x128] ;  /* 0x00012800010d7983 */ /* 0x000ea20000100800 */
[----:B------:R-:W-:Y:S01]  /*d760*/  IMAD.X R11, R2, 0x1, R37, P0 ;  /* 0x00000001020b7824 */ /* 0x000fe200000e0625 */
[C---:B---3--:R-:W-:Y:S02]  /*d770*/  IADD3 R8, P1, R0.reuse, R38, RZ ;  /* 0x0000002600087210 */ /* 0x048fe40007f3e0ff */
[----:B------:R-:W3:Y:S01]  /*d780*/  LDL R12, [R1+0x11c] ;  /* 0x00011c00010c7983 */ /* 0x000ee20000100800 */
[----:B-1----:R-:W-:-:S03]  /*d790*/  IADD3 R6, P0, R0, R36, RZ ;  /* 0x0000002400067210 */ /* 0x002fc60007f1e0ff */
[----:B------:R1:W-:Y:S04]  /*d7a0*/  LDGSTS.E [R5+0x3a00], [R10.64], P3 ;  /* 0x03a000000a057fae */ /* 0x0003e80009921846 */
[----:B------:R-:W3:Y:S04]  /*d7b0*/  LDL R60, [R1+0x16c] ;  /* 0x00016c00013c7983 */ /* 0x000ee80000100800 */
        /* <DEDUP_REMOVED lines=9> */
[----:B------:R4:W-:Y:S04]  /*d850*/  LDGSTS.E [R5+0x4200], [R6.64], P3 ;  /* 0x0420000006057fae */ /* 0x0009e80009921846 */
[----:B------:R-:W3:Y:S01]  /*d860*/  LDL R19, [R1+0x1a8] ;  /* 0x0001a80001137983 */ /* 0x000ee20000100800 */
[----:B-1----:R-:W-:-:S03]  /*d870*/  IADD3 R8, P0, R0, R18, RZ ;  /* 0x0000001200087210 */ /* 0x002fc60007f1e0ff */
[----:B------:R-:W3:Y:S01]  /*d880*/  LDL R18, [R1+0x1c8] ;  /* 0x0001c80001127983 */ /* 0x000ee20000100800 */
[----:B------:R-:W-:-:S03]  /*d890*/  IMAD.X R11, R2, 0x1, R17, P1 ;  /* 0x00000001020b7824 */ /* 0x000fc600008e0611 */
[----:B------:R-:W3:Y:S04]  /*d8a0*/  LDL R17, [R1+0x1ac] ;  /* 0x0001ac0001117983 */ /* 0x000ee80000100800 */
[----:B------:R1:W-:Y:S01]  /*d8b0*/  LDGSTS.E [R5+0x4600], [R10.64], P3 ;  /* 0x046000000a057fae */ /* 0x0003e20009921846 */
        /* <DEDUP_REMOVED lines=8> */
[----:B------:R-:W3:Y:S04]  /*d940*/  LDL R12, [R1+0x1b8] ;  /* 0x0001b800010c7983 */ /* 0x000ee80000100800 */
[----:B------:R1:W-:Y:S01]  /*d950*/  LDGSTS.E [R5+0x4e00], [R6.64], P3 ;  /* 0x04e0000006057fae */ /* 0x0003e20009921846 */
[----:B------:R-:W-:-:S03]  /*d960*/  IMAD.X R11, R2, 0x1, R4, P0 ;  /* 0x00000001020b7824 */ /* 0x000fc600000e0604 */
[----:B------:R-:W4:Y:S01]  /*d970*/  LDL R4, [R1+0x1dc] ;  /* 0x0001dc0001047983 */ /* 0x000f220000100800 */
[----:B------:R-:W-:-:S03]  /*d980*/  IADD3 R8, P1, R0, R14, RZ ;  /* 0x0000000e00087210 */ /* 0x000fc60007f3e0ff */
[----:B------:R1:W-:Y:S04]  /*d990*/  LDGSTS.E [R5+0x5200], [R10.64], P3 ;  /* 0x052000000a057fae */ /* 0x0003e80009921846 */
[----:B------:R-:W4:Y:S01]  /*d9a0*/  LDL R14, [R1+0x1cc] ;  /* 0x0001cc00010e7983 */ /* 0x000f220000100800 */
[----:B-1----:R-:W-:Y:S01]  /*d9b0*/  IADD3 R6, P0, R0, R135, RZ ;  /* 0x0000008700067210 */ /* 0x002fe20007f1e0ff */
[----:B------:R-:W-:-:S04]  /*d9c0*/  IMAD.X R9, R2, 0x1, R134, P1 ;  /* 0x0000000102097824 */ /* 0x000fc800008e0686 */
[----:B------:R-:W-:Y:S01]  /*d9d0*/  IMAD.X R7, R2, 0x1, R132, P0 ;  /* 0x0000000102077824 */ /* 0x000fe200000e0684 */
[----:B------:R1:W-:Y:S01]  /*d9e0*/  LDGSTS.E [R5+0x5600], [R8.64], P3 ;  /* 0x0560000008057fae */ /* 0x0003e20009921846 */
[----:B------:R-:W-:-:S03]  /*d9f0*/  IADD3 R10, P1, R0, R133, RZ ;  /* 0x00000085000a7210 */ /* 0x000fc60007f3e0ff */
[----:B------:R1:W-:Y:S02]  /*da00*/  LDGSTS.E [R5+0x5a00], [R6.64], P3 ;  /* 0x05a0000006057fae */ /* 0x0003e40009921846 */
[----:B------:R-:W-:-:S05]  /*da10*/  IMAD.X R11, R2, 0x1, R62, P1 ;  /* 0x00000001020b7824 */ /* 0x000fca00008e063e */
[----:B------:R1:W-:Y:S02]  /*da20*/  LDGSTS.E [R5+0x5e00], [R10.64], P3 ;  /* 0x05e000000a057fae */ /* 0x0003e40009921846 */
[C---:B-1----:R-:W-:Y:S02]  /*da30*/  IADD3 R8, P0, R0.reuse, R63, RZ ;  /* 0x0000003f00087210 */ /* 0x042fe40007f1e0ff */
[----:B------:R-:W-:-:S03]  /*da40*/  IADD3 R6, P1, R0, R61, RZ ;  /* 0x0000003d00067210 */ /* 0x000fc60007f3e0ff */
[C---:B------:R-:W-:Y:S02]  /*da50*/  IMAD.X R9, R2.reuse, 0x1, R60, P0 ;  /* 0x0000000102097824 */ /* 0x040fe400000e063c */
[----:B------:R-:W-:-:S03]  /*da60*/  IMAD.X R7, R2, 0x1, R38, P1 ;  /* 0x0000000102077824 */ /* 0x000fc600008e0626 */
[----:B------:R1:W-:Y:S01]  /*da70*/  LDGSTS.E [R5+0x6200], [R8.64], P3 ;  /* 0x0620000008057fae */ /* 0x0003e20009921846 */
[----:B------:R-:W-:-:S03]  /*da80*/  IADD3 R10, P0, R0, R39, RZ ;  /* 0x00000027000a7210 */ /* 0x000fc60007f1e0ff */
[----:B------:R1:W-:Y:S02]  /*da90*/  LDGSTS.E [R5+0x6600], [R6.64], P3 ;  /* 0x0660000006057fae */ /* 0x0003e40009921846 */
[----:B------:R-:W-:Y:S01]  /*daa0*/  IMAD.X R11, R2, 0x1, R36, P0 ;  /* 0x00000001020b7824 */ /* 0x000fe200000e0624 */
[----:B------:R-:W-:-:S04]  /*dab0*/  UIADD3 UR4, UR4, 0x1, URZ ;  /* 0x0000000104047890 */ /* 0x000fc8000fffe03f */
[----:B------:R1:W-:Y:S02]  /*dac0*/  LDGSTS.E [R5+0x6a00], [R10.64], P3 ;  /* 0x06a000000a057fae */ /* 0x0003e40009921846 */
[C---:B-1----:R-:W-:Y:S02]  /*dad0*/  IADD3 R8, P1, R0.reuse, R37, RZ ;  /* 0x0000002500087210 */ /* 0x042fe40007f3e0ff */
[----:B------:R-:W-:Y:S01]  /*dae0*/  IADD3 R6, P0, R0, R19, RZ ;  /* 0x0000001300067210 */ /* 0x000fe20007f1e0ff */
[----:B------:R-:W-:-:S04]  /*daf0*/  IMAD.MOV.U32 R195, RZ, RZ, c[0x0][0x188] ;  /* 0x00006200ffc37624 */ /* 0x000fc800078e00ff */
[----:B------:R-:W-:Y:S01]  /*db00*/  IMAD.X R7, R2, 0x1, R17, P0 ;  /* 0x0000000102077824 */ /* 0x000fe200000e0611 */
[----:B------:R-:W-:Y:S01]  /*db10*/  IADD3 R10, P2, R0, R18, RZ ;  /* 0x00000012000a7210 */ /* 0x000fe20007f5e0ff */
[----:B------:R-:W-:Y:S02]  /*db20*/  IMAD.MOV.U32 R194, RZ, RZ, c[0x0][0x18c] ;  /* 0x00006300ffc27624 */ /* 0x000fe400078e00ff */
[----:B------:R-:W-:Y:S02]  /*db30*/  IMAD.SHL.U32 R195, R195, 0x20, RZ ;  /* 0x00000020c3c37824 */ /* 0x000fe400078e00ff */
[----:B------:R-:W-:-:S03]  /*db40*/  IMAD.SHL.U32 R194, R194, 0x20, RZ ;  /* 0x00000020c2c27824 */ /* 0x000fc600078e00ff */
[----:B------:R-:W-:Y:S02]  /*db50*/  SHF.R.S32.HI R195, RZ, 0x1f, R195 ;  /* 0x0000001fffc37819 */ /* 0x000fe400000114c3 */
[----:B------:R-:W-:Y:S01]  /*db60*/  SHF.R.S32.HI R194, RZ, 0x1f, R194 ;  /* 0x0000001fffc27819 */ /* 0x000fe200000114c2 */
[----:B------:R-:W-:Y:S01]  /*db70*/  UIADD3 UR5, UR5, -0x20, URZ ;  /* 0xffffffe005057890 */ /* 0x000fe2000fffe03f */
[----:B--2---:R-:W-:-:S05]  /*db80*/  IMAD.X R9, R2, 0x1, R13, P1 ;  /* 0x0000000102097824 */ /* 0x004fca00008e060d */
[----:B------:R4:W-:Y:S01]  /*db90*/  LDGSTS.E [R5+0x6e00], [R8.64], P3 ;  /* 0x06e0000008057fae */ /* 0x0009e20009921846 */
[----:B---3--:R-:W-:-:S03]  /*dba0*/  IADD3 R12, P1, R0, R12, RZ ;  /* 0x0000000c000c7210 */ /* 0x008fc60007f3e0ff */
[----:B------:R1:W-:Y:S01]  /*dbb0*/  LDGSTS.E [R5+0x7200], [R6.64], P3 ;  /* 0x0720000006057fae */ /* 0x0003e20009921846 */
[----:B----4-:R-:W-:Y:S01]  /*dbc0*/  IADD3 R8, P0, R0, R16, RZ ;  /* 0x0000001000087210 */ /* 0x010fe20007f1e0ff */
[----:B------:R-:W-:-:S05]  /*dbd0*/  IMAD.X R13, R2, 0x1, R15, P1 ;  /* 0x00000001020d7824 */ /* 0x000fca00008e060f */
[----:B------:R1:W-:Y:S01]  /*dbe0*/  LDGSTS.E [R5+0x7600], [R12.64], P3 ;  /* 0x076000000c057fae */ /* 0x0003e20009921846 */
[C---:B------:R-:W-:Y:S01]  /*dbf0*/  IMAD.X R9, R2.reuse, 0x1, R4, P0 ;  /* 0x0000000102097824 */ /* 0x040fe200000e0604 */
[----:B------:R-:W-:Y:S01]  /*dc00*/  ISETP.NE.U32.AND P0, PT, R211, UR4, PT ;  /* 0x00000004d3007c0c */ /* 0x000fe2000bf05070 */
[----:B------:R-:W-:Y:S02]  /*dc10*/  IMAD.MOV.U32 R4, RZ, RZ, c[0x0][0x188] ;  /* 0x00006200ff047624 */ /* 0x000fe400078e00ff */
[----:B------:R-:W-:Y:S02]  /*dc20*/  IMAD.X R11, R2, 0x1, R14, P2 ;  /* 0x00000001020b7824 */ /* 0x000fe400010e060e */
[----:B------:R-:W-:Y:S02]  /*dc30*/  IMAD.MOV.U32 R14, RZ, RZ, c[0x0][0x18c] ;  /* 0x00006300ff0e7624 */ /* 0x000fe400078e00ff */
[----:B------:R-:W-:Y:S01]  /*dc40*/  IMAD.SHL.U32 R4, R4, 0x20, RZ ;  /* 0x0000002004047824 */ /* 0x000fe200078e00ff */
[----:B------:R1:W-:Y:S01]  /*dc50*/  LDGSTS.E [R5+0x7a00], [R10.64], P3 ;  /* 0x07a000000a057fae */ /* 0x0003e20009921846 */
[----:B------:R-:W-:-:S03]  /*dc60*/  IMAD.SHL.U32 R14, R14, 0x20, RZ ;  /* 0x000000200e0e7824 */ /* 0x000fc600078e00ff */
[----:B------:R-:W-:Y:S01]  /*dc70*/  LEA R196, P2, R4, R196, 0x2 ;  /* 0x000000c404c47211 */ /* 0x000fe200078410ff */
[----:B------:R1:W-:Y:S01]  /*dc80*/  LDGSTS.E [R5+0x7e00], [R8.64], P3 ;  /* 0x07e0000008057fae */ /* 0x0003e20009921846 */
[C---:B------:R-:W-:Y:S02]  /*dc90*/  LEA R0, P1, R14.reuse, R0, 0x2 ;  /* 0x000000000e007211 */ /* 0x040fe400078210ff */
[----:B------:R-:W-:Y:S01]  /*dca0*/  SHF.L.U64.HI R14, R14, 0x2, R194 ;  /* 0x000000020e0e7819 */ /* 0x000fe200000102c2 */
[----:B------:R-:W0:Y:S01]  /*dcb0*/  LDGDEPBAR ;  /* 0x00000000000079af */ /* 0x000e220000000000 */
[----:B------:R-:W-:-:S03]  /*dcc0*/  SHF.L.U64.HI R4, R4, 0x2, R195 ;  /* 0x0000000204047819 */ /* 0x000fc600000102c3 */
[----:B------:R-:W-:Y:S02]  /*dcd0*/  IMAD.X R2, R2, 0x1, R14, P1 ;  /* 0x0000000102027824 */ /* 0x000fe400008e060e */
[----:B------:R-:W-:Y:S01]  /*dce0*/  IMAD.X R3, R3, 0x1, R4, P2 ;  /* 0x0000000103037824 */ /* 0x000fe200010e0604 */
[----:B------:R-:W-:Y:S01]  /*dcf0*/  @!P0 CALL.REL.NOINC `(.L_x_0) ;  /* 0x0000001000008944 */ /* 0x000fe20003c00000 */
[----:B------:R-:W-:Y:S05]  /*dd00*/  BRA `(.L_x_1) ;  /* 0xffffd3f000007947 */ /* 0x000fea000383ffff */
.L_x_0:
[----:B-1----:R-:W-:-:S04]  /*dd10*/  DEPBAR.LE SB0, 0x0 ;  /* 0x000080000000791a */ /* 0x002fc80000000000 */
[----:B------:R-:W-:Y:S01]  /*dd20*/  IMAD.MOV.U32 R4, RZ, RZ, R160 ;  /* 0x000000ffff047224 */ /* 0x000fe200078e00a0 */
[C---:B------:R-:W-:Y:S01]  /*dd30*/  LOP3.LUT R3, R212.reuse, 0x20, RZ, 0x3c, !PT ;  /* 0x00000020d4037812 */ /* 0x040fe200078e3cff */
[----:B------:R-:W-:Y:S01]  /*dd40*/  BAR.SYNC.DEFER_BLOCKING 0x0 ;  /* 0x0000000000007b1d */ /* 0x000fe20000010000 */
[----:B------:R-:W-:Y:S01]  /*dd50*/  IMAD.MOV.U32 R5, RZ, RZ, R156 ;  /* 0x000000ffff057224 */ /* 0x000fe200078e009c */
[C---:B------:R-:W-:Y:S01]  /*dd60*/  LOP3.LUT R2, R212.reuse, 0x40, RZ, 0x3c, !PT ;  /* 0x00000040d4027812 */ /* 0x040fe200078e3cff */
[----:B------:R-:W-:Y:S01]  /*dd70*/  IMAD.MOV.U32 R6, RZ, RZ, R152 ;  /* 0x000000ffff067224 */ /* 0x000fe200078e0098 */
[----:B------:R-:W-:Y:S01]  /*dd80*/  LOP3.LUT R0, R212, 0x60, RZ, 0x3c, !PT ;  /* 0x00000060d4007812 */ /* 0x000fe200078e3cff */
[----:B------:R-:W-:Y:S01]  /*dd90*/  IMAD.MOV.U32 R7, RZ, RZ, R124 ;  /* 0x000000ffff077224 */ /* 0x000fe200078e007c */
[C---:B------:R-:W-:Y:S01]  /*dda0*/  LOP3.LUT R144, R204.reuse, 0xf4, R207, 0xfe, !PT ;  /* 0x000000f4cc907812 */ /* 0x040fe200078efecf */
[----:B------:R-:W-:Y:S01]  /*ddb0*/  IMAD.MOV.U32 R8, RZ, RZ, R161 ;  /* 0x000000ffff087224 */ /* 0x000fe200078e00a1 */
[C---:B------:R-:W-:Y:S01]  /*ddc0*/  LOP3.LUT R145, R204.reuse, 0xf6, R207, 0xfe, !PT ;  /* 0x000000f6cc917812 */ /* 0x040fe200078efecf */
[----:B------:R-:W-:Y:S01]  /*ddd0*/  IMAD.MOV.U32 R9, RZ, RZ, R157 ;  /* 0x000000ffff097224 */ /* 0x000fe200078e009d */
[C---:B------:R-:W-:Y:S01]  /*dde0*/  LOP3.LUT R146, R204.reuse, 0xf8, R207, 0xfe, !PT ;  /* 0x000000f8cc927812 */ /* 0x040fe200078efecf */
[----:B------:R-:W-:Y:S01]  /*ddf0*/  IMAD.MOV.U32 R10, RZ, RZ, R153 ;  /* 0x000000ffff0a7224 */ /* 0x000fe200078e0099 */
[----:B------:R-:W-:Y:S01]  /*de00*/  STL [R1], R144 ;  /* 0x0000009001007387 */ /* 0x000fe20000100800 */
[----:B------:R-:W-:Y:S01]  /*de10*/  IMAD.MOV.U32 R11, RZ, RZ, R125 ;  /* 0x000000ffff0b7224 */ /* 0x000fe200078e007d */
[C---:B------:R-:W-:Y:S01]  /*de20*/  LOP3.LUT R217, R204.reuse, R207, RZ, 0xfc, !PT ;  /* 0x000000cfccd97212 */ /* 0x040fe200078efcff */
[----:B------:R-:W-:Y:S01]  /*de30*/  IMAD.MOV.U32 R12, RZ, RZ, R162 ;  /* 0x000000ffff0c7224 */ /* 0x000fe200078e00a2 */
[C-C-:B------:R-:W-:Y:S01]  /*de40*/  LOP3.LUT R216, R204.reuse, 0x2, R207.reuse, 0xfe, !PT ;  /* 0x00000002ccd87812 */ /* 0x140fe200078efecf */
[----:B------:R-:W-:Y:S01]  /*de50*/  IMAD.MOV.U32 R13, RZ, RZ, R158 ;  /* 0x000000ffff0d7224 */ /* 0x000fe200078e009e */
[C-C-:B------:R-:W-:Y:S01]  /*de60*/  LOP3.LUT R156, R204.reuse, 0x42, R207.reuse, 0xfe, !PT ;  /* 0x00000042cc9c7812 */ /* 0x140fe200078efecf */
[----:B------:R-:W-:Y:S01]  /*de70*/  IMAD.MOV.U32 R14, RZ, RZ, R154 ;  /* 0x000000ffff0e7224 */ /* 0x000fe200078e009a */
[C-C-:B------:R-:W-:Y:S01]  /*de80*/  LOP3.LUT R157, R204.reuse, 0x44, R207.reuse, 0xfe, !PT ;  /* 0x00000044cc9d7812 */ /* 0x140fe200078efecf */
[----:B------:R-:W-:Y:S01]  /*de90*/  IMAD.MOV.U32 R15, RZ, RZ, R126 ;  /* 0x000000ffff0f7224 */ /* 0x000fe200078e007e */
[C---:B------:R-:W-:Y:S01]  /*dea0*/  LOP3.LUT R158, R204.reuse, 0x46, R207, 0xfe, !PT ;  /* 0x00000046cc9e7812 */ /* 0x040fe200078efecf */
[----:B------:R-:W-:Y:S01]  /*deb0*/  IMAD.MOV.U32 R16, RZ, RZ, R25 ;  /* 0x000000ffff107224 */ /* 0x000fe200078e0019 */
[----:B------:R1:W-:Y:S01]  /*dec0*/  STS.128 [R208], R4 ;  /* 0x00000004d0007388 */ /* 0x0003e20000000c00 */
[----:B------:R-:W-:Y:S01]  /*ded0*/  IMAD.MOV.U32 R17, RZ, RZ, R33 ;  /* 0x000000ffff117224 */ /* 0x000fe200078e0021 */
[C---:B------:R-:W-:Y:S01]  /*dee0*/  LOP3.LUT R25, R204.reuse, 0x34, R207, 0xfe, !PT ;  /* 0x00000034cc197812 */ /* 0x040fe200078efecf */
[----:B------:R-:W-:Y:S01]  /*def0*/  IMAD.MOV.U32 R18, RZ, RZ, R45 ;  /* 0x000000ffff127224 */ /* 0x000fe200078e002d */
[----:B------:R2:W-:Y:S01]  /*df00*/  STS.128 [R208+0x400], R8 ;  /* 0x00040008d0007388 */ /* 0x0005e20000000c00 */
        /* <DEDUP_REMOVED lines=9> */
[C-C-:B------:R-:W-:Y:S01]  /*dfa0*/  LOP3.LUT R159, R204.reuse, 0x48, R207.reuse, 0xfe, !PT ;  /* 0x00000048cc9f7812 */ /* 0x140fe200078efecf */
[----:B------:R-:W-:Y:S01]  /*dfb0*/  IMAD.MOV.U32 R36, RZ, RZ, R26 ;  /* 0x000000ffff247224 */ /* 0x000fe200078e001a */
[C-C-:B------:R-:W-:Y:S01]  /*dfc0*/  LOP3.LUT R26, R204.reuse, 0x36, R207.reuse, 0xfe, !PT ;  /* 0x00000036cc1a7812 */ /* 0x140fe200078efecf */
[----:B-1----:R-:W-:Y:S01]  /*dfd0*/  IMAD.MOV.U32 R4, RZ, RZ, R24 ;  /* 0x000000ffff047224 */ /* 0x002fe200078e0018 */
[----:B------:R-:W-:Y:S01]  /*dfe0*/  STS.128 [R208+0x480], R124 ;  /* 0x0004807cd0007388 */ /* 0x000fe20000000c00 */
[----:B------:R-:W-:Y:S01]  /*dff0*/  IMAD.MOV.U32 R5, RZ, RZ, R32 ;  /* 0x000000ffff057224 */ /* 0x000fe200078e0020 */
[C-C-:B------:R-:W-:Y:S01]  /*e000*/  LOP3.LUT R24, R204.reuse, 0x32, R207.reuse, 0xfe, !PT ;  /* 0x00000032cc187812 */ /* 0x140fe200078efecf */
[----:B------:R-:W-:Y:S01]  /*e010*/  IMAD.MOV.U32 R6, RZ, RZ, R44 ;  /* 0x000000ffff067224 */ /* 0x000fe200078e002c */
[C-C-:B------:R-:W-:Y:S01]  /*e020*/  LOP3.LUT R162, R204.reuse, 0x4e, R207.reuse, 0xfe, !PT ;  /* 0x0000004ecca27812 */ /* 0x140fe200078efecf */
[----:B------:R-:W-:Y:S01]  /*e030*/  IMAD.MOV.U32 R7, RZ, RZ, R56 ;  /* 0x000000ffff077224 */ /* 0x000fe200078e0038 */
[C-C-:B------:R-:W-:Y:S01]  /*e040*/  LOP3.LUT R163, R204.reuse, 0x50, R207.reuse, 0xfe, !PT ;  /* 0x00000050cca37812 */ /* 0x140fe200078efecf */
[----:B--2---:R-:W-:Y:S01]  /*e050*/  IMAD.MOV.U32 R8, RZ, RZ, R20 ;  /* 0x000000ffff087224 */ /* 0x004fe200078e0014 */
[C-C-:B------:R-:W-:Y:S01]  /*e060*/  LOP3.LUT R164, R204.reuse, 0x52, R207.reuse, 0xfe, !PT ;  /* 0x00000052cca47812 */ /* 0x140fe200078efecf */
[----:B------:R-:W-:Y:S01]  /*e070*/  IMAD.MOV.U32 R9, RZ, RZ, R28 ;  /* 0x000000ffff097224 */ /* 0x000fe200078e001c */
[----:B------:R1:W-:Y:S01]  /*e080*/  STS.128 [R208+0x100], R4 ;  /* 0x00010004d0007388 */ /* 0x0003e20000000c00 */
[----:B------:R-:W-:Y:S01]  /*e090*/  IMAD.MOV.U32 R10, RZ, RZ, R40 ;  /* 0x000000ffff0a7224 */ /* 0x000fe200078e0028 */
[C-C-:B------:R-:W-:Y:S01]  /*e0a0*/  LOP3.LUT R28, R204.reuse, 0x3a, R207.reuse, 0xfe, !PT ;  /* 0x0000003acc1c7812 */ /* 0x140fe200078efecf */
[----:B------:R-:W-:Y:S01]  /*e0b0*/  IMAD.MOV.U32 R11, RZ, RZ, R52 ;  /* 0x000000ffff0b7224 */ /* 0x000fe200078e0034 */
[C-C-:B------:R-:W-:Y:S01]  /*e0c0*/  LOP3.LUT R165, R204.reuse, 0x54, R207.reuse, 0xfe, !PT ;  /* 0x00000054cca57812 */ /* 0x140fe200078efecf */
[----:B---3--:R-:W-:Y:S01]  /*e0d0*/  IMAD.MOV.U32 R15, RZ, RZ, R54 ;  /* 0x000000ffff0f7224 */ /* 0x008fe200078e0036 */
[C-C-:B------:R-:W-:Y:S01]  /*e0e0*/  LOP3.LUT R166, R204.reuse, 0x56, R207.reuse, 0xfe, !PT ;  /* 0x00000056cca67812 */ /* 0x140fe200078efecf */
[----:B----4-:R-:W-:Y:S01]  /*e0f0*/  IMAD.MOV.U32 R19, RZ, RZ, R48 ;  /* 0x000000ffff137224 */ /* 0x010fe200078e0030 */
[----:B------:R2:W-:Y:S01]  /*e100*/  STS.128 [R208+0x200], R8 ;  /* 0x00020008d0007388 */ /* 0x0005e20000000c00 */
[----:B------:R-:W-:Y:S01]  /*e110*/  IMAD.MOV.U32 R37, RZ, RZ, R34 ;  /* 0x000000ffff257224 */ /* 0x000fe200078e0022 */
[C-C-:B------:R-:W-:Y:S01]  /*e120*/  LOP3.LUT R167, R204.reuse, 0x58, R207.reuse, 0xfe, !PT ;  /* 0x00000058cca77812 */ /* 0x140fe200078efecf */
[----:B------:R-:W-:Y:S01]  /*e130*/  IMAD.MOV.U32 R38, RZ, RZ, R46 ;  /* 0x000000ffff267224 */ /* 0x000fe200078e002e */
[C---:B------:R-:W-:Y:S01]  /*e140*/  LOP3.LUT R172, R204.reuse, 0x62, R207, 0xfe, !PT ;  /* 0x00000062ccac7812 */ /* 0x040fe200078efecf */
[----:B------:R-:W-:Y:S01]  /*e150*/  IMAD.MOV.U32 R56, RZ, RZ, R27 ;  /* 0x000000ffff387224 */ /* 0x000fe200078e001b */
[C---:B------:R-:W-:Y:S01]  /*e160*/  LOP3.LUT R27, R204.reuse, 0x38, R207, 0xfe, !PT ;  /* 0x00000038cc1b7812 */ /* 0x040fe200078efecf */
[----:B------:R-:W-:Y:S01]  /*e170*/  IMAD.MOV.U32 R57, RZ, RZ, R35 ;  /* 0x000000ffff397224 */ /* 0x000fe200078e0023 */
[----:B------:R-:W-:Y:S01]  /*e180*/  STS.128 [R208+0x180], R36 ;  /* 0x00018024d0007388 */ /* 0x000fe20000000c00 */
[----:B-1----:R-:W-:Y:S01]  /*e190*/  IMAD.MOV.U32 R4, RZ, RZ, R21 ;  /* 0x000000ffff047224 */ /* 0x002fe200078e0015 */
[C---:B------:R-:W-:Y:S01]  /*e1a0*/  LOP3.LUT R173, R204.reuse, 0x64, R207, 0xfe, !PT ;  /* 0x00000064ccad7812 */ /* 0x040fe200078efecf */
[----:B------:R-:W-:Y:S01]  /*e1b0*/  IMAD.MOV.U32 R5, RZ, RZ, R29 ;  /* 0x000000ffff057224 */ /* 0x000fe200078e001d */
[C---:B------:R-:W-:Y:S01]  /*e1c0*/  LOP3.LUT R29, R204.reuse, 0x3c, R207, 0xfe, !PT ;  /* 0x0000003ccc1d7812 */ /* 0x040fe200078efecf */
[----:B------:R-:W-:Y:S01]  /*e1d0*/  IMAD.MOV.U32 R6, RZ, RZ, R41 ;  /* 0x000000ffff067224 */ /* 0x000fe200078e0029 */
[C---:B------:R-:W-:Y:S01]  /*e1e0*/  LOP3.LUT R174, R204.reuse, 0x66, R207, 0xfe, !PT ;  /* 0x00000066ccae7812 */ /* 0x040fe200078efecf */
[----:B------:R-:W-:Y:S01]  /*e1f0*/  IMAD.MOV.U32 R7, RZ, RZ, R53 ;  /* 0x000000ffff077224 */ /* 0x000fe200078e0035 */
[C---:B------:R-:W-:Y:S01]  /*e200*/  LOP3.LUT R175, R204.reuse, 0x68, R207, 0xfe, !PT ;  /* 0x00000068ccaf7812 */ /* 0x040fe200078efecf */
[----:B--2---:R-:W-:Y:S01]  /*e210*/  IMAD.MOV.U32 R11, RZ, RZ, R49 ;  /* 0x000000ffff0b7224 */ /* 0x004fe200078e0031 */
[C---:B------:R-:W-:Y:S01]  /*e220*/  LOP3.LUT R180, R204.reuse, 0x72, R207, 0xfe, !PT ;  /* 0x00000072ccb47812 */ /* 0x040fe200078efecf */
[----:B------:R-:W-:Y:S01]  /*e230*/  IMAD.MOV.U32 R58, RZ, RZ, R47 ;  /* 0x000000ffff3a7224 */ /* 0x000fe200078e002f */
[----:B------:R1:W-:Y:S01]  /*e240*/  STS.128 [R208+0x600], R4 ;  /* 0x00060004d0007388 */ /* 0x0003e20000000c00 */
[----:B------:R-:W-:Y:S01]  /*e250*/  IMAD.MOV.U32 R12, RZ, RZ, R22 ;  /* 0x000000ffff0c7224 */ /* 0x000fe200078e0016 */
[C-C-:B------:R-:W-:Y:S01]  /*e260*/  LOP3.LUT R181, R204.reuse, 0x74, R207.reuse, 0xfe, !PT ;  /* 0x00000074ccb57812 */ /* 0x140fe200078efecf */
[----:B------:R-:W-:Y:S01]  /*e270*/  IMAD.MOV.U32 R13, RZ, RZ, R30 ;  /* 0x000000ffff0d7224 */ /* 0x000fe200078e001e */
[----:B------:R-:W-:Y:S01]  /*e280*/  STS.128 [R208+0x580], R56 ;  /* 0x00058038d0007388 */ /* 0x000fe20000000c00 */
[----:B------:R-:W-:Y:S01]  /*e290*/  IMAD.MOV.U32 R14, RZ, RZ, R42 ;  /* 0x000000ffff0e7224 */ /* 0x000fe200078e002a */
[C---:B------:R-:W-:Y:S01]  /*e2a0*/  LOP3.LUT R30, R204.reuse, 0x3e, R207, 0xfe, !PT ;  /* 0x0000003ecc1e7812 */ /* 0x040fe200078efecf */
        /* <DEDUP_REMOVED lines=8> */
[----:B------:R-:W-:Y:S01]  /*e330*/  IMAD.MOV.U32 R17, RZ, RZ, R184 ;  /* 0x000000ffff117224 */ /* 0x000fe200078e00b8 */
[----:B------:R-:W-:Y:S01]  /*e340*/  STS.128 [R208+0x680], R52 ;  /* 0x00068034d0007388 */ /* 0x000fe20000000c00 */
[----:B-1----:R-:W-:Y:S01]  /*e350*/  IMAD.MOV.U32 R7, RZ, RZ, R50 ;  /* 0x000000ffff077224 */ /* 0x002fe200078e0032 */
[C-C-:B------:R-:W-:Y:S01]  /*e360*/  LOP3.LUT R183, R204.reuse, 0x78, R207.reuse, 0xfe, !PT ;  /* 0x00000078ccb77812 */ /* 0x140fe200078efecf */
        /* <DEDUP_REMOVED lines=20> */
[----:B--2---:R-:W-:Y:S01]  /*e4b0*/  IMAD.MOV.U32 R12, RZ, RZ, R120 ;  /* 0x000000ffff0c7224 */ /* 0x004fe200078e0078 */
[C-C-:B------:R-:W-:Y:S01]  /*e4c0*/  LOP3.LUT R184, R204.reuse, 0x7a, R207.reuse, 0xfe, !PT ;  /* 0x0000007accb87812 */ /* 0x140fe200078efecf */
[----:B------:R-:W-:Y:S01]  /*e4d0*/  IMAD.MOV.U32 R13, RZ, RZ, R96 ;  /* 0x000000ffff0d7224 */ /* 0x000fe200078e0060 */
[----:B------:R-:W-:Y:S01]  /*e4e0*/  STS.128 [R208+0x780], R48 ;  /* 0x00078030d0007388 */ /* 0x000fe20000000c00 */
[----:B------:R-:W-:Y:S01]  /*e4f0*/  IMAD.MOV.U32 R14, RZ, RZ, R92 ;  /* 0x000000ffff0e7224 */ /* 0x000fe200078e005c */
[C---:B------:R-:W-:Y:S01]  /*e500*/  LOP3.LUT R185, R204.reuse, 0x7c, R207, 0xfe, !PT ;  /* 0x0000007cccb97812 */ /* 0x040fe200078efecf */
[----:B------:R-:W-:Y:S01]  /*e510*/  IMAD.MOV.U32 R15, RZ, RZ, R88 ;  /* 0x000000ffff0f7224 */ /* 0x000fe200078e0058 */
[----:B------:R-:W-:Y:S01]  /*e520*/  BAR.SYNC.DEFER_BLOCKING 0x0 ;  /* 0x0000000000007b1d */ /* 0x000fe20000010000 */
[----:B-1----:R-:W-:Y:S01]  /*e530*/  IMAD.MOV.U32 R16, RZ, RZ, R121 ;  /* 0x000000ffff107224 */ /* 0x002fe200078e0079 */
[C---:B------:R-:W-:Y:S01]  /*e540*/  LOP3.LUT R186, R204.reuse, 0x7e, R207, 0xfe, !PT ;  /* 0x0000007eccba7812 */ /* 0x040fe200078efecf */
[----:B------:R-:W-:Y:S01]  /*e550*/  IMAD.MOV.U32 R17, RZ, RZ, R97 ;  /* 0x000000ffff117224 */ /* 0x000fe200078e0061 */
[C---:B------:R-:W-:Y:S01]  /*e560*/  LOP3.LUT R187, R204.reuse, 0x80, R207, 0xfe, !PT ;  /* 0x00000080ccbb7812 */ /* 0x040fe200078efecf */
[----:B------:R-:W-:Y:S01]  /*e570*/  IMAD.MOV.U32 R18, RZ, RZ, R93 ;  /* 0x000000ffff127224 */ /* 0x000fe200078e005d */
[C---:B---3--:R-:W-:Y:S01]  /*e580*/  LOP3.LUT R4, R204.reuse, 0xa, R207, 0xfe, !PT ;  /* 0x0000000acc047812 */ /* 0x048fe200078efecf */
[----:B------:R-:W-:Y:S01]  /*e590*/  IMAD.MOV.U32 R19, RZ, RZ, R89 ;  /* 0x000000ffff137224 */ /* 0x000fe200078e0059 */
[C-C-:B------:R-:W-:Y:S01]  /*e5a0*/  LOP3.LUT R5, R204.reuse, 0xc, R207.reuse, 0xfe, !PT ;  /* 0x0000000ccc057812 */ /* 0x140fe200078efecf */
        /* <DEDUP_REMOVED lines=9> */
[C---:B------:R-:W-:Y:S01]  /*e640*/  LOP3.LUT R190, R204.reuse, 0x86, R207, 0xfe, !PT ;  /* 0x00000086ccbe7812 */ /* 0x040fe200078efecf */
[----:B------:R-:W-:Y:S01]  /*e650*/  IMAD.MOV.U32 R21, RZ, RZ, R99 ;  /* 0x000000ffff157224 */ /* 0x000fe200078e0063 */
[C---:B------:R-:W-:Y:S01]  /*e660*/  LOP3.LUT R191, R204.reuse, 0x88, R207, 0xfe, !PT ;  /* 0x00000088ccbf7812 */ /* 0x040fe200078efecf */
[----:B------:R-:W-:Y:S01]  /*e670*/  IMAD.MOV.U32 R22, RZ, RZ, R95 ;  /* 0x000000ffff167224 */ /* 0x000fe200078e005f */
[C---:B------:R-:W-:Y:S01]  /*e680*/  LOP3.LUT R192, R204.reuse, 0x8a, R207, 0xfe, !PT ;  /* 0x0000008accc07812 */ /* 0x040fe200078efecf */
[----:B------:R-:W-:Y:S01]  /*e690*/  IMAD.MOV.U32 R23, RZ, RZ, R91 ;  /* 0x000000ffff177224 */ /* 0x000fe200078e005b */
[----:B------:R-:W1:Y:S01]  /*e6a0*/  LDS.128 R44, [R212] ;  /* 0x00000000d42c7984 */ /* 0x000e620000000c00 */
[C-C-:B------:R-:W-:Y:S01]  /*e6b0*/  LOP3.LUT R193, R204.reuse, 0x8c, R207.reuse, 0xfe, !PT ;  /* 0x0000008cccc17812 */ /* 0x140fe200078efecf */
[----:B------:R-:W-:Y:S01]  /*e6c0*/  IMAD.MOV.U32 R147, RZ, RZ, R104 ;  /* 0x000000ffff937224 */ /* 0x000fe200078e0068 */
[C-C-:B------:R-:W-:Y:S01]  /*e6d0*/  LOP3.LUT R194, R204.reuse, 0x8e, R207.reuse, 0xfe, !PT ;  /* 0x0000008eccc27812 */ /* 0x140fe200078efecf */
[----:B------:R-:W-:Y:S01]  /*e6e0*/  LDS.128 R48, [R212+0x800] ;  /* 0x00080000d4307984 */ /* 0x000fe20000000c00 */
[C---:B------:R-:W-:Y:S01]  /*e6f0*/  LOP3.LUT R195, R204.reuse, 0x90, R207, 0xfe, !PT ;  /* 0x00000090ccc37812 */ /* 0x040fe200078efecf */
[----:B------:R-:W-:Y:S01]  /*e700*/  IMAD.MOV.U32 R151, RZ, RZ, R105 ;  /* 0x000000ffff977224 */ /* 0x000fe200078e0069 */
[C-C-:B------:R-:W-:Y:S01]  /*e710*/  LOP3.LUT R196, R204.reuse, 0x92, R207.reuse, 0xfe, !PT ;  /* 0x00000092ccc47812 */ /* 0x140fe200078efecf */
[----:B------:R-:W-:Y:S01]  /*e720*/  LDS.128 R136, [R212+0x1000] ;  /* 0x00100000d4887984 */ /* 0x000fe20000000c00 */
[C-C-:B------:R-:W-:Y:S01]  /*e730*/  LOP3.LUT R197, R204.reuse, 0x94, R207.reuse, 0xfe, !PT ;  /* 0x00000094ccc57812 */ /* 0x140fe200078efecf */
[----:B------:R-:W-:Y:S01]  /*e740*/  IMAD.MOV.U32 R144, RZ, RZ, R80 ;  /* 0x000000ffff907224 */ /* 0x000fe200078e0050 */
[C-C-:B------:R-:W-:Y:S01]  /*e750*/  LOP3.LUT R198, R204.reuse, 0x96, R207.reuse, 0xfe, !PT ;  /* 0x00000096ccc67812 */ /* 0x140fe200078efecf */
[----:B------:R-:W-:Y:S01]  /*e760*/  LDS.128 R92, [R212+0x1800] ;  /* 0x00180000d45c7984 */ /* 0x000fe20000000c00 */
[C---:B------:R-:W-:Y:S01]  /*e770*/  LOP3.LUT R199, R204.reuse, 0x98, R207, 0xfe, !PT ;  /* 0x00000098ccc77812 */ /* 0x040fe200078efecf */
[----:B------:R-:W-:Y:S01]  /*e780*/  IMAD.MOV.U32 R148, RZ, RZ, R81 ;  /* 0x000000ffff947224 */ /* 0x000fe200078e0051 */
[C-C-:B------:R-:W-:Y:S01]  /*e790*/  LOP3.LUT R200, R204.reuse, 0x9a, R207.reuse, 0xfe, !PT ;  /* 0x0000009accc87812 */ /* 0x140fe200078efecf */
[----:B------:R-:W2:Y:S01]  /*e7a0*/  LDS.128 R40, [R3] ;  /* 0x0000000003287984 */ /* 0x000ea20000000c00 */
[C---:B------:R-:W-:Y:S01]  /*e7b0*/  LOP3.LUT R201, R204.reuse, 0x9c, R207, 0xfe, !PT ;  /* 0x0000009cccc97812 */ /* 0x040fe200078efecf */
[----:B------:R-:W-:Y:S01]  /*e7c0*/  IMAD.MOV.U32 R149, RZ, RZ, R85 ;  /* 0x000000ffff957224 */ /* 0x000fe200078e0055 */
[C-C-:B------:R-:W-:Y:S01]  /*e7d0*/  LOP3.LUT R202, R204.reuse, 0x9e, R207.reuse, 0xfe, !PT ;  /* 0x0000009eccca7812 */ /* 0x140fe200078efecf */
[----:B------:R-:W-:Y:S01]  /*e7e0*/  LDS.128 R60, [R3+0x800] ;  /* 0x00080000033c7984 */ /* 0x000fe20000000c00 */
[C---:B------:R-:W-:Y:S01]  /*e7f0*/  LOP3.LUT R203, R204.reuse, 0xa0, R207, 0xfe, !PT ;  /* 0x000000a0cccb7812 */ /* 0x040fe200078efecf */
[----:B------:R-:W-:Y:S01]  /*e800*/  IMAD.MOV.U32 R150, RZ, RZ, R101 ;  /* 0x000000ffff967224 */ /* 0x000fe200078e0065 */
[C-C-:B------:R-:W-:Y:S01]  /*e810*/  LOP3.LUT R205, R204.reuse, 0xa2, R207.reuse, 0xfe, !PT ;  /* 0x000000a2cccd7812 */ /* 0x140fe200078efecf */
[----:B------:R-:W-:Y:S01]  /*e820*/  LDS.128 R132, [R3+0x1000] ;  /* 0x0010000003847984 */ /* 0x000fe20000000c00 */
[----:B------:R-:W-:-:S02]  /*e830*/  LOP3.LUT R206, R204, 0xa4, R207, 0xfe, !PT ;  /* 0x000000a4ccce7812 */ /* 0x000fc400078efecf */
[C-C-:B------:R-:W-:Y:S01]  /*e840*/  LOP3.LUT R209, R204.reuse, 0xa6, R207.reuse, 0xfe, !PT ;  /* 0x000000a6ccd17812 */ /* 0x140fe200078efecf */
[----:B------:R3:W-:Y:S01]  /*e850*/  LDS.128 R88, [R3+0x1800] ;  /* 0x0018000003587984 */ /* 0x0007e20000000c00 */
[C-C-:B------:R-:W-:Y:S02]  /*e860*/  LOP3.LUT R210, R204.reuse, 0xa8, R207.reuse, 0xfe, !PT ;  /* 0x000000a8ccd27812 */ /* 0x140fe400078efecf */
[C-C-:B------:R-:W-:Y:S01]  /*e870*/  LOP3.LUT R211, R204.reuse, 0xaa, R207.reuse, 0xfe, !PT ;  /* 0x000000aaccd37812 */ /* 0x140fe200078efecf */
[----:B------:R-:W4:Y:S01]  /*e880*/  LDS.128 R32, [R2] ;  /* 0x0000000002207984 */ /* 0x000f220000000c00 */
[C-C-:B------:R-:W-:Y:S02]  /*e890*/  LOP3.LUT R213, R204.reuse, 0xac, R207.reuse, 0xfe, !PT ;  /* 0x000000acccd57812 */ /* 0x140fe400078efecf */
[C-C-:B------:R-:W-:Y:S01]  /*e8a0*/  LOP3.LUT R214, R204.reuse, 0xae, R207.reuse, 0xfe, !PT ;  /* 0x000000aeccd67812 */ /* 0x140fe200078efecf */
[----:B------:R-:W-:Y:S01]  /*e8b0*/  LDS.128 R96, [R2+0x800] ;  /* 0x0008000002607984 */ /* 0x000fe20000000c00 */
[----:B---3--:R-:W-:-:S02]  /*e8c0*/  LOP3.LUT R3, R204, 0x8, R207, 0xfe, !PT ;  /* 0x00000008cc037812 */ /* 0x008fc400078efecf */
[C-C-:B------:R-:W-:Y:S01]  /*e8d0*/  LOP3.LUT R215, R204.reuse, 0xb0, R207.reuse, 0xfe, !PT ;  /* 0x000000b0ccd77812 */ /* 0x140fe200078efecf */
[----:B------:R-:W-:Y:S01]  /*e8e0*/  LDS.128 R124, [R2+0x1000] ;  /* 0x00100000027c7984 */ /* 0x000fe20000000c00 */
[C-C-:B------:R-:W-:Y:S02]  /*e8f0*/  LOP3.LUT R220, R204.reuse, 0xb2, R207.reuse, 0xfe, !PT ;  /* 0x000000b2ccdc7812 */ /* 0x140fe400078efecf */
[C-C-:B------:R-:W-:Y:S01]  /*e900*/  LOP3.LUT R221, R204.reuse, 0xb4, R207.reuse, 0xfe, !PT ;  /* 0x000000b4ccdd7812 */ /* 0x140fe200078efecf */
[----:B------:R3:W-:Y:S01]  /*e910*/  LDS.128 R56, [R2+0x1800] ;  /* 0x0018000002387984 */ /* 0x0007e20000000c00 */
[C-C-:B------:R-:W-:Y:S02]  /*e920*/  LOP3.LUT R222, R204.reuse, 0xb6, R207.reuse, 0xfe, !PT ;  /* 0x000000b6ccde7812 */ /* 0x140fe400078efecf */
[C-C-:B------:R-:W-:Y:S01]  /*e930*/  LOP3.LUT R223, R204.reuse, 0xb8, R207.reuse, 0xfe, !PT ;  /* 0x000000b8ccdf7812 */ /* 0x140fe200078efecf */
[----:B------:R-:W5:Y:S01]  /*e940*/  LDS.128 R36, [R0] ;  /* 0x0000000000247984 */ /* 0x000f620000000c00 */
[----:B------:R-:W-:-:S02]  /*e950*/  LOP3.LUT R224, R204, 0xba, R207, 0xfe, !PT ;  /* 0x000000bacce07812 */ /* 0x000fc400078efecf */
[C-C-:B------:R-:W-:Y:S01]  /*e960*/  LOP3.LUT R225, R204.reuse, 0xbc, R207.reuse, 0xfe, !PT ;  /* 0x000000bccce17812 */ /* 0x140fe200078efecf */
[----:B------:R-:W1:Y:S01]  /*e970*/  LDS.128 R140, [R0+0x800] ;  /* 0x00080000008c7984 */ /* 0x000e620000000c00 */
[C-C-:B---3--:R-:W-:Y:S02]  /*e980*/  LOP3.LUT R2, R204.reuse, 0x6, R207.reuse, 0xfe, !PT ;  /* 0x00000006cc027812 */ /* 0x148fe400078efecf */
[C-C-:B------:R-:W-:Y:S01]  /*e990*/  LOP3.LUT R226, R204.reuse, 0xbe, R207.reuse, 0xfe, !PT ;  /* 0x000000becce27812 */ /* 0x140fe200078efecf */
[----:B------:R-:W3:Y:S01]  /*e9a0*/  LDS.128 R120, [R0+0x1000] ;  /* 0x0010000000787984 */ /* 0x000ee20000000c00 */
[C-C-:B------:R-:W-:Y:S02]  /*e9b0*/  LOP3.LUT R227, R204.reuse, 0xc0, R207.reuse, 0xfe, !PT ;  /* 0x000000c0cce37812 */ /* 0x140fe400078efecf */
[C-C-:B------:R-:W-:Y:S01]  /*e9c0*/  LOP3.LUT R228, R204.reuse, 0xc2, R207.reuse, 0xfe, !PT ;  /* 0x000000c2cce47812 */ /* 0x140fe200078efecf */
[----:B------:R2:W1:Y:S01]  /*e9d0*/  LDS.128 R52, [R0+0x1800] ;  /* 0x0018000000347984 */ /* 0x0004620000000c00 */
[----:B------:R-:W-:-:S02]  /*e9e0*/  LOP3.LUT R229, R204, 0xc4, R207, 0xfe, !PT ;  /* 0x000000c4cce57812 */ /* 0x000fc400078efecf */
[C-C-:B------:R-:W-:Y:S01]  /*e9f0*/  LOP3.LUT R230, R204.reuse, 0xc6, R207.reuse, 0xfe, !PT ;  /* 0x000000c6cce67812 */ /* 0x140fe200078efecf */
[----:B------:R-:W-:Y:S01]  /*ea00*/  BAR.SYNC.DEFER_BLOCKING 0x0 ;  /* 0x0000000000007b1d */ /* 0x000fe20000010000 */
[C-C-:B------:R-:W-:Y:S02]  /*ea10*/  LOP3.LUT R231, R204.reuse, 0xc8, R207.reuse, 0xfe, !PT ;  /* 0x000000c8cce77812 */ /* 0x140fe400078efecf */
[C-C-:B------:R-:W-:Y:S02]  /*ea20*/  LOP3.LUT R232, R204.reuse, 0xca, R207.reuse, 0xfe, !PT ;  /* 0x000000cacce87812 */ /* 0x140fe400078efecf */
[C-C-:B--2---:R-:W-:Y:S01]  /*ea30*/  LOP3.LUT R0, R204.reuse, 0x4, R207.reuse, 0xfe, !PT ;  /* 0x00000004cc007812 */ /* 0x144fe200078efecf */
[----:B------:R2:W-:Y:S01]  /*ea40*/  STL [R1+0x4], R145 ;  /* 0x0000049101007387 */ /* 0x0005e20000100800 */
[C-C-:B------:R-:W-:Y:S02]  /*ea50*/  LOP3.LUT R233, R204.reuse, 0xcc, R207.reuse, 0xfe, !PT ;  /* 0x000000cccce97812 */ /* 0x140fe400078efecf */
[C-C-:B------:R-:W-:Y:S01]  /*ea60*/  LOP3.LUT R234, R204.reuse, 0xce, R207.reuse, 0xfe, !PT ;  /* 0x000000ceccea7812 */ /* 0x140fe200078efecf */
[----:B------:R-:W-:Y:S01]  /*ea70*/  STL [R1+0x8], R146 ;  /* 0x0000089201007387 */ /* 0x000fe20000100800 */
[----:B------:R-:W-:-:S02]  /*ea80*/  LOP3.LUT R235, R204, 0xd0, R207, 0xfe, !PT ;  /* 0x000000d0cceb7812 */ /* 0x000fc400078efecf */
[C-C-:B------:R-:W-:Y:S02]  /*ea90*/  LOP3.LUT R236, R204.reuse, 0xd2, R207.reuse, 0xfe, !PT ;  /* 0x000000d2ccec7812 */ /* 0x140fe400078efecf */
[C-C-:B------:R-:W-:Y:S01]  /*eaa0*/  LOP3.LUT R237, R204.reuse, 0xd4, R207.reuse, 0xfe, !PT ;  /* 0x000000d4cced7812 */ /* 0x140fe200078efecf */
[----:B--2---:R-:W-:Y:S01]  /*eab0*/  IMAD.MOV.U32 R145, RZ, RZ, R84 ;  /* 0x000000ffff917224 */ /* 0x004fe200078e0054 */
[C-C-:B------:R-:W-:Y:S02]  /*eac0*/  LOP3.LUT R238, R204.reuse, 0xd6, R207.reuse, 0xfe, !PT ;  /* 0x000000d6ccee7812 */ /* 0x140fe400078efecf */
[C-C-:B------:R-:W-:Y:S02]  /*ead0*/  LOP3.LUT R239, R204.reuse, 0xd8, R207.reuse, 0xfe, !PT ;  /* 0x000000d8ccef7812 */ /* 0x140fe400078efecf */
[C-C-:B------:R-:W-:Y:S02]  /*eae0*/  LOP3.LUT R240, R204.reuse, 0xda, R207.reuse, 0xfe, !PT ;  /* 0x000000daccf07812 */ /* 0x140fe400078efecf */
[C-C-:B------:R-:W-:Y:S01]  /*eaf0*/  LOP3.LUT R241, R204.reuse, 0xdc, R207.reuse, 0xfe, !PT ;  /* 0x000000dcccf17812 */ /* 0x140fe200078efecf */
[----:B------:R-:W-:Y:S01]  /*eb00*/  STS.128 [R208], R12 ;  /* 0x0000000cd0007388 */ /* 0x000fe20000000c00 */
[----:B------:R-:W-:-:S02]  /*eb10*/  LOP3.LUT R242, R204, 0xde, R207, 0xfe, !PT ;  /* 0x000000deccf27812 */ /* 0x000fc400078efecf */
[C-C-:B------:R-:W-:Y:S01]  /*eb20*/  LOP3.LUT R243, R204.reuse, 0xe0, R207.reuse, 0xfe, !PT ;  /* 0x000000e0ccf37812 */ /* 0x140fe200078efecf */
[----:B------:R-:W-:Y:S01]  /*eb30*/  STS.128 [R208+0x400], R16 ;  /* 0x00040010d0007388 */ /* 0x000fe20000000c00 */
[C-C-:B------:R-:W-:Y:S02]  /*eb40*/  LOP3.LUT R244, R204.reuse, 0xe2, R207.reuse, 0xfe, !PT ;  /* 0x000000e2ccf47812 */ /* 0x140fe400078efecf */
[C-C-:B------:R-:W-:Y:S01]  /*eb50*/  LOP3.LUT R245, R204.reuse, 0xe4, R207.reuse, 0xfe, !PT ;  /* 0x000000e4ccf57812 */ /* 0x140fe200078efecf */
[----:B------:R2:W-:Y:S01]  /*eb60*/  STS.128 [R208+0x80], R8 ;  /* 0x00008008d0007388 */ /* 0x0005e20000000c00 */
[C-C-:B------:R-:W-:Y:S02]  /*eb70*/  LOP3.LUT R246, R204.reuse, 0xe6, R207.reuse, 0xfe, !PT ;  /* 0x000000e6ccf67812 */ /* 0x140fe400078efecf */
[C-C-:B------:R-:W-:Y:S01]  /*eb80*/  LOP3.LUT R247, R204.reuse, 0xe8, R207.reuse, 0xfe, !PT ;  /* 0x000000e8ccf77812 */ /* 0x140fe200078efecf */
[----:B------:R1:W-:Y:S01]  /*eb90*/  STS.128 [R208+0x480], R20 ;  /* 0x00048014d0007388 */ /* 0x0003e20000000c00 */
[----:B------:R-:W-:-:S02]  /*eba0*/  LOP3.LUT R248, R204, 0xea, R207, 0xfe, !PT ;  /* 0x000000eaccf87812 */ /* 0x000fc400078efecf */
[C-C-:B------:R-:W-:Y:S02]  /*ebb0*/  LOP3.LUT R249, R204.reuse, 0xec, R207.reuse, 0xfe, !PT ;  /* 0x000000ecccf97812 */ /* 0x140fe400078efecf */
[C-C-:B------:R-:W-:Y:S02]  /*ebc0*/  LOP3.LUT R250, R204.reuse, 0xee, R207.reuse, 0xfe, !PT ;  /* 0x000000eeccfa7812 */ /* 0x140fe400078efecf */
[C-C-:B------:R-:W-:Y:S02]  /*ebd0*/  LOP3.LUT R251, R204.reuse, 0xf0, R207.reuse, 0xfe, !PT ;  /* 0x000000f0ccfb7812 */ /* 0x140fe400078efecf */
[C-C-:B------:R-:W-:Y:S02]  /*ebe0*/  LOP3.LUT R252, R204.reuse, 0xf2, R207.reuse, 0xfe, !PT ;  /* 0x000000f2ccfc7812 */ /* 0x140fe400078efecf */
[C-C-:B------:R-:W-:Y:S02]  /*ebf0*/  LOP3.LUT R218, R204.reuse, 0xfa, R207.reuse, 0xfe, !PT ;  /* 0x000000faccda7812 */ /* 0x140fe400078efecf */
[C-C-:B------:R-:W-:Y:S01]  /*ec00*/  LOP3.LUT R219, R204.reuse, 0xfc, R207.reuse, 0xfe, !PT ;  /* 0x000000fcccdb7812 */ /* 0x140fe200078efecf */
[----:B------:R-:W-:Y:S01]  /*ec10*/  IMAD.MOV.U32 R152, RZ, RZ, R82 ;  /* 0x000000ffff987224 */ /* 0x000fe200078e0052 */
[C-C-:B--2---:R-:W-:Y:S01]  /*ec20*/  LOP3.LUT R8, R204.reuse, 0x12, R207.reuse, 0xfe, !PT ;  /* 0x00000012cc087812 */ /* 0x144fe200078efecf */
[----:B------:R-:W-:Y:S01]  /*ec30*/  IMAD.MOV.U32 R153, RZ, RZ, R86 ;  /* 0x000000ffff997224 */ /* 0x000fe200078e0056 */
[C---:B------:R-:W-:Y:S01]  /*ec40*/  LOP3.LUT R9, R204.reuse, 0x14, R207, 0xfe, !PT ;  /* 0x00000014cc097812 */ /* 0x040fe200078efecf */
[----:B------:R-:W-:Y:S01]  /*ec50*/  IMAD.MOV.U32 R104, RZ, RZ, R83 ;  /* 0x000000ffff687224 */ /* 0x000fe200078e0053 */
[C---:B------:R-:W-:Y:S01]  /*ec60*/  LOP3.LUT R10, R204.reuse, 0x16, R207, 0xfe, !PT ;  /* 0x00000016cc0a7812 */ /* 0x040fe200078efecf */
[----:B------:R-:W-:Y:S01]  /*ec70*/  IMAD.MOV.U32 R105, RZ, RZ, R87 ;  /* 0x000000ffff697224 */ /* 0x000fe200078e0057 */
[C-C-:B------:R-:W-:Y:S01]  /*ec80*/  LOP3.LUT R11, R204.reuse, 0x18, R207.reuse, 0xfe, !PT ;  /* 0x00000018cc0b7812 */ /* 0x140fe200078efecf */
[----:B------:R-:W-:Y:S01]  /*ec90*/  IMAD.MOV.U32 R80, RZ, RZ, R108 ;  /* 0x000000ffff507224 */ /* 0x000fe200078e006c */
[C-C-:B------:R-:W-:Y:S01]  /*eca0*/  LOP3.LUT R12, R204.reuse, 0x1a, R207.reuse, 0xfe, !PT ;  /* 0x0000001acc0c7812 */ /* 0x140fe200078efecf */
[----:B------:R-:W-:Y:S01]  /*ecb0*/  IMAD.MOV.U32 R81, RZ, RZ, R112 ;  /* 0x000000ffff517224 */ /* 0x000fe200078e0070 */
[C---:B------:R-:W-:Y:S01]  /*ecc0*/  LOP3.LUT R13, R204.reuse, 0x1c, R207, 0xfe, !PT ;  /* 0x0000001ccc0d7812 */ /* 0x040fe200078efecf */
[----:B------:R-:W-:Y:S01]  /*ecd0*/  IMAD.MOV.U32 R85, RZ, RZ, R113 ;  /* 0x000000ffff557224 */ /* 0x000fe200078e0071 */
[C-C-:B------:R-:W-:Y:S01]  /*ece0*/  LOP3.LUT R14, R204.reuse, 0x1e, R207.reuse, 0xfe, !PT ;  /* 0x0000001ecc0e7812 */ /* 0x140fe200078efecf */
[----:B------:R-:W-:Y:S01]  /*ecf0*/  IMAD.MOV.U32 R155, RZ, RZ, R106 ;  /* 0x000000ffff9b7224 */ /* 0x000fe200078e006a */
[C-C-:B------:R-:W-:Y:S01]  /*ed00*/  LOP3.LUT R15, R204.reuse, 0x20, R207.reuse, 0xfe, !PT ;  /* 0x00000020cc0f7812 */ /* 0x140fe200078efecf */
[----:B------:R-:W-:Y:S01]  /*ed10*/  IMAD.MOV.U32 R146, RZ, RZ, R100 ;  /* 0x000000ffff927224 */ /* 0x000fe200078e0064 */
[----:B------:R-:W-:-:S02]  /*ed20*/  LOP3.LUT R16, R204, 0x22, R207, 0xfe, !PT ;  /* 0x00000022cc107812 */ /* 0x000fc400078efecf */
[C-C-:B------:R-:W-:Y:S02]  /*ed30*/  LOP3.LUT R17, R204.reuse, 0x24, R207.reuse, 0xfe, !PT ;  /* 0x00000024cc117812 */ /* 0x140fe400078efecf */
[C-C-:B------:R-:W-:Y:S02]  /*ed40*/  LOP3.LUT R18, R204.reuse, 0x26, R207.reuse, 0xfe, !PT ;  /* 0x00000026cc127812 */ /* 0x140fe400078efecf */
[C-C-:B------:R-:W-:Y:S02]  /*ed50*/  LOP3.LUT R19, R204.reuse, 0x28, R207.reuse, 0xfe, !PT ;  /* 0x00000028cc137812 */ /* 0x140fe400078efecf */
[C-C-:B-1----:R-:W-:Y:S02]  /*ed60*/  LOP3.LUT R20, R204.reuse, 0x2a, R207.reuse, 0xfe, !PT ;  /* 0x0000002acc147812 */ /* 0x142fe400078efecf */
[C-C-:B------:R-:W-:Y:S02]  /*ed70*/  LOP3.LUT R21, R204.reuse, 0x2c, R207.reuse, 0xfe, !PT ;  /* 0x0000002ccc157812 */ /* 0x140fe400078efecf */
[----:B------:R-:W-:-:S02]  /*ed80*/  LOP3.LUT R22, R204, 0x2e, R207, 0xfe, !PT ;  /* 0x0000002ecc167812 */ /* 0x000fc400078efecf */
[C-C-:B------:R-:W-:Y:S02]  /*ed90*/  LOP3.LUT R23, R204.reuse, 0x30, R207.reuse, 0xfe, !PT ;  /* 0x00000030cc177812 */ /* 0x140fe400078efecf */
[----:B------:R-:W-:Y:S02]  /*eda0*/  LOP3.LUT R204, R204, 0xfe, R207, 0xfe, !PT ;  /* 0x000000fecccc7812 */ /* 0x000fe400078efecf */
[----:B------:R-:W2:Y:S01]  /*edb0*/  LDL.LU R207, [R1+0x1f0] ;  /* 0x0001f00001cf7983 */ /* 0x000ea20000300800 */
[----:B------:R-:W-:Y:S02]  /*edc0*/  IMAD.MOV.U32 R82, RZ, RZ, R116 ;  /* 0x000000ffff527224 */ /* 0x000fe400078e0074 */
[----:B------:R-:W-:Y:S01]  /*edd0*/  IMAD.MOV.U32 R83, RZ, RZ, R128 ;  /* 0x000000ffff537224 */ /* 0x000fe200078e0080 */
[----:B------:R1:W-:Y:S01]  /*ede0*/  STS.128 [R208+0x100], R144 ;  /* 0x00010090d0007388 */ /* 0x0003e20000000c00 */
[----:B------:R-:W-:Y:S02]  /*edf0*/  IMAD.MOV.U32 R84, RZ, RZ, R109 ;  /* 0x000000ffff547224 */ /* 0x000fe400078e006d */
[----:B------:R-:W-:Y:S01]  /*ee00*/  IMAD.MOV.U32 R86, RZ, RZ, R117 ;  /* 0x000000ffff567224 */ /* 0x000fe200078e0075 */
[----:B------:R3:W-:Y:S01]  /*ee10*/  STS.128 [R208+0x200], R80 ;  /* 0x00020050d0007388 */ /* 0x0007e20000000c00 */
[----:B------:R-:W-:-:S02]  /*ee20*/  IMAD.MOV.U32 R87, RZ, RZ, R129 ;  /* 0x000000ffff577224 */ /* 0x000fc400078e0081 */
[----:B------:R-:W-:Y:S01]  /*ee30*/  IMAD.MOV.U32 R106, RZ, RZ, R103 ;  /* 0x000000ffff6a7224 */ /* 0x000fe200078e0067 */
[----:B------:R-:W-:Y:S01]  /*ee40*/  STS.128 [R208+0x500], R148 ;  /* 0x00050094d0007388 */ /* 0x000fe20000000c00 */
[----:B------:R-:W-:Y:S02]  /*ee50*/  IMAD.MOV.U32 R128, RZ, RZ, R111 ;  /* 0x000000ffff807224 */ /* 0x000fe400078e006f */
[----:B------:R-:W-:Y:S01]  /*ee60*/  IMAD.MOV.U32 R154, RZ, RZ, R102 ;  /* 0x000000ffff9a7224 */ /* 0x000fe200078e0066 */
[----:B------:R4:W-:Y:S01]  /*ee70*/  STS.128 [R208+0x600], R84 ;  /* 0x00060054d0007388 */ /* 0x0009e20000000c00 */
[----:B------:R-:W-:Y:S02]  /*ee80*/  IMAD.MOV.U32 R100, RZ, RZ, R110 ;  /* 0x000000ffff647224 */ /* 0x000fe400078e006e */
[----:B------:R-:W-:Y:S01]  /*ee90*/  IMAD.MOV.U32 R103, RZ, RZ, R130 ;  /* 0x000000ffff677224 */ /* 0x000fe200078e0082 */
[----:B------:R-:W-:Y:S01]  /*eea0*/  STS.128 [R208+0x180], R152 ;  /* 0x00018098d0007388 */ /* 0x000fe20000000c00 */
[----:B------:R-:W-:Y:S01]  /*eeb0*/  IMAD.MOV.U32 R111, RZ, RZ, R76 ;  /* 0x000000ffff6f7224 */ /* 0x000fe200078e004c */
[C---:B-1----:R-:W-:Y:S01]  /*eec0*/  LOP3.LUT R146, R212.reuse, 0x20, RZ, 0x3c, !PT ;  /* 0x00000020d4927812 */ /* 0x042fe200078e3cff */
[----:B------:R-:W-:Y:S01]  /*eed0*/  IMAD.MOV.U32 R101, RZ, RZ, R114 ;  /* 0x000000ffff657224 */ /* 0x000fe200078e0072 */
[----:B------:R-:W-:Y:S01]  /*eee0*/  STS.128 [R208+0x580], R104 ;  /* 0x00058068d0007388 */ /* 0x000fe20000000c00 */
[----:B---3--:R-:W-:Y:S01]  /*eef0*/  IMAD.MOV.U32 R83, RZ, RZ, R77 ;  /* 0x000000ffff537224 */ /* 0x008fe200078e004d */
[----:B------:R-:W-:Y:S01]  /*ef00*/  LOP3.LUT R147, R212, 0x40, RZ, 0x3c, !PT ;  /* 0x00000040d4937812 */ /* 0x000fe200078e3cff */
[----:B------:R-:W-:-:S02]  /*ef10*/  IMAD.MOV.U32 R102, RZ, RZ, R118 ;  /* 0x000000ffff667224 */ /* 0x000fc400078e0076 */
[----:B------:R-:W-:Y:S02]  /*ef20*/  IMAD.MOV.U32 R129, RZ, RZ, R115 ;  /* 0x000000ffff817224 */ /* 0x000fe400078e0073 */
[----:B------:R-:W-:Y:S01]  /*ef30*/  IMAD.MOV.U32 R130, RZ, RZ, R119 ;  /* 0x000000ffff827224 */ /* 0x000fe200078e0077 */
[----:B------:R-:W-:Y:S01]  /*ef40*/  STS.128 [R208+0x280], R100 ;  /* 0x00028064d0007388 */ /* 0x000fe20000000c00 */
[----:B----4-:R-:W-:Y:S02]  /*ef50*/  IMAD.MOV.U32 R87, RZ, RZ, R78 ;  /* 0x000000ffff577224 */ /* 0x010fe400078e004e */
[----:B------:R-:W-:Y:S01]  /*ef60*/  IMAD.MOV.U32 R108, RZ, RZ, R64 ;  /* 0x000000ffff6c7224 */ /* 0x000fe200078e0040 */
[----:B------:R-:W-:Y:S01]  /*ef70*/  STS.128 [R208+0x680], R128 ;  /* 0x00068080d0007388 */ /* 0x000fe20000000c00 */
[----:B------:R-:W-:Y:S02]  /*ef80*/  IMAD.MOV.U32 R109, RZ, RZ, R68 ;  /* 0x000000ffff6d7224 */ /* 0x000fe400078e0044 */
[----:B------:R-:W-:-:S02]  /*ef90*/  IMAD.MOV.U32 R110, RZ, RZ, R72 ;  /* 0x000000ffff6e7224 */ /* 0x000fc400078e0048 */
[----:B------:R-:W-:Y:S02]  /*efa0*/  IMAD.MOV.U32 R80, RZ, RZ, R65 ;  /* 0x000000ffff507224 */ /* 0x000fe400078e0041 */
[----:B------:R-:W-:Y:S01]  /*efb0*/  IMAD.MOV.U32 R81, RZ, RZ, R69 ;  /* 0x000000ffff517224 */ /* 0x000fe200078e0045 */
[----:B------:R-:W-:Y:S01]  /*efc0*/  STS.128 [R208+0x300], R108 ;  /* 0x0003006cd0007388 */ /* 0x000fe20000000c00 */
[----:B------:R-:W-:Y:S02]  /*efd0*/  IMAD.MOV.U32 R82, RZ, RZ, R73 ;  /* 0x000000ffff527224 */ /* 0x000fe400078e0049 */
[----:B------:R-:W-:Y:S02]  /*efe0*/  IMAD.MOV.U32 R84, RZ, RZ, R66 ;  /* 0x000000ffff547224 */ /* 0x000fe400078e0042 */
[----:B------:R-:W-:Y:S01]  /*eff0*/  IMAD.MOV.U32 R85, RZ, RZ, R70 ;  /* 0x000000ffff557224 */ /* 0x000fe200078e0046 */
[----:B------:R-:W-:Y:S01]  /*f000*/  STS.128 [R208+0x700], R80 ;  /* 0x00070050d0007388 */ /* 0x000fe20000000c00 */
[----:B------:R-:W-:-:S02]  /*f010*/  IMAD.MOV.U32 R86, RZ, RZ, R74 ;  /* 0x000000ffff567224 */ /* 0x000fc400078e004a */
[----:B------:R-:W-:Y:S02]  /*f020*/  IMAD.MOV.U32 R76, RZ, RZ, R67 ;  /* 0x000000ffff4c7224 */ /* 0x000fe400078e0043 */
[----:B------:R-:W-:Y:S01]  /*f030*/  IMAD.MOV.U32 R77, RZ, RZ, R71 ;  /* 0x000000ffff4d7224 */ /* 0x000fe200078e0047 */
[----:B------:R-:W-:Y:S01]  /*f040*/  STS.128 [R208+0x380], R84 ;  /* 0x00038054d0007388 */ /* 0x000fe20000000c00 */
[----:B------:R-:W-:Y:S02]  /*f050*/  IMAD.MOV.U32 R78, RZ, RZ, R75 ;  /* 0x000000ffff4e7224 */ /* 0x000fe400078e004b */
[----:B------:R-:W-:Y:S02]  /*f060*/  IMAD R69, R216, c[0x0][0x198], RZ ;  /* 0x00006600d8457a24 */ /* 0x000fe400078e02ff */
[----:B------:R-:W-:Y:S01]  /*f070*/  IMAD R71, R0, c[0x0][0x198], RZ ;  /* 0x0000660000477a24 */ /* 0x000fe200078e02ff */
[----:B------:R-:W-:Y:S01]  /*f080*/  STS.128 [R208+0x780], R76 ;  /* 0x0007804cd0007388 */ /* 0x000fe20000000c00 */
[----:B------:R-:W-:-:S03]  /*f090*/  IMAD R73, R2, c[0x0][0x198], RZ ;  /* 0x0000660002497a24 */ /* 0x000fc600078e02ff */
[----:B------:R-:W-:Y:S01]  /*f0a0*/  BAR.SYNC.DEFER_BLOCKING 0x0 ;  /* 0x0000000000007b1d */ /* 0x000fe20000010000 */
[C---:B--2---:R-:W-:Y:S01]  /*f0b0*/  ISETP.GE.AND P0, PT, R207.reuse, c[0x0][0x178], PT ;  /* 0x00005e00cf007a0c */ /* 0x044fe20003f06270 */
[----:B------:R-:W-:Y:S01]  /*f0c0*/  IMAD R64, R207, c[0x0][0x194], RZ ;  /* 0x00006500cf407a24 */ /* 0x000fe200078e02ff */
[----:B------:R-:W-:Y:S02]  /*f0d0*/  LOP3.LUT R207, R212, 0x60, RZ, 0x3c, !PT ;  /* 0x00000060d4cf7812 */ /* 0x000fe400078e3cff */
[C---:B------:R-:W-:Y:S01]  /*f0e0*/  ISETP.LT.AND P2, PT, R217.reuse, c[0x0][0x17c], !P0 ;  /* 0x00005f00d9007a0c */ /* 0x040fe20004741270 */
[----:B------:R-:W-:Y:S01]  /*f0f0*/  IMAD R217, R217, c[0x0][0x198], RZ ;  /* 0x00006600d9d97a24 */ /* 0x000fe200078e02ff */
[----:B------:R-:W-:Y:S02]  /*f100*/  LEA R70, P1, R64, c[0x0][0x170], 0x2 ;  /* 0x00005c0040467a11 */ /* 0x000fe400078210ff */
[----:B------:R-:W-:Y:S02]  /*f110*/  ISETP.LT.AND P3, PT, R216, c[0x0][0x17c], !P0 ;  /* 0x00005f00d8007a0c */ /* 0x000fe40004761270 */
[----:B------:R-:W-:-:S02]  /*f120*/  ISETP.LT.AND P4, PT, R0, c[0x0][0x17c], !P0 ;  /* 0x00005f0000007a0c */ /* 0x000fc40004781270 */
[----:B------:R-:W-:Y:S02]  /*f130*/  LEA.HI.X.SX32 R0, R64, c[0x0][0x174], 0x2, P1 ;  /* 0x00005d0040007a11 */ /* 0x000fe400008f16ff */
[-C--:B------:R-:W-:Y:S02]  /*f140*/  LEA R64, P1, R217, R70.reuse, 0x2 ;  /* 0x00000046d9407211 */ /* 0x080fe400078210ff */
[-C--:B------:R-:W-:Y:S02]  /*f150*/  LEA R66, P5, R69, R70.reuse, 0x2 ;  /* 0x0000004645427211 */ /* 0x080fe400078a10ff */
[----:B------:R-:W-:Y:S02]  /*f160*/  LEA R68, P6, R71, R70, 0x2 ;  /* 0x0000004647447211 */ /* 0x000fe400078c10ff */
[-C--:B------:R-:W-:Y:S02]  /*f170*/  LEA.HI.X.SX32 R65, R217, R0.reuse, 0x2, P1 ;  /* 0x00000000d9417211 */ /* 0x080fe400008f16ff */
[----:B------:R-:W-:-:S02]  /*f180*/  LEA.HI.X.SX32 R67, R69, R0, 0x2, P5 ;  /* 0x0000000045437211 */ /* 0x000fc400028f16ff */
[----:B------:R-:W-:Y:S01]  /*f190*/  LEA.HI.X.SX32 R69, R71, R0, 0x2, P6 ;  /* 0x0000000047457211 */ /* 0x000fe200030f16ff */
[----:B------:R1:W-:Y:S01]  /*f1a0*/  @P2 STG.E [R64.64], R44 ;  /* 0x0000002c40002986 */ /* 0x0003e2000c101906 */
[----:B------:R-:W-:Y:S01]  /*f1b0*/  ISETP.LT.AND P1, PT, R2, c[0x0][0x17c], !P0 ;  /* 0x00005f0002007a0c */ /* 0x000fe20004721270 */
[C---:B------:R-:W-:Y:S02]  /*f1c0*/  IMAD R71, R4.reuse, c[0x0][0x198], RZ ;  /* 0x0000660004477a24 */ /* 0x040fe400078e02ff */
[----:B------:R2:W-:Y:S01]  /*f1d0*/  @P3 STG.E [R66.64], R40 ;  /* 0x0000002842003986 */ /* 0x0005e2000c101906 */
[----:B------:R-:W-:Y:S02]  /*f1e0*/  ISETP.LT.AND P3, PT, R4, c[0x0][0x17c], !P0 ;  /* 0x00005f0004007a0c */ /* 0x000fe40004761270 */
[-C--:B------:R-:W-:Y:S01]  /*f1f0*/  LEA R4, P5, R71, R70.reuse, 0x2 ;  /* 0x0000004647047211 */ /* 0x080fe200078a10ff */
[----:B------:R3:W-:Y:S01]  /*f200*/  @P4 STG.E [R68.64], R32 ;  /* 0x0000002044004986 */ /* 0x0007e2000c101906 */
[C---:B------:R-:W-:Y:S01]  /*f210*/  ISETP.LT.AND P4, PT, R3.reuse, c[0x0][0x17c], !P0 ;  /* 0x00005f0003007a0c */ /* 0x040fe20004781270 */
[----:B------:R-:W-:Y:S01]  /*f220*/  IMAD R3, R3, c[0x0][0x198], RZ ;  /* 0x0000660003037a24 */ /* 0x000fe200078e02ff */
[----:B-1----:R-:W-:-:S04]  /*f230*/  LEA R64, P2, R73, R70, 0x2 ;  /* 0x0000004649407211 */ /* 0x002fc800078410ff */
[----:B------:R-:W-:Y:S01]  /*f240*/  LEA.HI.X.SX32 R65, R73, R0, 0x2, P2 ;  /* 0x0000000049417211 */ /* 0x000fe200010f16ff */
[----:B------:R-:W-:Y:S01]  /*f250*/  IMAD R73, R5, c[0x0][0x198], RZ ;  /* 0x0000660005497a24 */ /* 0x000fe200078e02ff */
[C---:B------:R-:W-:Y:S01]  /*f260*/  LEA R2, P2, R3.reuse, R70, 0x2 ;  /* 0x0000004603027211 */ /* 0x040fe200078410ff */
[C---:B--2---:R-:W-:Y:S02]  /*f270*/  IMAD R67, R6.reuse, c[0x0][0x198], RZ ;  /* 0x0000660006437a24 */ /* 0x044fe400078e02ff */
[----:B-----5:R1:W-:Y:S01]  /*f280*/  @P1 STG.E [R64.64], R36 ;  /* 0x0000002440001986 */ /* 0x0203e2000c101906 */
[-C--:B------:R-:W-:Y:S01]  /*f290*/  LEA.HI.X.SX32 R3, R3, R0.reuse, 0x2, P2 ;  /* 0x0000000003037211 */ /* 0x080fe200010f16ff */
[----:B---3--:R-:W-:Y:S01]  /*f2a0*/  IMAD.MOV.U32 R68, RZ, RZ, c[0x0][0x198] ;  /* 0x00006600ff447624 */ /* 0x008fe200078e00ff */
[----:B------:R-:W-:Y:S02]  /*f2b0*/  ISETP.LT.AND P1, PT, R5, c[0x0][0x17c], !P0 ;  /* 0x00005f0005007a0c */ /* 0x000fe40004721270 */
[----:B------:R-:W-:Y:S01]  /*f2c0*/  ISETP.LT.AND P2, PT, R6, c[0x0][0x17c], !P0 ;  /* 0x00005f0006007a0c */ /* 0x000fe20004741270 */
[----:B------:R2:W-:Y:S01]  /*f2d0*/  @P4 STG.E [R2.64], R48 ;  /* 0x0000003002004986 */ /* 0x0005e2000c101906 */
[----:B------:R-:W-:Y:S01]  /*f2e0*/  LEA.HI.X.SX32 R5, R71, R0, 0x2, P5 ;  /* 0x0000000047057211 */ /* 0x000fe200028f16ff */
[----:B------:R-:W-:Y:S01]  /*f2f0*/  IMAD R217, R68, 0x20, R217 ;  /* 0x0000002044d97824 */ /* 0x000fe200078e02d9 */
[----:B-1----:R-:W-:-:S03]  /*f300*/  LEA R64, P6, R73, R70, 0x2 ;  /* 0x0000004649407211 */ /* 0x002fc600078c10ff */
[----:B------:R1:W-:Y:S01]  /*f310*/  @P3 STG.E [R4.64], R60 ;  /* 0x0000003c04003986 */ /* 0x0003e2000c101906 */
[C---:B------:R-:W-:Y:S01]  /*f320*/  ISETP.LT.AND P3, PT, R7.reuse, c[0x0][0x17c], !P0 ;  /* 0x00005f0007007a0c */ /* 0x040fe20004761270 */
[----:B------:R-:W-:Y:S01]  /*f330*/  IMAD R7, R7, c[0x0][0x198], RZ ;  /* 0x0000660007077a24 */ /* 0x000fe200078e02ff */
[----:B------:R-:W-:Y:S02]  /*f340*/  LEA.HI.X.SX32 R65, R73, R0, 0x2, P6 ;  /* 0x0000000049417211 */ /* 0x000fe400030f16ff */
[----:B--2---:R-:W-:-:S03]  /*f350*/  LEA R2, P4, R67, R70, 0x2 ;  /* 0x0000004643027211 */ /* 0x004fc600078810ff */
[----:B------:R-:W-:Y:S01]  /*f360*/  @P1 STG.E [R64.64], R96 ;  /* 0x0000006040001986 */ /* 0x000fe2000c101906 */
[----:B------:R-:W-:Y:S01]  /*f370*/  LEA.HI.X.SX32 R3, R67, R0, 0x2, P4 ;  /* 0x0000000043037211 */ /* 0x000fe200020f16ff */
[C---:B------:R-:W-:Y:S01]  /*f380*/  IMAD R67, R8.reuse, c[0x0][0x198], RZ ;  /* 0x0000660008437a24 */ /* 0x040fe200078e02ff */
[----:B------:R-:W-:-:S03]  /*f390*/  ISETP.LT.AND P4, PT, R8, c[0x0][0x17c], !P0 ;  /* 0x00005f0008007a0c */ /* 0x000fc60004781270 */
[----:B------:R2:W-:Y:S01]  /*f3a0*/  @P2 STG.E [R2.64], R140 ;  /* 0x0000008c02002986 */ /* 0x0005e2000c101906 */
[C---:B------:R-:W-:Y:S01]  /*f3b0*/  ISETP.LT.AND P2, PT, R9.reuse, c[0x0][0x17c], !P0 ;  /* 0x00005f0009007a0c */ /* 0x040fe20004741270 */
[----:B------:R-:W-:Y:S01]  /*f3c0*/  IMAD R9, R9, c[0x0][0x198], RZ ;  /* 0x0000660009097a24 */ /* 0x000fe200078e02ff */
[----:B-1----:R-:W-:-:S04]  /*f3d0*/  LEA R4, P5, R67, R70, 0x2 ;  /* 0x0000004643047211 */ /* 0x002fc800078a10ff */
[----:B------:R-:W-:Y:S02]  /*f3e0*/  LEA.HI.X.SX32 R5, R67, R0, 0x2, P5 ;  /* 0x0000000043057211 */ /* 0x000fe400028f16ff */
[----:B--2---:R-:W-:-:S04]  /*f3f0*/  LEA R2, P1, R7, R70, 0x2 ;  /* 0x0000004607027211 */ /* 0x004fc800078210ff */
[----:B------:R-:W-:Y:S01]  /*f400*/  LEA.HI.X.SX32 R3, R7, R0, 0x2, P1 ;  /* 0x0000000007037211 */ /* 0x000fe200008f16ff */
[C---:B------:R-:W-:Y:S01]  /*f410*/  IMAD R7, R10.reuse, c[0x0][0x198], RZ ;  /* 0x000066000a077a24 */ /* 0x040fe200078e02ff */
[----:B------:R-:W-:-:S03]  /*f420*/  ISETP.LT.AND P1, PT, R10, c[0x0][0x17c], !P0 ;  /* 0x00005f000a007a0c */ /* 0x000fc60004721270 */
[----:B------:R1:W-:Y:S01]  /*f430*/  @P3 STG.E [R2.64], R136 ;  /* 0x0000008802003986 */ /* 0x0003e2000c101906 */
[----:B------:R-:W-:Y:S02]  /*f440*/  LEA R6, P5, R7, R70, 0x2 ;  /* 0x0000004607067211 */ /* 0x000fe400078a10ff */
[----:B------:R-:W-:Y:S01]  /*f450*/  ISETP.LT.AND P3, PT, R15, c[0x0][0x17c], !P0 ;  /* 0x00005f000f007a0c */ /* 0x000fe20004761270 */
[----:B------:R2:W-:Y:S01]  /*f460*/  @P4 STG.E [R4.64], R132 ;  /* 0x0000008404004986 */ /* 0x0005e2000c101906 */
[----:B------:R-:W-:Y:S02]  /*f470*/  LEA.HI.X.SX32 R7, R7, R0, 0x2, P5 ;  /* 0x0000000007077211 */ /* 0x000fe400028f16ff */
[----:B------:R-:W-:Y:S02]  /*f480*/  ISETP.LT.AND P5, PT, R12, c[0x0][0x17c], !P0 ;  /* 0x00005f000c007a0c */ /* 0x000fe400047a1270 */
[----:B-1----:R-:W-:-:S04]  /*f490*/  LEA R2, P6, R9, R70, 0x2 ;  /* 0x0000004609027211 */ /* 0x002fc800078c10ff */
[----:B------:R-:W-:Y:S01]  /*f4a0*/  LEA.HI.X.SX32 R3, R9, R0, 0x2, P6 ;  /* 0x0000000009037211 */ /* 0x000fe200030f16ff */
[----:B------:R-:W-:Y:S01]  /*f4b0*/  IMAD R9, R12, c[0x0][0x198], RZ ;  /* 0x000066000c097a24 */ /* 0x000fe200078e02ff */
[C---:B------:R-:W-:Y:S01]  /*f4c0*/  ISETP.LT.AND P6, PT, R11.reuse, c[0x0][0x17c], !P0 ;  /* 0x00005f000b007a0c */ /* 0x040fe200047c1270 */
[----:B------:R-:W-:Y:S02]  /*f4d0*/  IMAD R11, R11, c[0x0][0x198], RZ ;  /* 0x000066000b0b7a24 */ /* 0x000fe400078e02ff */
[----:B------:R1:W-:Y:S01]  /*f4e0*/  @P2 STG.E [R2.64], R124 ;  /* 0x0000007c02002986 */ /* 0x0003e2000c101906 */
[----:B--2---:R-:W-:-:S03]  /*f4f0*/  LEA R4, P4, R9, R70, 0x2 ;  /* 0x0000004609047211 */ /* 0x004fc600078810ff */
[----:B------:R2:W-:Y:S01]  /*f500*/  @P1 STG.E [R6.64], R120 ;  /* 0x0000007806001986 */ /* 0x0005e2000c101906 */
[----:B------:R-:W-:Y:S02]  /*f510*/  LEA.HI.X.SX32 R5, R9, R0, 0x2, P4 ;  /* 0x0000000009057211 */ /* 0x000fe400020f16ff */
[----:B------:R-:W-:Y:S02]  /*f520*/  ISETP.LT.AND P4, PT, R14, c[0x0][0x17c], !P0 ;  /* 0x00005f000e007a0c */ /* 0x000fe40004781270 */
[----:B------:R-:W-:Y:S02]  /*f530*/  ISETP.LT.AND P1, PT, R16, c[0x0][0x17c], !P0 ;  /* 0x00005f0010007a0c */ /* 0x000fe40004721270 */
[----:B-1----:R-:W-:-:S04]  /*f540*/  LEA R2, P2, R11, R70, 0x2 ;  /* 0x000000460b027211 */ /* 0x002fc800078410ff */
[----:B------:R-:W-:Y:S01]  /*f550*/  LEA.HI.X.SX32 R3, R11, R0, 0x2, P2 ;  /* 0x000000000b037211 */ /* 0x000fe200010f16ff */
[----:B--2---:R-:W-:Y:S01]  /*f560*/  IMAD R7, R14, c[0x0][0x198], RZ ;  /* 0x000066000e077a24 */ /* 0x004fe200078e02ff */
[C---:B------:R-:W-:Y:S01]  /*f570*/  ISETP.LT.AND P2, PT, R13.reuse, c[0x0][0x17c], !P0 ;  /* 0x00005f000d007a0c */ /* 0x040fe20004741270 */
[----:B------:R-:W-:Y:S02]  /*f580*/  IMAD R13, R13, c[0x0][0x198], RZ ;  /* 0x000066000d0d7a24 */ /* 0x000fe400078e02ff */
[----:B------:R1:W-:Y:S04]  /*f590*/  @P6 STG.E [R2.64], R92 ;  /* 0x0000005c02006986 */ /* 0x0003e8000c101906 */
[----:B------:R2:W-:Y:S01]  /*f5a0*/  @P5 STG.E [R4.64], R88 ;  /* 0x0000005804005986 */ /* 0x0005e2000c101906 */
[----:B-1----:R-:W-:-:S04]  /*f5b0*/  LEA R2, P6, R13, R70, 0x2 ;  /* 0x000000460d027211 */ /* 0x002fc800078c10ff */
[----:B------:R-:W-:Y:S02]  /*f5c0*/  LEA.HI.X.SX32 R3, R13, R0, 0x2, P6 ;  /* 0x000000000d037211 */ /* 0x000fe400030f16ff */
[----:B--2---:R-:W-:-:S03]  /*f5d0*/  LEA R4, P5, R7, R70, 0x2 ;  /* 0x0000004607047211 */ /* 0x004fc600078a10ff */
[----:B------:R1:W-:Y:S01]  /*f5e0*/  @P2 STG.E [R2.64], R56 ;  /* 0x0000003802002986 */ /* 0x0003e2000c101906 */
[----:B------:R-:W-:Y:S01]  /*f5f0*/  LEA.HI.X.SX32 R5, R7, R0, 0x2, P5 ;  /* 0x0000000007057211 */ /* 0x000fe200028f16ff */
[----:B------:R-:W-:Y:S01]  /*f600*/  IMAD R7, R68, 0x2, R217 ;  /* 0x0000000244077824 */ /* 0x000fe200078e02d9 */
[----:B------:R-:W-:Y:S02]  /*f610*/  ISETP.LT.AND P5, PT, R17, c[0x0][0x17c], !P0 ;  /* 0x00005f0011007a0c */ /* 0x000fe400047a1270 */
[----:B------:R-:W-:Y:S01]  /*f620*/  ISETP.LT.AND P2, PT, R18, c[0x0][0x17c], !P0 ;  /* 0x00005f0012007a0c */ /* 0x000fe20004741270 */
[----:B------:R2:W-:Y:S01]  /*f630*/  @P4 STG.E [R4.64], R52 ;  /* 0x0000003404004986 */ /* 0x0005e2000c101906 */
[----:B------:R-:W-:Y:S01]  /*f640*/  IMAD R9, R68, 0x2, R7 ;  /* 0x0000000244097824 */ /* 0x000fe200078e0207 */
        /* <DEDUP_REMOVED lines=9> */
[----:B------:R-:W-:Y:S02]  /*f6e0*/  ISETP.LT.AND P1, PT, R21, c[0x0][0x17c], !P0 ;  /* 0x00005f0015007a0c */ /* 0x000fe40004721270 */
[----:B-1----:R-:W-:-:S04]  /*f6f0*/  LEA R2, P6, R9, R70, 0x2 ;  /* 0x0000004609027211 */ /* 0x002fc800078c10ff */
[----:B------:R-:W-:Y:S01]  /*f700*/  LEA.HI.X.SX32 R3, R9, R0, 0x2, P6 ;  /* 0x0000000009037211 */ /* 0x000fe200030f16ff */
[----:B------:R-:W-:Y:S01]  /*f710*/  IMAD R9, R68, 0x2, R7 ;  /* 0x0000000244097824 */ /* 0x000fe200078e0207 */
[----:B--2---:R-:W-:-:S03]  /*f720*/  LEA R4, P6, R7, R70, 0x2 ;  /* 0x0000004607047211 */ /* 0x004fc600078c10ff */
[----:B------:R1:W-:Y:S01]  /*f730*/  @P5 STG.E [R2.64], R33 ;  /* 0x0000002102005986 */ /* 0x0003e2000c101906 */
[----:B------:R-:W-:Y:S01]  /*f740*/  LEA.HI.X.SX32 R5, R7, R0, 0x2, P6 ;  /* 0x0000000007057211 */ /* 0x000fe200030f16ff */
[----:B------:R-:W-:Y:S01]  /*f750*/  IMAD R7, R68, 0x2, R9 ;  /* 0x0000000244077824 */ /* 0x000fe200078e0209 */
[----:B------:R-:W-:-:S03]  /*f760*/  ISETP.LT.AND P5, PT, R22, c[0x0][0x17c], !P0 ;  /* 0x00005f0016007a0c */ /* 0x000fc600047a1270 */
        /* <DEDUP_REMOVED lines=41> */
[----:B------:R-:W-:-:S03]  /*fa00*/  ISETP.LT.AND P1, PT, R31, c[0x0][0x17c], !P0 ;  /* 0x00005f001f007a0c */ /* 0x000fc60004721270 */
[----:B------:R-:W-:Y:S01]  /*fa10*/  LDS.128 R28, [R146+0x800] ;  /* 0x00080000921c7984 */ /* 0x000fe20000000c00 */
[----:B-1----:R-:W-:-:S04]  /*fa20*/  LEA R2, P6, R9, R70, 0x2 ;  /* 0x0000004609027211 */ /* 0x002fc800078c10ff */
[----:B------:R-:W-:Y:S01]  /*fa30*/  LEA.HI.X.SX32 R3, R9, R0, 0x2, P6 ;  /* 0x0000000009037211 */ /* 0x000fe200030f16ff */
[----:B------:R-:W-:Y:S01]  /*fa40*/  IMAD R9, R68, 0x2, R7 ;  /* 0x0000000244097824 */ /* 0x000fe200078e0207 */
[----:B------:R-:W-:-:S03]  /*fa50*/  LEA R6, P6, R7, R70, 0x2 ;  /* 0x0000004607067211 */ /* 0x000fc600078c10ff */
[C---:B------:R-:W-:Y:S01]  /*fa60*/  IMAD R11, R68.reuse, 0x2, R9 ;  /* 0x00000002440b7824 */ /* 0x040fe200078e0209 */
[----:B------:R-:W-:Y:S01]  /*fa70*/  LEA.HI.X.SX32 R7, R7, R0, 0x2, P6 ;  /* 0x0000000007077211 */ /* 0x000fe200030f16ff */
[----:B------:R1:W-:Y:S01]  /*fa80*/  @P5 STG.E [R2.64], R93 ;  /* 0x0000005d02005986 */ /* 0x0003e2000c101906 */
[C---:B------:R-:W-:Y:S01]  /*fa90*/  LEA R8, P6, R9.reuse, R70, 0x2 ;  /* 0x0000004609087211 */ /* 0x040fe200078c10ff */
[----:B------:R-:W-:Y:S01]  /*faa0*/  IMAD R13, R68, 0x2, R11 ;  /* 0x00000002440d7824 */ /* 0x000fe200078e020b */
[----:B------:R-:W-:Y:S01]  /*fab0*/  ISETP.LT.AND P5, PT, R156, c[0x0][0x17c], !P0 ;  /* 0x00005f009c007a0c */ /* 0x000fe200047a1270 */
[----:B------:R3:W-:Y:S01]  /*fac0*/  @P2 STG.E [R6.64], R89 ;  /* 0x0000005906002986 */ /* 0x0007e2000c101906 */
[----:B------:R-:W-:Y:S02]  /*fad0*/  LEA.HI.X.SX32 R9, R9, R0, 0x2, P6 ;  /* 0x0000000009097211 */ /* 0x000fe400030f16ff */
[----:B--2---:R-:W-:Y:S02]  /*fae0*/  LEA R4, P6, R11, R70, 0x2 ;  /* 0x000000460b047211 */ /* 0x004fe400078c10ff */
[----:B------:R-:W-:Y:S01]  /*faf0*/  ISETP.LT.AND P2, PT, R157, c[0x0][0x17c], !P0 ;  /* 0x00005f009d007a0c */ /* 0x000fe20004741270 */
[----:B------:R2:W-:Y:S01]  /*fb00*/  @P4 STG.E [R8.64], R57 ;  /* 0x0000003908004986 */ /* 0x0005e2000c101906 */
[----:B------:R-:W-:Y:S01]  /*fb10*/  LEA.HI.X.SX32 R5, R11, R0, 0x2, P6 ;  /* 0x000000000b057211 */ /* 0x000fe200030f16ff */
[----:B------:R-:W-:Y:S01]  /*fb20*/  IMAD R11, R68, 0x2, R13 ;  /* 0x00000002440b7824 */ /* 0x000fe200078e020d */
[----:B-1----:R-:W-:-:S02]  /*fb30*/  LEA R2, P6, R13, R70, 0x2 ;  /* 0x000000460d027211 */ /* 0x002fc400078c10ff */
[----:B------:R-:W-:Y:S01]  /*fb40*/  ISETP.LT.AND P4, PT, R158, c[0x0][0x17c], !P0 ;  /* 0x00005f009e007a0c */ /* 0x000fe20004781270 */
[----:B------:R1:W-:Y:S01]  /*fb50*/  @P3 STG.E [R4.64], R53 ;  /* 0x0000003504003986 */ /* 0x0003e2000c101906 */
[----:B------:R-:W-:Y:S01]  /*fb60*/  LEA.HI.X.SX32 R3, R13, R0, 0x2, P6 ;  /* 0x000000000d037211 */ /* 0x000fe200030f16ff */
[C---:B------:R-:W-:Y:S01]  /*fb70*/  IMAD R13, R68.reuse, 0x2, R11 ;  /* 0x00000002440d7824 */ /* 0x040fe200078e020b */
[----:B---3--:R-:W-:Y:S02]  /*fb80*/  LEA R6, P6, R11, R70, 0x2 ;  /* 0x000000460b067211 */ /* 0x008fe400078c10ff */
[----:B------:R-:W-:Y:S01]  /*fb90*/  ISETP.LT.AND P3, PT, R159, c[0x0][0x17c], !P0 ;  /* 0x00005f009f007a0c */ /* 0x000fe20004761270 */
[----:B------:R3:W-:Y:S01]  /*fba0*/  @P1 STG.E [R2.64], R46 ;  /* 0x0000002e02001986 */ /* 0x0007e2000c101906 */
[----:B------:R-:W-:Y:S01]  /*fbb0*/  LEA.HI.X.SX32 R7, R11, R0, 0x2, P6 ;  /* 0x000000000b077211 */ /* 0x000fe200030f16ff */
[----:B------:R-:W-:Y:S01]  /*fbc0*/  IMAD R11, R68, 0x2, R13 ;  /* 0x00000002440b7824 */ /* 0x000fe200078e020d */
[----:B--2---:R-:W-:-:S02]  /*fbd0*/  LEA R8, P6, R13, R70, 0x2 ;  /* 0x000000460d087211 */ /* 0x004fc400078c10ff */
[----:B------:R-:W-:Y:S01]  /*fbe0*/  ISETP.LT.AND P1, PT, R160, c[0x0][0x17c], !P0 ;  /* 0x00005f00a0007a0c */ /* 0x000fe20004721270 */
[----:B------:R2:W-:Y:S01]  /*fbf0*/  @P5 STG.E [R6.64], R42 ;  /* 0x0000002a06005986 */ /* 0x0005e2000c101906 */
[----:B------:R-:W-:Y:S01]  /*fc00*/  LEA.HI.X.SX32 R9, R13, R0, 0x2, P6 ;  /* 0x000000000d097211 */ /* 0x000fe200030f16ff */
[C---:B------:R-:W-:Y:S01]  /*fc10*/  IMAD R13, R68.reuse, 0x2, R11 ;  /* 0x00000002440d7824 */ /* 0x040fe200078e020b */
[----:B-1----:R-:W-:Y:S02]  /*fc20*/  LEA R4, P6, R11, R70, 0x2 ;  /* 0x000000460b047211 */ /* 0x002fe400078c10ff */
[----:B------:R-:W-:Y:S01]  /*fc30*/  ISETP.LT.AND P5, PT, R161, c[0x0][0x17c], !P0 ;  /* 0x00005f00a1007a0c */ /* 0x000fe200047a1270 */
[----:B------:R1:W-:Y:S01]  /*fc40*/  @P2 STG.E [R8.64], R34 ;  /* 0x0000002208002986 */ /* 0x0003e2000c101906 */
[----:B------:R-:W-:Y:S01]  /*fc50*/  LEA.HI.X.SX32 R5, R11, R0, 0x2, P6 ;  /* 0x000000000b057211 */ /* 0x000fe200030f16ff */
[----:B------:R-:W-:Y:S01]  /*fc60*/  IMAD R11, R68, 0x2, R13 ;  /* 0x00000002440b7824 */ /* 0x000fe200078e020d */
[----:B---3--:R-:W-:-:S02]  /*fc70*/  LEA R2, P6, R13, R70, 0x2 ;  /* 0x000000460d027211 */ /* 0x008fc400078c10ff */
[----:B------:R-:W-:Y:S01]  /*fc80*/  ISETP.LT.AND P2, PT, R162, c[0x0][0x17c], !P0 ;  /* 0x00005f00a2007a0c */ /* 0x000fe20004741270 */
[----:B------:R3:W-:Y:S01]  /*fc90*/  @P4 STG.E [R4.64], R38 ;  /* 0x0000002604004986 */ /* 0x0007e2000c101906 */
[----:B------:R-:W-:Y:S01]  /*fca0*/  LEA.HI.X.SX32 R3, R13, R0, 0x2, P6 ;  /* 0x000000000d037211 */ /* 0x000fe200030f16ff */
[C---:B------:R-:W-:Y:S01]  /*fcb0*/  IMAD R13, R68.reuse, 0x2, R11 ;  /* 0x00000002440d7824 */ /* 0x040fe200078e020b */
        /* <DEDUP_REMOVED lines=97> */
[C---:B---3--:R-:W-:Y:S01]  /*102d0*/  IMAD R7, R68.reuse, 0x2, R11 ;  /* 0x0000000244077824 */ /* 0x048fe200078e020b */
[----:B------:R-:W-:Y:S01]  /*102e0*/  LEA.HI.X.SX32 R3, R13, R0, 0x2, P6 ;  /* 0x000000000d037211 */ /* 0x000fe200030f16ff */
[----:B------:R-:W-:Y:S01]  /*102f0*/  @P4 STG.E [R4.64], R143 ;  /* 0x0000008f04004986 */ /* 0x000fe2000c101906 */
[----:B------:R-:W-:Y:S02]  /*10300*/  LEA R10, P6, R11, R70, 0x2 ;  /* 0x000000460b0a7211 */ /* 0x000fe400078c10ff */
[----:B------:R-:W-:Y:S01]  /*10310*/  ISETP.LT.AND P4, PT, R183, c[0x0][0x17c], !P0 ;  /* 0x00005f00b7007a0c */ /* 0x000fe20004781270 */
[C---:B--2---:R-:W-:Y:S01]  /*10320*/  IMAD R9, R68.reuse, 0x2, R7 ;  /* 0x0000000244097824 */ /* 0x044fe200078e0207 */
[----:B------:R-:W-:Y:S01]  /*10330*/  LEA.HI.X.SX32 R11, R11, R0, 0x2, P6 ;  /* 0x000000000b0b7211 */ /* 0x000fe200030f16ff */
[----:B------:R1:W-:Y:S01]  /*10340*/  @P3 STG.E [R2.64], R139 ;  /* 0x0000008b02003986 */ /* 0x0003e2000c101906 */
[C---:B------:R-:W-:Y:S01]  /*10350*/  LEA R12, P6, R7.reuse, R70, 0x2 ;  /* 0x00000046070c7211 */ /* 0x040fe200078c10ff */
[----:B------:R-:W-:Y:S01]  /*10360*/  IMAD R15, R68, 0x2, R9 ;  /* 0x00000002440f7824 */ /* 0x000fe200078e0209 */
[----:B------:R-:W-:Y:S01]  /*10370*/  ISETP.LT.AND P3, PT, R184, c[0x0][0x17c], !P0 ;  /* 0x00005f00b8007a0c */ /* 0x000fe20004761270 */
[----:B------:R-:W-:Y:S01]  /*10380*/  @P1 STG.E [R10.64], R135 ;  /* 0x000000870a001986 */ /* 0x000fe2000c101906 */
[----:B------:R-:W-:Y:S01]  /*10390*/  LEA.HI.X.SX32 R13, R7, R0, 0x2, P6 ;  /* 0x00000000070d7211 */ /* 0x000fe200030f16ff */
[C---:B------:R-:W-:Y:S01]  /*103a0*/  IMAD R19, R68.reuse, 0x2, R15 ;  /* 0x0000000244137824 */ /* 0x040fe200078e020f */
[----:B------:R-:W-:Y:S01]  /*103b0*/  LEA R16, P6, R9, R70, 0x2 ;  /* 0x0000004609107211 */ /* 0x000fe200078c10ff */
[----:B------:R-:W2:Y:S01]  /*103c0*/  LDS.128 R4, [R212] ;  /* 0x00000000d4047984 */ /* 0x000ea20000000c00 */
[----:B------:R-:W-:Y:S01]  /*103d0*/  ISETP.LT.AND P1, PT, R185, c[0x0][0x17c], !P0 ;  /* 0x00005f00b9007a0c */ /* 0x000fe20004721270 */
[C---:B------:R-:W-:Y:S01]  /*103e0*/  IMAD R21, R68.reuse, 0x2, R19 ;  /* 0x0000000244157824 */ /* 0x040fe200078e0213 */
[----:B------:R-:W-:Y:S01]  /*103f0*/  LEA.HI.X.SX32 R17, R9, R0, 0x2, P6 ;  /* 0x0000000009117211 */ /* 0x000fe200030f16ff */
[----:B------:R-:W-:Y:S01]  /*10400*/  @P5 STG.E [R12.64], R127 ;  /* 0x0000007f0c005986 */ /* 0x000fe2000c101906 */
[C---:B-1----:R-:W-:Y:S01]  /*10410*/  LEA R2, P6, R15.reuse, R70, 0x2 ;  /* 0x000000460f027211 */ /* 0x042fe200078c10ff */
[----:B------:R-:W-:Y:S01]  /*10420*/  IMAD R23, R68, 0x2, R21 ;  /* 0x0000000244177824 */ /* 0x000fe200078e0215 */
[----:B------:R-:W-:Y:S01]  /*10430*/  ISETP.LT.AND P5, PT, R186, c[0x0][0x17c], !P0 ;  /* 0x00005f00ba007a0c */ /* 0x000fe200047a1270 */
[----:B------:R-:W-:Y:S01]  /*10440*/  @P2 STG.E [R16.64], R123 ;  /* 0x0000007b10002986 */ /* 0x000fe2000c101906 */
[----:B------:R-:W-:-:S02]  /*10450*/  LEA.HI.X.SX32 R3, R15, R0, 0x2, P6 ;  /* 0x000000000f037211 */ /* 0x000fc400030f16ff */
[----:B------:R-:W-:Y:S01]  /*10460*/  LEA R24, P6, R19, R70, 0x2 ;  /* 0x0000004613187211 */ /* 0x000fe200078c10ff */
[----:B------:R-:W1:Y:S01]  /*10470*/  LDS.128 R8, [R146] ;  /* 0x0000000092087984 */ /* 0x000e620000000c00 */
[----:B------:R-:W-:Y:S02]  /*10480*/  ISETP.LT.AND P2, PT, R187, c[0x0][0x17c], !P0 ;  /* 0x00005f00bb007a0c */ /* 0x000fe40004741270 */
[----:B------:R-:W-:Y:S01]  /*10490*/  LEA.HI.X.SX32 R25, R19, R0, 0x2, P6 ;  /* 0x0000000013197211 */ /* 0x000fe200030f16ff */
[----:B------:R3:W-:Y:S01]  /*104a0*/  @P4 STG.E [R2.64], R95 ;  /* 0x0000005f02004986 */ /* 0x0007e2000c101906 */
[C---:B------:R-:W-:Y:S02]  /*104b0*/  LEA R26, P6, R21.reuse, R70, 0x2 ;  /* 0x00000046151a7211 */ /* 0x040fe400078c10ff */
[----:B------:R-:W-:Y:S01]  /*104c0*/  ISETP.LT.AND P4, PT, R188, c[0x0][0x17c], !P0 ;  /* 0x00005f00bc007a0c */ /* 0x000fe20004781270 */
[----:B------:R-:W4:Y:S01]  /*104d0*/  LDS.128 R12, [R147] ;  /* 0x00000000930c7984 */ /* 0x000f220000000c00 */
[----:B------:R-:W-:-:S02]  /*104e0*/  LEA.HI.X.SX32 R27, R21, R0, 0x2, P6 ;  /* 0x00000000151b7211 */ /* 0x000fc400030f16ff */
[C---:B------:R-:W-:Y:S01]  /*104f0*/  LEA R32, P6, R23.reuse, R70, 0x2 ;  /* 0x0000004617207211 */ /* 0x040fe200078c10ff */
[----:B------:R-:W5:Y:S03]  /*10500*/  LDS.128 R16, [R207] ;  /* 0x00000000cf107984 */ /* 0x000f660000000c00 */
[----:B------:R-:W-:Y:S01]  /*10510*/  LEA.HI.X.SX32 R33, R23, R0, 0x2, P6 ;  /* 0x0000000017217211 */ /* 0x000fe200030f16ff */
[C---:B---3--:R-:W-:Y:S01]  /*10520*/  IMAD R3, R68.reuse, 0x2, R23 ;  /* 0x0000000244037824 */ /* 0x048fe200078e0217 */
[----:B------:R-:W-:Y:S01]  /*10530*/  @P3 STG.E [R24.64], R91 ;  /* 0x0000005b18003986 */ /* 0x000fe2000c101906 */
[----:B------:R-:W-:Y:S02]  /*10540*/  ISETP.LT.AND P3, PT, R189, c[0x0][0x17c], !P0 ;  /* 0x00005f00bd007a0c */ /* 0x000fe40004761270 */
[----:B------:R-:W-:Y:S01]  /*10550*/  IMAD R35, R68, 0x2, R3 ;  /* 0x0000000244237824 */ /* 0x000fe200078e0203 */
[----:B------:R-:W3:Y:S01]  /*10560*/  LDS.128 R20, [R212+0x800] ;  /* 0x00080000d4147984 */ /* 0x000ee20000000c00 */
[----:B------:R-:W-:-:S02]  /*10570*/  LEA R2, P6, R3, R70, 0x2 ;  /* 0x0000004603027211 */ /* 0x000fc400078c10ff */
[C---:B------:R-:W-:Y:S01]  /*10580*/  IMAD R39, R68.reuse, 0x2, R35 ;  /* 0x0000000244277824 */ /* 0x040fe200078e0223 */
[----:B------:R-:W-:Y:S01]  /*10590*/  @P1 STG.E [R26.64], R59 ;  /* 0x0000003b1a001986 */ /* 0x000fe2000c101906 */
[----:B------:R-:W-:Y:S02]  /*105a0*/  LEA.HI.X.SX32 R3, R3, R0, 0x2, P6 ;  /* 0x0000000003037211 */ /* 0x000fe400030f16ff */
[C---:B------:R-:W-:Y:S01]  /*105b0*/  LEA R36, P6, R35.reuse, R70, 0x2 ;  /* 0x0000004623247211 */ /* 0x040fe200078c10ff */
[----:B------:R-:W3:Y:S01]  /*105c0*/  LDS.128 R24, [R147+0x800] ;  /* 0x0008000093187984 */ /* 0x000ee20000000c00 */
[----:B------:R-:W-:Y:S01]  /*105d0*/  IMAD R41, R68, 0x2, R39 ;  /* 0x0000000244297824 */ /* 0x000fe200078e0227 */
[----:B------:R-:W-:Y:S02]  /*105e0*/  ISETP.LT.AND P1, PT, R190, c[0x0][0x17c], !P0 ;  /* 0x00005f00be007a0c */ /* 0x000fe40004721270 */
[----:B------:R-:W-:Y:S01]  /*105f0*/  LEA.HI.X.SX32 R37, R35, R0, 0x2, P6 ;  /* 0x0000000023257211 */ /* 0x000fe200030f16ff */
[----:B------:R-:W-:Y:S01]  /*10600*/  @P5 STG.E [R32.64], R55 ;  /* 0x0000003720005986 */ /* 0x000fe2000c101906 */
[----:B------:R-:W-:-:S02]  /*10610*/  LEA R44, P6, R39, R70, 0x2 ;  /* 0x00000046272c7211 */ /* 0x000fc400078c10ff */
[----:B------:R-:W-:Y:S01]  /*10620*/  ISETP.LT.AND P5, PT, R191, c[0x0][0x17c], !P0 ;  /* 0x00005f00bf007a0c */ /* 0x000fe200047a1270 */
[----:B--2---:R2:W-:Y:S01]  /*10630*/  @P2 STG.E [R2.64], R4 ;  /* 0x0000000402002986 */ /* 0x0045e2000c101906 */
[----:B------:R-:W-:Y:S01]  /*10640*/  LEA.HI.X.SX32 R45, R39, R0, 0x2, P6 ;  /* 0x00000000272d7211 */ /* 0x000fe200030f16ff */
[----:B------:R-:W-:Y:S01]  /*10650*/  IMAD R39, R68, 0x2, R41 ;  /* 0x0000000244277824 */ /* 0x000fe200078e0229 */
[C---:B------:R-:W-:Y:S01]  /*10660*/  LEA R48, P6, R41.reuse, R70, 0x2 ;  /* 0x0000004629307211 */ /* 0x040fe200078c10ff */
[----:B-1----:R-:W-:Y:S01]  /*10670*/  @P4 STG.E [R36.64], R8 ;  /* 0x0000000824004986 */ /* 0x002fe2000c101906 */
[----:B------:R-:W-:Y:S01]  /*10680*/  ISETP.LT.AND P2, PT, R192, c[0x0][0x17c], !P0 ;  /* 0x00005f00c0007a0c */ /* 0x000fe20004741270 */
[C---:B------:R-:W-:Y:S01]  /*10690*/  IMAD R47, R68.reuse, 0x2, R39 ;  /* 0x00000002442f7824 */ /* 0x040fe200078e0227 */
[----:B------:R-:W-:Y:S01]  /*106a0*/  LEA.HI.X.SX32 R49, R41, R0, 0x2, P6 ;  /* 0x0000000029317211 */ /* 0x000fe200030f16ff */
[----:B------:R-:W1:Y:S01]  /*106b0*/  LDS.128 R32, [R207+0x800] ;  /* 0x00080000cf207984 */ /* 0x000e620000000c00 */
[----:B------:R-:W-:Y:S01]  /*106c0*/  ISETP.LT.AND P4, PT, R193, c[0x0][0x17c], !P0 ;  /* 0x00005f00c1007a0c */ /* 0x000fe20004781270 */
[C---:B------:R-:W-:Y:S01]  /*106d0*/  IMAD R51, R68.reuse, 0x2, R47 ;  /* 0x0000000244337824 */ /* 0x040fe200078e022f */
[----:B--2---:R-:W-:Y:S01]  /*106e0*/  LEA R2, P6, R39, R70, 0x2 ;  /* 0x0000004627027211 */ /* 0x004fe200078c10ff */
[----:B----4-:R-:W-:Y:S02]  /*106f0*/  @P3 STG.E [R44.64], R12 ;  /* 0x0000000c2c003986 */ /* 0x010fe4000c101906 */
[----:B------:R-:W-:Y:S01]  /*10700*/  IMAD R57, R68, 0x2, R51 ;  /* 0x0000000244397824 */ /* 0x000fe200078e0233 */
[----:B------:R-:W-:-:S02]  /*10710*/  ISETP.LT.AND P3, PT, R194, c[0x0][0x17c], !P0 ;  /* 0x00005f00c2007a0c */ /* 0x000fc40004761270 */
[----:B------:R-:W-:Y:S01]  /*10720*/  LEA.HI.X.SX32 R3, R39, R0, 0x2, P6 ;  /* 0x0000000027037211 */ /* 0x000fe200030f16ff */
[----:B-----5:R-:W-:Y:S01]  /*10730*/  @P1 STG.E [R48.64], R16 ;  /* 0x0000001030001986 */ /* 0x020fe2000c101906 */
[----:B------:R-:W-:Y:S02]  /*10740*/  LEA R60, P6, R47, R70, 0x2 ;  /* 0x000000462f3c7211 */ /* 0x000fe400078c10ff */
[----:B------:R-:W-:Y:S01]  /*10750*/  ISETP.LT.AND P1, PT, R195, c[0x0][0x17c], !P0 ;  /* 0x00005f00c3007a0c */ /* 0x000fe20004721270 */
[----:B------:R-:W-:Y:S01]  /*10760*/  LDS.128 R36, [R146+0x1000] ;  /* 0x0010000092247984 */ /* 0x000fe20000000c00 */
[----:B------:R-:W-:Y:S02]  /*10770*/  LEA.HI.X.SX32 R61, R47, R0, 0x2, P6 ;  /* 0x000000002f3d7211 */ /* 0x000fe400030f16ff */
[----:B------:R-:W-:Y:S01]  /*10780*/  LEA R62, P6, R51, R70, 0x2 ;  /* 0x00000046333e7211 */ /* 0x000fe200078c10ff */
[----:B---3--:R2:W-:Y:S01]  /*10790*/  @P5 STG.E [R2.64], R20 ;  /* 0x0000001402005986 */ /* 0x0085e2000c101906 */
[----:B------:R-:W-:-:S02]  /*107a0*/  ISETP.LT.AND P5, PT, R196, c[0x0][0x17c], !P0 ;  /* 0x00005f00c4007a0c */ /* 0x000fc400047a1270 */
[----:B------:R-:W-:Y:S01]  /*107b0*/  LEA.HI.X.SX32 R63, R51, R0, 0x2, P6 ;  /* 0x00000000333f7211 */ /* 0x000fe200030f16ff */
[----:B------:R-:W-:Y:S01]  /*107c0*/  @P2 STG.E [R60.64], R28 ;  /* 0x0000001c3c002986 */ /* 0x000fe2000c101906 */
[----:B------:R-:W-:Y:S02]  /*107d0*/  LEA R72, P6, R57, R70, 0x2 ;  /* 0x0000004639487211 */ /* 0x000fe400078c10ff */
[----:B------:R-:W-:Y:S01]  /*107e0*/  ISETP.LT.AND P2, PT, R197, c[0x0][0x17c], !P0 ;  /* 0x00005f00c5007a0c */ /* 0x000fe20004741270 */
[----:B------:R-:W-:Y:S01]  /*107f0*/  @P4 STG.E [R62.64], R24 ;  /* 0x000000183e004986 */ /* 0x000fe2000c101906 */
[----:B------:R-:W-:Y:S02]  /*10800*/  LEA.HI.X.SX32 R73, R57, R0, 0x2, P6 ;  /* 0x0000000039497211 */ /* 0x000fe400030f16ff */
[----:B------:R-:W-:Y:S01]  /*10810*/  ISETP.LT.AND P4, PT, R198, c[0x0][0x17c], !P0 ;  /* 0x00005f00c6007a0c */ /* 0x000fe20004781270 */
[C---:B--2---:R-:W-:Y:S01]  /*10820*/  IMAD R3, R68.reuse, 0x2, R57 ;  /* 0x0000000244037824 */ /* 0x044fe200078e0239 */
[----:B------:R-:W-:Y:S03]  /*10830*/  LDS.128 R44, [R147+0x1000] ;  /* 0x00100000932c7984 */ /* 0x000fe60000000c00 */
[C---:B------:R-:W-:Y:S01]  /*10840*/  IMAD R65, R68.reuse, 0x2, R3 ;  /* 0x0000000244417824 */ /* 0x040fe200078e0203 */
[C---:B------:R-:W-:Y:S01]  /*10850*/  LEA R2, P6, R3.reuse, R70, 0x2 ;  /* 0x0000004603027211 */ /* 0x040fe200078c10ff */
[----:B------:R2:W-:Y:S02]  /*10860*/  LDS.128 R56, [R146+0x1800] ;  /* 0x0018000092387984 */ /* 0x0005e40000000c00 */
[----:B------:R-:W-:Y:S01]  /*10870*/  IMAD R69, R68, 0x2, R65 ;  /* 0x0000000244457824 */ /* 0x000fe200078e0241 */
[----:B------:R-:W-:Y:S01]  /*10880*/  LEA.HI.X.SX32 R3, R3, R0, 0x2, P6 ;  /* 0x0000000003037211 */ /* 0x000fe200030f16ff */
[----:B------:R3:W-:Y:S01]  /*10890*/  LDS.128 R60, [R147+0x1800] ;  /* 0x00180000933c7984 */ /* 0x0007e20000000c00 */
[----:B------:R-:W-:-:S03]  /*108a0*/  LEA R74, P6, R65, R70, 0x2 ;  /* 0x00000046414a7211 */ /* 0x000fc600078c10ff */
[----:B--2---:R-:W2:Y:S01]  /*108b0*/  LDL.LU R146, [R1] ;  /* 0x0000000001927983 */ /* 0x004ea20000300800 */
[----:B------:R-:W-:-:S03]  /*108c0*/  LEA.HI.X.SX32 R75, R65, R0, 0x2, P6 ;  /* 0x00000000414b7211 */ /* 0x000fc600030f16ff */
[----:B------:R-:W-:Y:S04]  /*108d0*/  LDS.128 R48, [R207+0x1000] ;  /* 0x00100000cf307984 */ /* 0x000fe80000000c00 */
[----:B------:R4:W-:Y:S04]  /*108e0*/  LDS.128 R64, [R207+0x1800] ;  /* 0x00180000cf407984 */ /* 0x0009e80000000c00 */
[----:B---3--:R-:W3:Y:S04]  /*108f0*/  LDL.LU R147, [R1+0x4] ;  /* 0x0000040001937983 */ /* 0x008ee80000300800 */
[----:B----4-:R-:W4:Y:S04]  /*10900*/  LDL.LU R207, [R1+0x8] ;  /* 0x0000080001cf7983 */ /* 0x010f280000300800 */
[----:B------:R-:W5:Y:S04]  /*10910*/  LDS.128 R40, [R212+0x1000] ;  /* 0x00100000d4287984 */ /* 0x000f680000000c00 */
[----:B------:R-:W5:Y:S01]  /*10920*/  LDS.128 R52, [R212+0x1800] ;  /* 0x00180000d4347984 */ /* 0x000f620000000c00 */
[----:B------:R-:W-:-:S03]  /*10930*/  IMAD R71, R68, 0x2, R69 ;  /* 0x0000000244477824 */ /* 0x000fc600078e0245 */
[----:B-1----:R1:W-:Y:S01]  /*10940*/  @P3 STG.E [R72.64], R32 ;  /* 0x0000002048003986 */ /* 0x0023e2000c101906 */
[----:B------:R-:W-:Y:S02]  /*10950*/  ISETP.LT.AND P3, PT, R199, c[0x0][0x17c], !P0 ;  /* 0x00005f00c7007a0c */ /* 0x000fe40004761270 */
[----:B-1----:R-:W-:-:S04]  /*10960*/  LEA R72, P6, R71, R70, 0x2 ;  /* 0x0000004647487211 */ /* 0x002fc800078c10ff */
[----:B------:R-:W-:Y:S01]  /*10970*/  LEA.HI.X.SX32 R73, R71, R0, 0x2, P6 ;  /* 0x0000000047497211 */ /* 0x000fe200030f16ff */
[----:B-----5:R1:W-:Y:S01]  /*10980*/  @P1 STG.E [R2.64], R40 ;  /* 0x0000002802001986 */ /* 0x0203e2000c101906 */
[----:B------:R-:W-:-:S04]  /*10990*/  LEA R76, P1, R69, R70, 0x2 ;  /* 0x00000046454c7211 */ /* 0x000fc800078210ff */
[----:B------:R-:W-:Y:S01]  /*109a0*/  LEA.HI.X.SX32 R77, R69, R0, 0x2, P1 ;  /* 0x00000000454d7211 */ /* 0x000fe200008f16ff */
[C---:B------:R-:W-:Y:S01]  /*109b0*/  IMAD R69, R68.reuse, 0x2, R71 ;  /* 0x0000000244457824 */ /* 0x040fe200078e0247 */
[----:B------:R5:W-:Y:S04]  /*109c0*/  @P5 STG.E [R74.64], R36 ;  /* 0x000000244a005986 */ /* 0x000be8000c101906 */
[----:B------:R5:W-:Y:S01]  /*109d0*/  @P2 STG.E [R76.64], R44 ;  /* 0x0000002c4c002986 */ /* 0x000be2000c101906 */
[C---:B-1----:R-:W-:Y:S01]  /*109e0*/  LEA R2, P2, R69.reuse, R70, 0x2 ;  /* 0x0000004645027211 */ /* 0x042fe200078410ff */
[----:B------:R-:W-:Y:S01]  /*109f0*/  IMAD R71, R68, 0x2, R69 ;  /* 0x0000000244477824 */ /* 0x000fe200078e0245 */
[----:B------:R-:W-:Y:S02]  /*10a00*/  ISETP.LT.AND P5, PT, R200, c[0x0][0x17c], !P0 ;  /* 0x00005f00c8007a0c */ /* 0x000fe400047a1270 */
[----:B------:R-:W-:Y:S01]  /*10a10*/  LEA.HI.X.SX32 R3, R69, R0, 0x2, P2 ;  /* 0x0000000045037211 */ /* 0x000fe200010f16ff */
[----:B------:R-:W-:Y:S01]  /*10a20*/  IMAD R69, R68, 0x2, R71 ;  /* 0x0000000244457824 */ /* 0x000fe200078e0247 */
[----:B------:R-:W-:-:S02]  /*10a30*/  ISETP.LT.AND P1, PT, R201, c[0x0][0x17c], !P0 ;  /* 0x00005f00c9007a0c */ /* 0x000fc40004721270 */
[C---:B-----5:R-:W-:Y:S01]  /*10a40*/  LEA R74, P6, R71.reuse, R70, 0x2 ;  /* 0x00000046474a7211 */ /* 0x060fe200078c10ff */
[----:B------:R1:W-:Y:S03]  /*10a50*/  @P4 STG.E [R72.64], R48 ;  /* 0x0000003048004986 */ /* 0x0003e6000c101906 */
[----:B------:R-:W-:Y:S01]  /*10a60*/  LEA.HI.X.SX32 R75, R71, R0, 0x2, P6 ;  /* 0x00000000474b7211 */ /* 0x000fe200030f16ff */
[----:B------:R5:W-:Y:S01]  /*10a70*/  @P3 STG.E [R2.64], R52 ;  /* 0x0000003402003986 */ /* 0x000be2000c101906 */
[C---:B------:R-:W-:Y:S01]  /*10a80*/  LEA R76, P3, R69.reuse, R70, 0x2 ;  /* 0x00000046454c7211 */ /* 0x040fe200078610ff */
[----:B------:R-:W-:Y:S01]  /*10a90*/  IMAD R71, R68, 0x2, R69 ;  /* 0x0000000244477824 */ /* 0x000fe200078e0245 */
[----:B------:R-:W-:Y:S02]  /*10aa0*/  ISETP.LT.AND P4, PT, R202, c[0x0][0x17c], !P0 ;  /* 0x00005f00ca007a0c */ /* 0x000fe40004781270 */
[----:B------:R-:W-:Y:S01]  /*10ab0*/  LEA.HI.X.SX32 R77, R69, R0, 0x2, P3 ;  /* 0x00000000454d7211 */ /* 0x000fe200018f16ff */
[----:B------:R-:W-:Y:S01]  /*10ac0*/  IMAD R69, R68, 0x2, R71 ;  /* 0x0000000244457824 */ /* 0x000fe200078e0247 */
[----:B------:R-:W-:-:S02]  /*10ad0*/  ISETP.LT.AND P2, PT, R203, c[0x0][0x17c], !P0 ;  /* 0x00005f00cb007a0c */ /* 0x000fc40004741270 */
[C---:B-1----:R-:W-:Y:S01]  /*10ae0*/  LEA R72, P6, R71.reuse, R70, 0x2 ;  /* 0x0000004647487211 */ /* 0x042fe200078c10ff */
[----:B------:R1:W-:Y:S03]  /*10af0*/  @P5 STG.E [R74.64], R56 ;  /* 0x000000384a005986 */ /* 0x0003e6000c101906 */
[----:B------:R-:W-:Y:S01]  /*10b00*/  LEA.HI.X.SX32 R73, R71, R0, 0x2, P6 ;  /* 0x0000000047497211 */ /* 0x000fe200030f16ff */
[----:B------:R1:W-:Y:S01]  /*10b10*/  @P1 STG.E [R76.64], R60 ;  /* 0x0000003c4c001986 */ /* 0x0003e2000c101906 */
[----:B-----5:R-:W-:Y:S01]  /*10b20*/  LEA R2, P1, R69, R70, 0x2 ;  /* 0x0000004645027211 */ /* 0x020fe200078210ff */
[C---:B------:R-:W-:Y:S01]  /*10b30*/  IMAD R71, R68.reuse, 0x2, R69 ;  /* 0x0000000244477824 */ /* 0x040fe200078e0245 */
        /* <DEDUP_REMOVED lines=8> */
[----:B------:R-:W-:Y:S01]  /*10bc0*/  LEA R76, P2, R69, R70, 0x2 ;  /* 0x00000046454c7211 */ /* 0x000fe200078410ff */
[C---:B------:R-:W-:Y:S01]  /*10bd0*/  IMAD R71, R68.reuse, 0x2, R69 ;  /* 0x0000000244477824 */ /* 0x040fe200078e0245 */
[----:B------:R-:W-:Y:S02]  /*10be0*/  ISETP.LT.AND P4, PT, R209, c[0x0][0x17c], !P0 ;  /* 0x00005f00d1007a0c */ /* 0x000fe40004781270 */
[----:B------:R-:W-:Y:S01]  /*10bf0*/  LEA.HI.X.SX32 R77, R69, R0, 0x2, P2 ;  /* 0x00000000454d7211 */ /* 0x000fe200010f16ff */
[----:B------:R-:W-:Y:S01]  /*10c00*/  IMAD R69, R68, 0x2, R71 ;  /* 0x0000000244457824 */ /* 0x000fe200078e0247 */
[----:B------:R-:W-:Y:S01]  /*10c10*/  ISETP.LT.AND P1, PT, R210, c[0x0][0x17c], !P0 ;  /* 0x00005f00d2007a0c */ /* 0x000fe20004721270 */
[----:B------:R5:W-:Y:S01]  /*10c20*/  @P5 STG.E [R74.64], R9 ;  /* 0x000000094a005986 */ /* 0x000be2000c101906 */
[----:B-1----:R-:W-:-:S03]  /*10c30*/  LEA R72, P6, R71, R70, 0x2 ;  /* 0x0000004647487211 */ /* 0x002fc600078c10ff */
[----:B------:R1:W-:Y:S01]  /*10c40*/  @P3 STG.E [R76.64], R13 ;  /* 0x0000000d4c003986 */ /* 0x0003e2000c101906 */
[----:B-----5:R-:W-:Y:S01]  /*10c50*/  LEA R2, P3, R69, R70, 0x2 ;  /* 0x0000004645027211 */ /* 0x020fe200078610ff */
[C---:B------:R-:W-:Y:S01]  /*10c60*/  IMAD R5, R68.reuse, 0x2, R69 ;  /* 0x0000000244057824 */ /* 0x040fe200078e0245 */
[-C--:B------:R-:W-:Y:S02]  /*10c70*/  LEA.HI.X.SX32 R73, R71, R0.reuse, 0x2, P6 ;  /* 0x0000000047497211 */ /* 0x080fe400030f16ff */
[----:B------:R-:W-:Y:S02]  /*10c80*/  LEA.HI.X.SX32 R3, R69, R0, 0x2, P3 ;  /* 0x0000000045037211 */ /* 0x000fe400018f16ff */
[----:B------:R-:W-:Y:S01]  /*10c90*/  ISETP.LT.AND P5, PT, R211, c[0x0][0x17c], !P0 ;  /* 0x00005f00d3007a0c */ /* 0x000fe200047a1270 */
[C---:B------:R-:W-:Y:S01]  /*10ca0*/  IMAD R9, R68.reuse, 0x2, R5 ;  /* 0x0000000244097824 */ /* 0x040fe200078e0205 */
[----:B------:R-:W-:Y:S01]  /*10cb0*/  ISETP.LT.AND P2, PT, R213, c[0x0][0x17c], !P0 ;  /* 0x00005f00d5007a0c */ /* 0x000fe20004741270 */
[----:B------:R5:W-:Y:S01]  /*10cc0*/  @P4 STG.E [R72.64], R17 ;  /* 0x0000001148004986 */ /* 0x000be2000c101906 */
[----:B------:R-:W-:Y:S01]  /*10cd0*/  LEA R4, P6, R5, R70, 0x2 ;  /* 0x0000004605047211 */ /* 0x000fe200078c10ff */
[----:B-1----:R-:W-:-:S02]  /*10ce0*/  IMAD R13, R68, 0x2, R9 ;  /* 0x00000002440d7824 */ /* 0x002fc400078e0209 */
[----:B------:R1:W-:Y:S01]  /*10cf0*/  @P1 STG.E [R2.64], R21 ;  /* 0x0000001502001986 */ /* 0x0003e2000c101906 */
[----:B------:R-:W-:Y:S02]  /*10d00*/  LEA R8, P1, R9, R70, 0x2 ;  /* 0x0000004609087211 */ /* 0x000fe400078210ff */
[-C--:B------:R-:W-:Y:S02]  /*10d10*/  LEA.HI.X.SX32 R5, R5, R0.reuse, 0x2, P6 ;  /* 0x0000000005057211 */ /* 0x080fe400030f16ff */
[----:B------:R-:W-:Y:S02]  /*10d20*/  LEA.HI.X.SX32 R9, R9, R0, 0x2, P1 ;  /* 0x0000000009097211 */ /* 0x000fe400008f16ff */
[----:B------:R-:W-:Y:S01]  /*10d30*/  ISETP.LT.AND P4, PT, R214, c[0x0][0x17c], !P0 ;  /* 0x00005f00d6007a0c */ /* 0x000fe20004781270 */
[C---:B-----5:R-:W-:Y:S01]  /*10d40*/  IMAD R17, R68.reuse, 0x2, R13 ;  /* 0x0000000244117824 */ /* 0x060fe200078e020d */
[----:B------:R-:W-:Y:S01]  /*10d50*/  ISETP.LT.AND P3, PT, R215, c[0x0][0x17c], !P0 ;  /* 0x00005f00d7007a0c */ /* 0x000fe20004761270 */
[----:B------:R5:W-:Y:S01]  /*10d60*/  @P5 STG.E [R4.64], R29 ;  /* 0x0000001d04005986 */ /* 0x000be2000c101906 */
[----:B------:R-:W-:Y:S01]  /*10d70*/  LEA R12, P6, R13, R70, 0x2 ;  /* 0x000000460d0c7211 */ /* 0x000fe200078c10ff */
[----:B-1----:R-:W-:-:S02]  /*10d80*/  IMAD R21, R68, 0x2, R17 ;  /* 0x0000000244157824 */ /* 0x002fc400078e0211 */
[----:B------:R1:W-:Y:S01]  /*10d90*/  @P2 STG.E [R8.64], R25 ;  /* 0x0000001908002986 */ /* 0x0003e2000c101906 */
[----:B------:R-:W-:Y:S02]  /*10da0*/  LEA R2, P2, R17, R70, 0x2 ;  /* 0x0000004611027211 */ /* 0x000fe400078410ff */
[-C--:B------:R-:W-:Y:S02]  /*10db0*/  LEA.HI.X.SX32 R13, R13, R0.reuse, 0x2, P6 ;  /* 0x000000000d0d7211 */ /* 0x080fe400030f16ff */
[----:B------:R-:W-:Y:S01]  /*10dc0*/  LEA.HI.X.SX32 R3, R17, R0, 0x2, P2 ;  /* 0x0000000011037211 */ /* 0x000fe200010f16ff */
[----:B------:R-:W-:Y:S01]  /*10dd0*/  IMAD R17, R68, 0x2, R21 ;  /* 0x0000000244117824 */ /* 0x000fe200078e0215 */
[----:B------:R-:W-:Y:S02]  /*10de0*/  ISETP.LT.AND P5, PT, R220, c[0x0][0x17c], !P0 ;  /* 0x00005f00dc007a0c */ /* 0x000fe400047a1270 */
[----:B------:R-:W-:Y:S02]  /*10df0*/  ISETP.LT.AND P1, PT, R221, c[0x0][0x17c], !P0 ;  /* 0x00005f00dd007a0c */ /* 0x000fe40004721270 */
[C---:B-----5:R-:W-:Y:S01]  /*10e00*/  LEA R4, P6, R21.reuse, R70, 0x2 ;  /* 0x0000004615047211 */ /* 0x060fe200078c10ff */
[----:B------:R5:W-:Y:S03]  /*10e10*/  @P4 STG.E [R12.64], R33 ;  /* 0x000000210c004986 */ /* 0x000be6000c101906 */
[----:B------:R-:W-:Y:S01]  /*10e20*/  LEA.HI.X.SX32 R5, R21, R0, 0x2, P6 ;  /* 0x0000000015057211 */ /* 0x000fe200030f16ff */
[----:B------:R5:W-:Y:S01]  /*10e30*/  @P3 STG.E [R2.64], R41 ;  /* 0x0000002902003986 */ /* 0x000be2000c101906 */
[----:B-1----:R-:W-:Y:S01]  /*10e40*/  LEA R8, P3, R17, R70, 0x2 ;  /* 0x0000004611087211 */ /* 0x002fe200078610ff */
[----:B------:R-:W-:Y:S01]  /*10e50*/  IMAD R21, R68, 0x2, R17 ;  /* 0x0000000244157824 */ /* 0x000fe200078e0211 */
[----:B------:R-:W-:-:S02]  /*10e60*/  ISETP.LT.AND P4, PT, R222, c[0x0][0x17c], !P0 ;  /* 0x00005f00de007a0c */ /* 0x000fc40004781270 */
[----:B------:R-:W-:Y:S01]  /*10e70*/  LEA.HI.X.SX32 R9, R17, R0, 0x2, P3 ;  /* 0x0000000011097211 */ /* 0x000fe200018f16ff */
[C---:B------:R-:W-:Y:S01]  /*10e80*/  IMAD R17, R68.reuse, 0x2, R21 ;  /* 0x0000000244117824 */ /* 0x040fe200078e0215 */
[----:B------:R-:W-:Y:S02]  /*10e90*/  ISETP.LT.AND P2, PT, R223, c[0x0][0x17c], !P0 ;  /* 0x00005f00df007a0c */ /* 0x000fe40004741270 */
[C---:B-----5:R-:W-:Y:S01]  /*10ea0*/  LEA R12, P6, R21.reuse, R70, 0x2 ;  /* 0x00000046150c7211 */ /* 0x060fe200078c10ff */
[----:B------:R1:W-:Y:S03]  /*10eb0*/  @P5 STG.E [R4.64], R37 ;  /* 0x0000002504005986 */ /* 0x0003e6000c101906 */
[----:B------:R-:W-:Y:S01]  /*10ec0*/  LEA.HI.X.SX32 R13, R21, R0, 0x2, P6 ;  /* 0x00000000150d7211 */ /* 0x000fe200030f16ff */
[----:B------:R5:W-:Y:S01]  /*10ed0*/  @P1 STG.E [R8.64], R45 ;  /* 0x0000002d08001986 */ /* 0x000be2000c101906 */
[----:B------:R-:W-:Y:S01]  /*10ee0*/  LEA R2, P1, R17, R70, 0x2 ;  /* 0x0000004611027211 */ /* 0x000fe200078210ff */
[----:B------:R-:W-:Y:S01]  /*10ef0*/  IMAD R21, R68, 0x2, R17 ;  /* 0x0000000244157824 */ /* 0x000fe200078e0211 */
[----:B------:R-:W-:-:S02]  /*10f00*/  ISETP.LT.AND P5, PT, R224, c[0x0][0x17c], !P0 ;  /* 0x00005f00e0007a0c */ /* 0x000fc400047a1270 */
[----:B------:R-:W-:Y:S01]  /*10f10*/  LEA.HI.X.SX32 R3, R17, R0, 0x2, P1 ;  /* 0x0000000011037211 */ /* 0x000fe200008f16ff */
[C---:B------:R-:W-:Y:S01]  /*10f20*/  IMAD R17, R68.reuse, 0x2, R21 ;  /* 0x0000000244117824 */ /* 0x040fe200078e0215 */
[----:B------:R-:W-:Y:S02]  /*10f30*/  ISETP.LT.AND P3, PT, R225, c[0x0][0x17c], !P0 ;  /* 0x00005f00e1007a0c */ /* 0x000fe40004761270 */
[C---:B-1----:R-:W-:Y:S01]  /*10f40*/  LEA R4, P6, R21.reuse, R70, 0x2 ;  /* 0x0000004615047211 */ /* 0x042fe200078c10ff */
[----:B------:R1:W-:Y:S03]  /*10f50*/  @P4 STG.E [R12.64], R49 ;  /* 0x000000310c004986 */ /* 0x0003e6000c101906 */
[----:B------:R-:W-:Y:S01]  /*10f60*/  LEA.HI.X.SX32 R5, R21, R0, 0x2, P6 ;  /* 0x0000000015057211 */ /* 0x000fe200030f16ff */
[----:B------:R1:W-:Y:S01]  /*10f70*/  @P2 STG.E [R2.64], R53 ;  /* 0x0000003502002986 */ /* 0x0003e2000c101906 */
[----:B-----5:R-:W-:Y:S01]  /*10f80*/  LEA R8, P2, R17, R70, 0x2 ;  /* 0x0000004611087211 */ /* 0x020fe200078410ff */
        /* <DEDUP_REMOVED lines=89> */
[----:B--2---:R-:W-:Y:S01]  /*11520*/  LEA R2, P2, R17, R70, 0x2 ;  /* 0x0000004611027211 */ /* 0x004fe200078410ff */
        /* <DEDUP_REMOVED lines=13> */
[----:B------:R-:W-:Y:S01]  /*11600*/  IMAD R17, R68, 0x2, R21 ;  /* 0x0000000244117824 */ /* 0x000fe200078e0215 */
[----:B------:R-:W-:Y:S01]  /*11610*/  ISETP.LT.AND P2, PT, R247, c[0x0][0x17c], !P0 ;  /* 0x00005f00f7007a0c */ /* 0x000fe20004741270 */
[----:B------:R5:W-:Y:S01]  /*11620*/  @P5 STG.E [R4.64], R11 ;  /* 0x0000000b04005986 */ /* 0x000be2000c101906 */
[----:B-1----:R-:W-:-:S03]  /*11630*/  LEA R12, P6, R21, R70, 0x2 ;  /* 0x00000046150c7211 */ /* 0x002fc600078c10ff */
[----:B------:R1:W-:Y:S01]  /*11640*/  @P1 STG.E [R8.64], R15 ;  /* 0x0000000f08001986 */ /* 0x0003e2000c101906 */
[----:B--2---:R-:W-:Y:S01]  /*11650*/  LEA R2, P1, R17, R70, 0x2 ;  /* 0x0000004611027211 */ /* 0x004fe200078210ff */
[C---:B------:R-:W-:Y:S01]  /*11660*/  IMAD R7, R68.reuse, 0x2, R17 ;  /* 0x0000000244077824 */ /* 0x040fe200078e0211 */
[-C--:B------:R-:W-:Y:S02]  /*11670*/  LEA.HI.X.SX32 R13, R21, R0.reuse, 0x2, P6 ;  /* 0x00000000150d7211 */ /* 0x080fe400030f16ff */
[----:B------:R-:W-:Y:S01]  /*11680*/  LEA.HI.X.SX32 R3, R17, R0, 0x2, P1 ;  /* 0x0000000011037211 */ /* 0x000fe200008f16ff */
[----:B-----5:R-:W-:Y:S01]  /*11690*/  IMAD R11, R68, 0x2, R7 ;  /* 0x00000002440b7824 */ /* 0x020fe200078e0207 */
[----:B------:R-:W-:Y:S01]  /*116a0*/  ISETP.LT.AND P5, PT, R248, c[0x0][0x17c], !P0 ;  /* 0x00005f00f8007a0c */ /* 0x000fe200047a1270 */
[----:B------:R2:W-:Y:S01]  /*116b0*/  @P4 STG.E [R12.64], R19 ;  /* 0x000000130c004986 */ /* 0x0005e2000c101906 */
[----:B------:R-:W-:Y:S02]  /*116c0*/  ISETP.LT.AND P3, PT, R249, c[0x0][0x17c], !P0 ;  /* 0x00005f00f9007a0c */ /* 0x000fe40004761270 */
[-C--:B------:R-:W-:Y:S01]  /*116d0*/  LEA R4, P6, R7, R70.reuse, 0x2 ;  /* 0x0000004607047211 */ /* 0x080fe200078c10ff */
[----:B------:R5:W-:Y:S01]  /*116e0*/  @P2 STG.E [R2.64], R23 ;  /* 0x0000001702002986 */ /* 0x000be2000c101906 */
[----:B------:R-:W-:Y:S01]  /*116f0*/  LEA R6, P2, R11, R70, 0x2 ;  /* 0x000000460b067211 */ /* 0x000fe200078410ff */
[----:B-1----:R-:W-:Y:S01]  /*11700*/  IMAD R9, R68, 0x2, R11 ;  /* 0x0000000244097824 */ /* 0x002fe200078e020b */
[----:B------:R-:W-:-:S02]  /*11710*/  LEA.HI.X.SX32 R5, R7, R0, 0x2, P6 ;  /* 0x0000000007057211 */ /* 0x000fc400030f16ff */
[----:B------:R-:W-:Y:S01]  /*11720*/  LEA.HI.X.SX32 R7, R11, R0, 0x2, P2 ;  /* 0x000000000b077211 */ /* 0x000fe200010f16ff */
[C---:B------:R-:W-:Y:S02]  /*11730*/  IMAD R11, R68.reuse, 0x2, R9 ;  /* 0x00000002440b7824 */ /* 0x040fe400078e0209 */
[----:B------:R1:W-:Y:S02]  /*11740*/  @P5 STG.E [R4.64], R31 ;  /* 0x0000001f04005986 */ /* 0x0003e4000c101906 */
[C---:B--2---:R-:W-:Y:S02]  /*11750*/  IMAD R13, R68.reuse, 0x2, R11 ;  /* 0x00000002440d7824 */ /* 0x044fe400078e020b */
[----:B------:R2:W-:Y:S01]  /*11760*/  @P3 STG.E [R6.64], R27 ;  /* 0x0000001b06003986 */ /* 0x0005e2000c101906 */
[----:B-----5:R-:W-:Y:S01]  /*11770*/  LEA R2, P3, R11, R70, 0x2 ;  /* 0x000000460b027211 */ /* 0x020fe200078610ff */
[----:B------:R-:W-:Y:S01]  /*11780*/  IMAD R15, R68, 0x2, R13 ;  /* 0x00000002440f7824 */ /* 0x000fe200078e020d */
[----:B------:R-:W-:-:S02]  /*11790*/  ISETP.LT.AND P4, PT, R250, c[0x0][0x17c], !P0 ;  /* 0x00005f00fa007a0c */ /* 0x000fc40004781270 */
[----:B------:R-:W-:Y:S02]  /*117a0*/  ISETP.LT.AND P1, PT, R251, c[0x0][0x17c], !P0 ;  /* 0x00005f00fb007a0c */ /* 0x000fe40004721270 */
[----:B------:R-:W-:Y:S02]  /*117b0*/  LEA R8, P6, R9, R70, 0x2 ;  /* 0x0000004609087211 */ /* 0x000fe400078c10ff */
[-C--:B------:R-:W-:Y:S01]  /*117c0*/  LEA.HI.X.SX32 R3, R11, R0.reuse, 0x2, P3 ;  /* 0x000000000b037211 */ /* 0x080fe200018f16ff */
[----:B------:R-:W-:Y:S01]  /*117d0*/  IMAD R11, R68, 0x2, R15 ;  /* 0x00000002440b7824 */ /* 0x000fe200078e020f */
[----:B------:R-:W-:Y:S02]  /*117e0*/  ISETP.LT.AND P2, PT, R252, c[0x0][0x17c], !P0 ;  /* 0x00005f00fc007a0c */ /* 0x000fe40004741270 */
[----:B------:R-:W-:Y:S01]  /*117f0*/  LEA.HI.X.SX32 R9, R9, R0, 0x2, P6 ;  /* 0x0000000009097211 */ /* 0x000fe200030f16ff */
[----:B------:R-:W-:Y:S01]  /*11800*/  IMAD R17, R68, 0x2, R11 ;  /* 0x0000000244117824 */ /* 0x000fe200078e020b */
[----:B-1----:R-:W-:-:S04]  /*11810*/  LEA R4, P6, R13, R70, 0x2 ;  /* 0x000000460d047211 */ /* 0x002fc800078c10ff */
[----:B------:R-:W-:Y:S01]  /*11820*/  LEA.HI.X.SX32 R5, R13, R0, 0x2, P6 ;  /* 0x000000000d057211 */ /* 0x000fe200030f16ff */
[C---:B------:R-:W-:Y:S01]  /*11830*/  IMAD R13, R68.reuse, 0x2, R17 ;  /* 0x00000002440d7824 */ /* 0x040fe200078e0211 */
[----:B------:R1:W-:Y:S04]  /*11840*/  @P4 STG.E [R8.64], R35 ;  /* 0x0000002308004986 */ /* 0x0003e8000c101906 */
[----:B------:R5:W-:Y:S01]  /*11850*/  @P1 STG.E [R2.64], R43 ;  /* 0x0000002b02001986 */ /* 0x000be2000c101906 */
[C---:B--2---:R-:W-:Y:S01]  /*11860*/  LEA R6, P1, R15.reuse, R70, 0x2 ;  /* 0x000000460f067211 */ /* 0x044fe200078210ff */
[C---:B------:R-:W-:Y:S02]  /*11870*/  IMAD R19, R68.reuse, 0x2, R13 ;  /* 0x0000000244137824 */ /* 0x040fe400078e020d */
[----:B------:R2:W-:Y:S01]  /*11880*/  @P2 STG.E [R4.64], R39 ;  /* 0x0000002704002986 */ /* 0x0005e2000c101906 */
[----:B------:R-:W-:Y:S01]  /*11890*/  LEA.HI.X.SX32 R7, R15, R0, 0x2, P1 ;  /* 0x000000000f077211 */ /* 0x000fe200008f16ff */
[----:B------:R-:W-:Y:S01]  /*118a0*/  IMAD R15, R68, 0x2, R19 ;  /* 0x00000002440f7824 */ /* 0x000fe200078e0213 */
[----:B------:R-:W-:-:S02]  /*118b0*/  LEA R10, P6, R17, R70, 0x2 ;  /* 0x00000046110a7211 */ /* 0x000fc400078c10ff */
[-C--:B-1----:R-:W-:Y:S02]  /*118c0*/  LEA R8, P2, R11, R70.reuse, 0x2 ;  /* 0x000000460b087211 */ /* 0x082fe400078410ff */
[----:B------:R-:W-:Y:S02]  /*118d0*/  LEA R12, P1, R13, R70, 0x2 ;  /* 0x000000460d0c7211 */ /* 0x000fe400078210ff */
[----:B------:R-:W-:Y:S02]  /*118e0*/  ISETP.LT.AND P5, PT, R146, c[0x0][0x17c], !P0 ;  /* 0x00005f0092007a0c */ /* 0x000fe400047a1270 */
[----:B---3--:R-:W-:Y:S02]  /*118f0*/  ISETP.LT.AND P4, PT, R147, c[0x0][0x17c], !P0 ;  /* 0x00005f0093007a0c */ /* 0x008fe40004781270 */
[----:B------:R-:W-:Y:S02]  /*11900*/  LEA.HI.X.SX32 R9, R11, R0, 0x2, P2 ;  /* 0x000000000b097211 */ /* 0x000fe400010f16ff */
[----:B----4-:R-:W-:-:S02]  /*11910*/  ISETP.LT.AND P3, PT, R207, c[0x0][0x17c], !P0 ;  /* 0x00005f00cf007a0c */ /* 0x010fc40004761270 */
[----:B------:R-:W-:Y:S02]  /*11920*/  LEA.HI.X.SX32 R11, R17, R0, 0x2, P6 ;  /* 0x00000000110b7211 */ /* 0x000fe400030f16ff */
[----:B-----5:R-:W-:Y:S02]  /*11930*/  LEA R2, P6, R15, R70, 0x2 ;  /* 0x000000460f027211 */ /* 0x020fe400078c10ff */
[----:B------:R-:W-:Y:S02]  /*11940*/  ISETP.LT.AND P2, PT, R218, c[0x0][0x17c], !P0 ;  /* 0x00005f00da007a0c */ /* 0x000fe40004741270 */
[----:B------:R-:W-:Y:S02]  /*11950*/  LEA.HI.X.SX32 R13, R13, R0, 0x2, P1 ;  /* 0x000000000d0d7211 */ /* 0x000fe400008f16ff */
[----:B------:R-:W-:Y:S02]  /*11960*/  ISETP.LT.AND P1, PT, R219, c[0x0][0x17c], !P0 ;  /* 0x00005f00db007a0c */ /* 0x000fe40004721270 */
[----:B------:R-:W-:-:S02]  /*11970*/  ISETP.LT.AND P0, PT, R204, c[0x0][0x17c], !P0 ;  /* 0x00005f00cc007a0c */ /* 0x000fc40004701270 */
[----:B------:R-:W-:Y:S02]  /*11980*/  LEA.HI.X.SX32 R3, R15, R0, 0x2, P6 ;  /* 0x000000000f037211 */ /* 0x000fe400030f16ff */
[C---:B------:R-:W-:Y:S01]  /*11990*/  LEA R70, P6, R19.reuse, R70, 0x2 ;  /* 0x0000004613467211 */ /* 0x040fe200078c10ff */
[----:B------:R2:W-:Y:S03]  /*119a0*/  @P5 STG.E [R6.64], R47 ;  /* 0x0000002f06005986 */ /* 0x0005e6000c101906 */
[----:B------:R-:W-:Y:S01]  /*119b0*/  LEA.HI.X.SX32 R71, R19, R0, 0x2, P6 ;  /* 0x0000000013477211 */ /* 0x000fe200030f16ff */
[----:B------:R2:W-:Y:S04]  /*119c0*/  @P4 STG.E [R8.64], R51 ;  /* 0x0000003308004986 */ /* 0x0005e8000c101906 */
[----:B------:R2:W-:Y:S04]  /*119d0*/  @P3 STG.E [R10.64], R55 ;  /* 0x000000370a003986 */ /* 0x0005e8000c101906 */
[----:B------:R2:W-:Y:S04]  /*119e0*/  @P2 STG.E [R12.64], R59 ;  /* 0x0000003b0c002986 */ /* 0x0005e8000c101906 */
[----:B------:R2:W-:Y:S01]  /*119f0*/  @P1 STG.E [R70.64], R63 ;  /* 0x0000003f46001986 */ /* 0x0005e2000c101906 */
[----:B------:R-:W-:Y:S05]  /*11a00*/  @!P0 EXIT ;  /* 0x000000000000894d */ /* 0x000fea0003800000 */
[----:B------:R-:W-:Y:S01]  /*11a10*/  STG.E [R2.64], R67 ;  /* 0x0000004302007986 */ /* 0x000fe2000c101906 */
[----:B------:R-:W-:Y:S05]  /*11a20*/  EXIT ;  /* 0x000000000000794d */ /* 0x000fea0003800000 */
.L_x_2:
[----:B------:R-:W-:-:S00]  /*11a30*/  BRA `(.L_x_2) ;  /* 0xfffffff000007947 */ /* 0x000fc0000383ffff */
[----:B------:R-:W-:-:S00]  /*11a40*/  NOP ;  /* 0x0000000000007918 */ /* 0x000fc00000000000 */
        /* <DEDUP_REMOVED lines=11> */
.L_x_3:


//--------------------- .nv.shared.matmul_kernel  --------------------------
	.section	.nv.shared.matmul_kernel,"aw",@nobits
	.sectionflags	@""
	.align	16
